//
// Generated by NVIDIA NVVM Compiler
//
// Compiler Build ID: CL-36424714
// Cuda compilation tools, release 13.0, V13.0.88
// Based on NVVM 20.0.0
//

.version 9.0
.target sm_100
.address_size 64

.global .align 1 .b8 dev_Out7Bit[7];
.global .align 8 .b8 dev_nC0[8];
.global .align 1 .b8 dev_aCT0[33];
.global .align 8 .b8 dev_nC1[8];
.global .align 1 .b8 dev_aCT1[48];
.global .align 1 .b8 dev_BiuKey[13];
// _ZZ11PreSucThirdP8BiuStateS0_PjS1_hE13checkCount_In has been demoted
// _ZZ11PreSucThirdP8BiuStateS0_PjS1_hE14checkCount_Out has been demoted
// _ZZ12PreSucSecondP8BiuStateS0_PjhhE13checkCount_In has been demoted
// _ZZ12PreSucSecondP8BiuStateS0_PjhhE14checkCount_Out has been demoted
// _ZZ11PreSucFirstPK6InitGHPK7InitLMRP8BiuStatePjjjhE13checkCount_In has been demoted
// _ZZ11PreSucFirstPK6InitGHPK7InitLMRP8BiuStatePjjjhE14checkCount_Out has been demoted
// _ZZ11RevSucFirstP8BiuStateS0_PjhE13checkCount_In has been demoted
// _ZZ11RevSucFirstP8BiuStateS0_PjhE14checkCount_Out has been demoted
// _ZZ12RevSucSecondP8BiuStateS0_PjhjE13checkCount_In has been demoted
// _ZZ12RevSucSecondP8BiuStateS0_PjhjE14checkCount_Out has been demoted
// _ZZ11RevSucThirdP8BiuStateS0_PjhE13checkCount_In has been demoted
// _ZZ11RevSucThirdP8BiuStateS0_PjhE13checkCount_Sp has been demoted
// _ZZ13RevSucSpFirstP8BiuStateS0_PjjhE13checkCount_Sp has been demoted
// _ZZ13RevSucSpFirstP8BiuStateS0_PjjhE14checkCount_Out has been demoted
// _ZZ14RevSucSpSecondP8BiuStateS0_PjhE13checkCount_In has been demoted
// _ZZ14RevSucSpSecondP8BiuStateS0_PjhE14checkCount_Out has been demoted
// _ZZ12RevCheckInitP8BiuStateS0_PjhE13checkCount_In has been demoted
// _ZZ12RevCheckInitP8BiuStateS0_PjhE14checkCount_Out has been demoted
// _ZZ13RevCheckFirstP8BiuStateS0_PjhhE14checkCount_Out has been demoted
// _ZZ13RevCheckFirstP8BiuStateS0_PjhhE13checkCount_In has been demoted
// _ZZ18RevCheckFirstToMidP8BiuStateS0_PjS1_hhE14checkCount_Mid has been demoted
// _ZZ18RevCheckFirstToMidP8BiuStateS0_PjS1_hhE13checkCount_In has been demoted
// _ZZ20RevCheckFirstFromMidP8BiuStateS0_PjhhE14checkCount_Out has been demoted
// _ZZ20RevCheckFirstFromMidP8BiuStateS0_PjhhE14checkCount_Mid has been demoted
// _ZZ14RevCheckSecondP8BiuStateS0_PjhhE14checkCount_Out has been demoted
// _ZZ14RevCheckSecondP8BiuStateS0_PjhhE13checkCount_In has been demoted
// _ZZ11RevCheckEndP8BiuStatePjhE13checkCount_In has been demoted

.func _Z7PreSortPK6InitGHPK7InitLMRPK18CommonHeadIndexStrP8BiuStateS9_S9_PjSA_h(
	.param .b64 _Z7PreSortPK6InitGHPK7InitLMRPK18CommonHeadIndexStrP8BiuStateS9_S9_PjSA_h_param_0,
	.param .b64 _Z7PreSortPK6InitGHPK7InitLMRPK18CommonHeadIndexStrP8BiuStateS9_S9_PjSA_h_param_1,
	.param .b64 _Z7PreSortPK6InitGHPK7InitLMRPK18CommonHeadIndexStrP8BiuStateS9_S9_PjSA_h_param_2,
	.param .b64 _Z7PreSortPK6InitGHPK7InitLMRPK18CommonHeadIndexStrP8BiuStateS9_S9_PjSA_h_param_3,
	.param .b64 _Z7PreSortPK6InitGHPK7InitLMRPK18CommonHeadIndexStrP8BiuStateS9_S9_PjSA_h_param_4,
	.param .b64 _Z7PreSortPK6InitGHPK7InitLMRPK18CommonHeadIndexStrP8BiuStateS9_S9_PjSA_h_param_5,
	.param .b64 _Z7PreSortPK6InitGHPK7InitLMRPK18CommonHeadIndexStrP8BiuStateS9_S9_PjSA_h_param_6,
	.param .b64 _Z7PreSortPK6InitGHPK7InitLMRPK18CommonHeadIndexStrP8BiuStateS9_S9_PjSA_h_param_7,
	.param .b32 _Z7PreSortPK6InitGHPK7InitLMRPK18CommonHeadIndexStrP8BiuStateS9_S9_PjSA_h_param_8
)
{
	.reg .pred 	%p<361>;
	.reg .b16 	%rs<786>;
	.reg .b32 	%r<23989>;
	.reg .b64 	%rd<2142>;
	// demoted variable
	.shared .align 4 .u32 _ZZ11PreSucThirdP8BiuStateS0_PjS1_hE13checkCount_In;
	// demoted variable
	.shared .align 4 .u32 _ZZ11PreSucThirdP8BiuStateS0_PjS1_hE14checkCount_Out;
	// demoted variable
	.shared .align 4 .u32 _ZZ12PreSucSecondP8BiuStateS0_PjhhE13checkCount_In;
	// demoted variable
	.shared .align 4 .u32 _ZZ12PreSucSecondP8BiuStateS0_PjhhE14checkCount_Out;
	// demoted variable
	.shared .align 4 .u32 _ZZ11PreSucFirstPK6InitGHPK7InitLMRP8BiuStatePjjjhE13checkCount_In;
	// demoted variable
	.shared .align 4 .u32 _ZZ11PreSucFirstPK6InitGHPK7InitLMRP8BiuStatePjjjhE14checkCount_Out;
	ld.param.u64 	%rd91, [_Z7PreSortPK6InitGHPK7InitLMRPK18CommonHeadIndexStrP8BiuStateS9_S9_PjSA_h_param_2];
	ld.param.u64 	%rd95, [_Z7PreSortPK6InitGHPK7InitLMRPK18CommonHeadIndexStrP8BiuStateS9_S9_PjSA_h_param_3];
	ld.param.u64 	%rd96, [_Z7PreSortPK6InitGHPK7InitLMRPK18CommonHeadIndexStrP8BiuStateS9_S9_PjSA_h_param_4];
	ld.param.u64 	%rd94, [_Z7PreSortPK6InitGHPK7InitLMRPK18CommonHeadIndexStrP8BiuStateS9_S9_PjSA_h_param_7];
	ld.param.u8 	%rs97, [_Z7PreSortPK6InitGHPK7InitLMRPK18CommonHeadIndexStrP8BiuStateS9_S9_PjSA_h_param_8];
	cvta.to.global.u64 	%rd1, %rd96;
	cvta.to.global.u64 	%rd2, %rd95;
	cvta.to.global.u64 	%rd97, %rd91;
	cvta.to.global.u64 	%rd98, %rd94;
	mov.b32 	%r23847, 0;
	st.global.u32 	[%rd98], %r23847;
	ld.global.u32 	%r1, [%rd97+8];
	ld.global.u32 	%r2, [%rd97];
	mul.lo.s32 	%r1076, %r2, %r1;
	and.b32  	%r1077, %r1076, -16384;
	setp.eq.s32 	%p1, %r1077, 0;
	cvt.u32.u16 	%r1078, %rs97;
	mul.wide.u32 	%rd99, %r1078, 7;
	mov.u64 	%rd100, dev_Out7Bit;
	add.s64 	%rd3, %rd100, %rd99;
	mov.u32 	%r23848, %r23847;
	@%p1 bra 	$L__BB0_38;
	mov.b32 	%r23847, 0;
	mov.u32 	%r6, %tid.x;
$L__BB0_2:
	ld.param.u64 	%rd2064, [_Z7PreSortPK6InitGHPK7InitLMRPK18CommonHeadIndexStrP8BiuStateS9_S9_PjSA_h_param_6];
	cvta.to.global.u64 	%rd101, %rd2064;
	mov.b32 	%r1080, 16384;
	st.global.u32 	[%rd101], %r1080;
	st.shared.u32 	[_ZZ11PreSucFirstPK6InitGHPK7InitLMRP8BiuStatePjjjhE13checkCount_In], %r1080;
	mov.b32 	%r1081, 0;
	st.shared.u32 	[_ZZ11PreSucFirstPK6InitGHPK7InitLMRP8BiuStatePjjjhE14checkCount_Out], %r1081;
	bar.sync 	0;
	ld.shared.u32 	%r5, [_ZZ11PreSucFirstPK6InitGHPK7InitLMRP8BiuStatePjjjhE13checkCount_In];
	setp.ge.u32 	%p2, %r6, %r5;
	@%p2 bra 	$L__BB0_7;
	ld.global.u8 	%r7, [%rd3];
	mov.u32 	%r23840, %r6;
$L__BB0_4:
	ld.param.u64 	%rd2026, [_Z7PreSortPK6InitGHPK7InitLMRPK18CommonHeadIndexStrP8BiuStateS9_S9_PjSA_h_param_1];
	ld.param.u64 	%rd2011, [_Z7PreSortPK6InitGHPK7InitLMRPK18CommonHeadIndexStrP8BiuStateS9_S9_PjSA_h_param_0];
	add.s32 	%r1082, %r23840, %r23848;
	div.u32 	%r1083, %r1082, %r1;
	mul.lo.s32 	%r1084, %r1083, %r1;
	sub.s32 	%r1085, %r1082, %r1084;
	cvta.to.global.u64 	%rd102, %rd2011;
	mul.wide.u32 	%rd103, %r1083, 12;
	add.s64 	%rd4, %rd102, %rd103;
	cvta.to.global.u64 	%rd104, %rd2026;
	mul.wide.u32 	%rd105, %r1085, 6;
	add.s64 	%rd106, %rd104, %rd105;
	ld.global.u8 	%r1086, [%rd106];
	shl.b32 	%r1087, %r1086, 16;
	ld.global.u8 	%rs98, [%rd106+1];
	mul.wide.u16 	%r1088, %rs98, 256;
	or.b32  	%r1089, %r1088, %r1087;
	ld.global.u8 	%r1090, [%rd106+2];
	or.b32  	%r9, %r1089, %r1090;
	ld.global.u32 	%r1091, [%rd4+4];
	ld.global.u16 	%rs1, [%rd4+10];
	cvt.u32.u16 	%r1092, %rs1;
	ld.global.u8 	%r1093, [%rd106+3];
	ld.global.u8 	%r1094, [%rd106+4];
	ld.global.u8 	%r1095, [%rd106+5];
	shr.u32 	%r1096, %r1092, 9;
	shr.u32 	%r1097, %r1091, 18;
	shr.u32 	%r1098, %r1091, 9;
	not.b32 	%r1099, %r1098;
	and.b32  	%r1100, %r1097, %r1099;
	and.b32  	%r1101, %r1100, %r1096;
	shr.u32 	%r1102, %r1091, 16;
	not.b32 	%r1103, %r1096;
	shr.u32 	%r1104, %r1091, 4;
	and.b32  	%r1105, %r1102, %r1103;
	and.b32  	%r1106, %r1105, %r1104;
	or.b32  	%r1107, %r1097, %r1104;
	not.b32 	%r1108, %r1107;
	shr.u32 	%r1109, %r1091, 22;
	and.b32  	%r1110, %r1109, %r1108;
	or.b32  	%r1111, %r1109, %r1102;
	not.b32 	%r1112, %r1111;
	and.b32  	%r1113, %r1098, %r1112;
	or.b32  	%r1114, %r1113, %r1110;
	or.b32  	%r1115, %r1114, %r1101;
	or.b32  	%r1116, %r1115, %r1106;
	shr.u32 	%r1117, %r1095, 4;
	xor.b32  	%r1118, %r1117, %r1116;
	xor.b32  	%r1119, %r1118, %r1095;
	xor.b32  	%r1120, %r1119, %r1091;
	shl.b32 	%r1121, %r1120, 7;
	and.b32  	%r1122, %r1121, 128;
	or.b32  	%r10, %r1122, %r1093;
	shr.u32 	%r1123, %r10, 6;
	or.b32  	%r1124, %r1123, %r1093;
	and.b32  	%r1125, %r1120, %r1124;
	shr.u32 	%r1126, %r1092, 5;
	shr.u32 	%r1127, %r1091, 7;
	shr.u32 	%r1128, %r1091, 17;
	not.b32 	%r1129, %r1128;
	and.b32  	%r1130, %r1127, %r1129;
	and.b32  	%r1131, %r1130, %r1126;
	not.b32 	%r1132, %r1127;
	shr.u32 	%r1133, %r1091, 21;
	shr.u32 	%r1134, %r1091, 12;
	and.b32  	%r1135, %r1133, %r1132;
	and.b32  	%r1136, %r1135, %r1134;
	or.b32  	%r1137, %r1131, %r1136;
	or.b32  	%r1138, %r1126, %r1133;
	not.b32 	%r1139, %r1138;
	shr.u32 	%r1140, %r1092, 12;
	and.b32  	%r1141, %r1140, %r1139;
	or.b32  	%r1142, %r1137, %r1141;
	or.b32  	%r1143, %r1140, %r1134;
	not.b32 	%r1144, %r1143;
	and.b32  	%r1145, %r1128, %r1144;
	or.b32  	%r1146, %r1142, %r1145;
	shr.u32 	%r1147, %r1093, 6;
	shr.u32 	%r1148, %r1093, 3;
	xor.b32  	%r1149, %r1148, %r1147;
	xor.b32  	%r1150, %r1149, %r1146;
	xor.b32  	%r1151, %r1150, %r1093;
	not.b32 	%r1152, %r1151;
	shl.b32 	%r1153, %r1151, 7;
	and.b32  	%r1154, %r1153, 128;
	or.b32  	%r1155, %r1154, %r1094;
	shr.u32 	%r1156, %r1091, 19;
	shr.u32 	%r1157, %r1091, 8;
	shr.u32 	%r1158, %r1092, 11;
	not.b32 	%r1159, %r1158;
	and.b32  	%r1160, %r1157, %r1159;
	and.b32  	%r1161, %r1160, %r1156;
	not.b32 	%r1162, %r1156;
	shr.u32 	%r1163, %r1091, 20;
	shr.u32 	%r1164, %r1091, 6;
	and.b32  	%r1165, %r1163, %r1162;
	and.b32  	%r1166, %r1165, %r1164;
	or.b32  	%r1167, %r1164, %r1157;
	not.b32 	%r1168, %r1167;
	shr.u32 	%r1169, %r1091, 13;
	and.b32  	%r1170, %r1169, %r1168;
	or.b32  	%r1171, %r1163, %r1169;
	not.b32 	%r1172, %r1171;
	and.b32  	%r1173, %r1158, %r1172;
	or.b32  	%r1174, %r1170, %r1166;
	or.b32  	%r1175, %r1174, %r1173;
	or.b32  	%r1176, %r1175, %r1161;
	shr.u32 	%r1177, %r1094, 6;
	shr.u32 	%r1178, %r1094, 3;
	xor.b32  	%r1179, %r1178, %r1177;
	xor.b32  	%r1180, %r1179, %r1176;
	xor.b32  	%r1181, %r1180, %r1094;
	not.b32 	%r1182, %r1181;
	shl.b32 	%r1183, %r1181, 7;
	and.b32  	%r1184, %r1183, 128;
	or.b32  	%r1185, %r1184, %r1095;
	shr.u32 	%r1186, %r10, 5;
	shr.u32 	%r1187, %r1092, 4;
	shr.u32 	%r1188, %r1092, 10;
	and.b32  	%r1189, %r1091, 1;
	neg.s32 	%r1190, %r1189;
	xor.b32  	%r1191, %r1188, %r1186;
	xor.b32  	%r1192, %r1191, %r1092;
	xor.b32  	%r1193, %r1192, %r1189;
	xor.b32  	%r1194, %r1193, %r1187;
	xor.b32  	%r1195, %r1194, %r1155;
	shl.b32 	%r1196, %r1195, 23;
	or.b32  	%r1197, %r1196, %r1091;
	and.b32  	%r1198, %r1190, 1442944;
	xor.b32  	%r11, %r1197, %r1198;
	and.b32  	%r1199, %r1158, %r1187;
	shr.u32 	%r1200, %r1092, 3;
	shr.u32 	%r1201, %r1092, 1;
	and.b32  	%r1202, %r1200, %r1201;
	xor.b32  	%r12, %r1199, %r1202;
	and.b32  	%r1203, %r1125, 1;
	shr.u32 	%r1204, %r1093, 2;
	not.b32 	%r1205, %r1204;
	shr.u32 	%r1206, %r1094, 5;
	and.b32  	%r1207, %r1206, %r1205;
	or.b32  	%r1208, %r1152, %r1207;
	or.b32  	%r1209, %r1208, -2;
	shr.u32 	%r1210, %r1185, 3;
	not.b32 	%r1211, %r1210;
	shr.u32 	%r1212, %r1155, 3;
	and.b32  	%r1213, %r1212, %r1211;
	or.b32  	%r1214, %r1182, %r1213;
	or.b32  	%r1215, %r1214, -2;
	and.b32  	%r1216, %r1212, %r1210;
	shr.u32 	%r1217, %r1185, 5;
	not.b32 	%r1218, %r1217;
	or.b32  	%r1219, %r1216, %r1218;
	shr.u32 	%r13, %r1155, 1;
	or.b32  	%r1220, %r1210, %r1212;
	and.b32  	%r1221, %r1220, %r13;
	shr.u32 	%r1222, %r1155, 6;
	not.b32 	%r1223, %r1222;
	shr.u32 	%r1224, %r10, 2;
	shr.u32 	%r1225, %r1155, 5;
	and.b32  	%r1226, %r1224, %r1225;
	or.b32  	%r1227, %r1226, %r1223;
	shr.u32 	%r1228, %r1093, 1;
	or.b32  	%r1229, %r1224, %r1225;
	and.b32  	%r1230, %r1229, %r1228;
	not.b32 	%r1231, %r1230;
	shr.u32 	%r1232, %r10, 3;
	not.b32 	%r1233, %r1232;
	not.b32 	%r1234, %r1093;
	and.b32  	%r1235, %r1123, %r1234;
	or.b32  	%r1236, %r1235, %r1233;
	shr.u32 	%r1237, %r10, 4;
	not.b32 	%r1238, %r1237;
	not.b32 	%r1239, %r1123;
	and.b32  	%r1240, %r1239, %r1093;
	or.b32  	%r1241, %r1240, %r1238;
	not.b32 	%r1242, %r1185;
	shr.u32 	%r1243, %r1185, 6;
	shr.u32 	%r14, %r1185, 1;
	and.b32  	%r1244, %r1243, %r14;
	or.b32  	%r1245, %r1244, %r1242;
	shr.u32 	%r1246, %r1185, 4;
	not.b32 	%r1247, %r1246;
	not.b32 	%r1248, %r1243;
	and.b32  	%r1249, %r14, %r1248;
	or.b32  	%r1250, %r1249, %r1247;
	shr.u32 	%r1251, %r1185, 2;
	not.b32 	%r1252, %r1251;
	not.b32 	%r1253, %r14;
	and.b32  	%r1254, %r1243, %r1253;
	or.b32  	%r1255, %r1254, %r1252;
	or.b32  	%r1256, %r14, %r1224;
	not.b32 	%r1257, %r1256;
	and.b32  	%r1258, %r10, %r1257;
	or.b32  	%r1259, %r1243, %r10;
	not.b32 	%r1260, %r1259;
	and.b32  	%r1261, %r1225, %r1260;
	or.b32  	%r1262, %r1258, %r1261;
	not.b32 	%r1263, %r1212;
	and.b32  	%r1264, %r1210, %r1263;
	and.b32  	%r1265, %r1264, %r1224;
	or.b32  	%r1266, %r1262, %r1265;
	not.b32 	%r1267, %r1225;
	and.b32  	%r1268, %r1212, %r1267;
	and.b32  	%r1269, %r1210, %r1253;
	or.b32  	%r1270, %r1269, %r1268;
	and.b32  	%r1271, %r1270, %r1239;
	or.b32  	%r1272, %r1266, %r1271;
	add.s32 	%r1273, %r1209, %r1215;
	add.s32 	%r1274, %r1273, %r1219;
	add.s32 	%r1275, %r1203, %r1221;
	sub.s32 	%r1276, %r1274, %r1275;
	add.s32 	%r1277, %r1276, %r1227;
	add.s32 	%r1278, %r1277, %r1231;
	add.s32 	%r1279, %r1278, %r1236;
	add.s32 	%r1280, %r1279, %r1241;
	add.s32 	%r1281, %r1280, %r1245;
	add.s32 	%r1282, %r1281, %r1250;
	add.s32 	%r1283, %r1282, %r1255;
	add.s32 	%r1284, %r1283, %r1272;
	add.s32 	%r1285, %r1284, -2;
	and.b32  	%r1286, %r1285, 1;
	setp.ne.s32 	%p3, %r1286, %r7;
	@%p3 bra 	$L__BB0_6;
	shr.u32 	%r1287, %r10, 1;
	shr.u32 	%r1288, %r11, 1;
	and.b32  	%r1289, %r1288, 8388607;
	ld.global.u16 	%r1290, [%rd4+8];
	ld.global.u32 	%r1291, [%rd4];
	atom.shared.add.u32 	%r1292, [_ZZ11PreSucFirstPK6InitGHPK7InitLMRP8BiuStatePjjjhE14checkCount_Out], 1;
	cvt.u64.u32 	%rd107, %r1292;
	mul.wide.u32 	%rd108, %r1292, 4;
	add.s64 	%rd109, %rd2, %rd108;
	st.global.u32 	[%rd109+196608], %r1289;
	cvt.u16.u32 	%rs99, %r12;
	xor.b16  	%rs100, %rs1, %rs99;
	shl.b16 	%rs101, %rs100, 13;
	xor.b16  	%rs102, %rs101, 8192;
	or.b16  	%rs103, %rs102, %rs1;
	shr.u16 	%rs104, %rs103, 1;
	and.b16  	%rs105, %rs104, 8191;
	mul.wide.u32 	%rd110, %r1292, 2;
	sub.s64 	%rd111, %rd109, %rd110;
	st.global.u16 	[%rd111+262144], %rs105;
	sub.s64 	%rd112, %rd111, %rd107;
	st.global.u8 	[%rd112+294912], %r1287;
	st.global.u8 	[%rd112+311296], %r13;
	st.global.u8 	[%rd112+327680], %r14;
	mul.wide.u32 	%rd113, %r1292, 3;
	add.s64 	%rd114, %rd112, %rd113;
	st.global.u32 	[%rd114], %r1291;
	st.global.u32 	[%rd114+65536], %r1290;
	st.global.u32 	[%rd114+131072], %r9;
$L__BB0_6:
	mov.u32 	%r1293, %ntid.x;
	add.s32 	%r23840, %r23840, %r1293;
	setp.lt.u32 	%p4, %r23840, %r5;
	@%p4 bra 	$L__BB0_4;
$L__BB0_7:
	bar.sync 	0;
	ld.shared.u32 	%r1294, [_ZZ11PreSucFirstPK6InitGHPK7InitLMRP8BiuStatePjjjhE14checkCount_Out];
	bar.sync 	0;
	st.shared.u32 	[_ZZ12PreSucSecondP8BiuStateS0_PjhhE13checkCount_In], %r1294;
	mov.b32 	%r1295, 0;
	st.shared.u32 	[_ZZ12PreSucSecondP8BiuStateS0_PjhhE14checkCount_Out], %r1295;
	bar.sync 	0;
	ld.shared.u32 	%r16, [_ZZ12PreSucSecondP8BiuStateS0_PjhhE13checkCount_In];
	mov.u32 	%r23841, %tid.x;
	setp.ge.u32 	%p5, %r23841, %r16;
	@%p5 bra 	$L__BB0_12;
	ld.global.u8 	%r18, [%rd3+1];
$L__BB0_9:
	cvt.u64.u32 	%rd115, %r23841;
	mul.wide.u32 	%rd116, %r23841, 4;
	add.s64 	%rd117, %rd2, %rd116;
	ld.global.u32 	%r1296, [%rd117+196608];
	mul.wide.u32 	%rd118, %r23841, 2;
	sub.s64 	%rd119, %rd117, %rd118;
	ld.global.u16 	%rs2, [%rd119+262144];
	cvt.u32.u16 	%r1297, %rs2;
	sub.s64 	%rd120, %rd119, %rd115;
	ld.global.u8 	%r1298, [%rd120+294912];
	ld.global.u8 	%r1299, [%rd120+311296];
	ld.global.u8 	%r1300, [%rd120+327680];
	mul.wide.u32 	%rd121, %r23841, 3;
	add.s64 	%rd5, %rd120, %rd121;
	shr.u32 	%r1301, %r1297, 9;
	shr.u32 	%r1302, %r1296, 18;
	shr.u32 	%r1303, %r1296, 9;
	not.b32 	%r1304, %r1303;
	and.b32  	%r1305, %r1302, %r1304;
	and.b32  	%r1306, %r1305, %r1301;
	shr.u32 	%r1307, %r1296, 16;
	not.b32 	%r1308, %r1301;
	shr.u32 	%r1309, %r1296, 4;
	and.b32  	%r1310, %r1307, %r1308;
	and.b32  	%r1311, %r1310, %r1309;
	or.b32  	%r1312, %r1302, %r1309;
	not.b32 	%r1313, %r1312;
	shr.u32 	%r1314, %r1296, 22;
	and.b32  	%r1315, %r1314, %r1313;
	or.b32  	%r1316, %r1314, %r1307;
	not.b32 	%r1317, %r1316;
	and.b32  	%r1318, %r1303, %r1317;
	or.b32  	%r1319, %r1318, %r1315;
	or.b32  	%r1320, %r1319, %r1306;
	or.b32  	%r1321, %r1320, %r1311;
	shr.u32 	%r1322, %r1300, 4;
	xor.b32  	%r1323, %r1322, %r1321;
	xor.b32  	%r1324, %r1323, %r1300;
	xor.b32  	%r1325, %r1324, %r1296;
	shl.b32 	%r1326, %r1325, 7;
	and.b32  	%r1327, %r1326, 128;
	or.b32  	%r20, %r1327, %r1298;
	shr.u32 	%r1328, %r20, 6;
	or.b32  	%r1329, %r1328, %r1298;
	and.b32  	%r1330, %r1325, %r1329;
	shr.u32 	%r1331, %r1297, 5;
	shr.u32 	%r1332, %r1296, 7;
	shr.u32 	%r1333, %r1296, 17;
	not.b32 	%r1334, %r1333;
	and.b32  	%r1335, %r1332, %r1334;
	and.b32  	%r1336, %r1335, %r1331;
	not.b32 	%r1337, %r1332;
	shr.u32 	%r1338, %r1296, 21;
	shr.u32 	%r1339, %r1296, 12;
	and.b32  	%r1340, %r1338, %r1337;
	and.b32  	%r1341, %r1340, %r1339;
	or.b32  	%r1342, %r1336, %r1341;
	or.b32  	%r1343, %r1331, %r1338;
	not.b32 	%r1344, %r1343;
	shr.u32 	%r1345, %r1297, 12;
	and.b32  	%r1346, %r1345, %r1344;
	or.b32  	%r1347, %r1342, %r1346;
	or.b32  	%r1348, %r1345, %r1339;
	not.b32 	%r1349, %r1348;
	and.b32  	%r1350, %r1333, %r1349;
	or.b32  	%r1351, %r1347, %r1350;
	shr.u32 	%r1352, %r1298, 6;
	shr.u32 	%r1353, %r1298, 3;
	xor.b32  	%r1354, %r1353, %r1352;
	xor.b32  	%r1355, %r1354, %r1351;
	xor.b32  	%r1356, %r1355, %r1298;
	not.b32 	%r1357, %r1356;
	shl.b32 	%r1358, %r1356, 7;
	and.b32  	%r1359, %r1358, 128;
	or.b32  	%r1360, %r1359, %r1299;
	shr.u32 	%r1361, %r1296, 19;
	shr.u32 	%r1362, %r1296, 8;
	shr.u32 	%r1363, %r1297, 11;
	not.b32 	%r1364, %r1363;
	and.b32  	%r1365, %r1362, %r1364;
	and.b32  	%r1366, %r1365, %r1361;
	not.b32 	%r1367, %r1361;
	shr.u32 	%r1368, %r1296, 20;
	shr.u32 	%r1369, %r1296, 6;
	and.b32  	%r1370, %r1368, %r1367;
	and.b32  	%r1371, %r1370, %r1369;
	or.b32  	%r1372, %r1369, %r1362;
	not.b32 	%r1373, %r1372;
	shr.u32 	%r1374, %r1296, 13;
	and.b32  	%r1375, %r1374, %r1373;
	or.b32  	%r1376, %r1368, %r1374;
	not.b32 	%r1377, %r1376;
	and.b32  	%r1378, %r1363, %r1377;
	or.b32  	%r1379, %r1375, %r1371;
	or.b32  	%r1380, %r1379, %r1378;
	or.b32  	%r1381, %r1380, %r1366;
	shr.u32 	%r1382, %r1299, 6;
	shr.u32 	%r1383, %r1299, 3;
	xor.b32  	%r1384, %r1383, %r1382;
	xor.b32  	%r1385, %r1384, %r1381;
	xor.b32  	%r1386, %r1385, %r1299;
	not.b32 	%r1387, %r1386;
	shl.b32 	%r1388, %r1386, 7;
	and.b32  	%r1389, %r1388, 128;
	or.b32  	%r1390, %r1389, %r1300;
	shr.u32 	%r1391, %r20, 5;
	shr.u32 	%r1392, %r1297, 4;
	shr.u32 	%r1393, %r1297, 10;
	and.b32  	%r1394, %r1296, 1;
	neg.s32 	%r1395, %r1394;
	xor.b32  	%r1396, %r1393, %r1391;
	xor.b32  	%r1397, %r1396, %r1297;
	xor.b32  	%r1398, %r1397, %r1394;
	xor.b32  	%r1399, %r1398, %r1392;
	xor.b32  	%r1400, %r1399, %r1360;
	shl.b32 	%r1401, %r1400, 23;
	or.b32  	%r1402, %r1401, %r1296;
	and.b32  	%r1403, %r1395, 1442944;
	xor.b32  	%r21, %r1402, %r1403;
	and.b32  	%r1404, %r1363, %r1392;
	shr.u32 	%r1405, %r1297, 3;
	shr.u32 	%r1406, %r1297, 1;
	and.b32  	%r1407, %r1405, %r1406;
	xor.b32  	%r22, %r1404, %r1407;
	and.b32  	%r1408, %r1330, 1;
	shr.u32 	%r1409, %r1298, 2;
	not.b32 	%r1410, %r1409;
	shr.u32 	%r1411, %r1299, 5;
	and.b32  	%r1412, %r1411, %r1410;
	or.b32  	%r1413, %r1357, %r1412;
	or.b32  	%r1414, %r1413, -2;
	shr.u32 	%r1415, %r1390, 3;
	not.b32 	%r1416, %r1415;
	shr.u32 	%r1417, %r1360, 3;
	and.b32  	%r1418, %r1417, %r1416;
	or.b32  	%r1419, %r1387, %r1418;
	or.b32  	%r1420, %r1419, -2;
	and.b32  	%r1421, %r1417, %r1415;
	shr.u32 	%r1422, %r1390, 5;
	not.b32 	%r1423, %r1422;
	or.b32  	%r1424, %r1421, %r1423;
	shr.u32 	%r23, %r1360, 1;
	or.b32  	%r1425, %r1415, %r1417;
	and.b32  	%r1426, %r1425, %r23;
	shr.u32 	%r1427, %r1360, 6;
	not.b32 	%r1428, %r1427;
	shr.u32 	%r1429, %r20, 2;
	shr.u32 	%r1430, %r1360, 5;
	and.b32  	%r1431, %r1429, %r1430;
	or.b32  	%r1432, %r1431, %r1428;
	shr.u32 	%r1433, %r1298, 1;
	or.b32  	%r1434, %r1429, %r1430;
	and.b32  	%r1435, %r1434, %r1433;
	not.b32 	%r1436, %r1435;
	shr.u32 	%r1437, %r20, 3;
	not.b32 	%r1438, %r1437;
	not.b32 	%r1439, %r1298;
	and.b32  	%r1440, %r1328, %r1439;
	or.b32  	%r1441, %r1440, %r1438;
	shr.u32 	%r1442, %r20, 4;
	not.b32 	%r1443, %r1442;
	not.b32 	%r1444, %r1328;
	and.b32  	%r1445, %r1444, %r1298;
	or.b32  	%r1446, %r1445, %r1443;
	not.b32 	%r1447, %r1390;
	shr.u32 	%r1448, %r1390, 6;
	shr.u32 	%r24, %r1390, 1;
	and.b32  	%r1449, %r1448, %r24;
	or.b32  	%r1450, %r1449, %r1447;
	shr.u32 	%r1451, %r1390, 4;
	not.b32 	%r1452, %r1451;
	not.b32 	%r1453, %r1448;
	and.b32  	%r1454, %r24, %r1453;
	or.b32  	%r1455, %r1454, %r1452;
	shr.u32 	%r1456, %r1390, 2;
	not.b32 	%r1457, %r1456;
	not.b32 	%r1458, %r24;
	and.b32  	%r1459, %r1448, %r1458;
	or.b32  	%r1460, %r1459, %r1457;
	or.b32  	%r1461, %r24, %r1429;
	not.b32 	%r1462, %r1461;
	and.b32  	%r1463, %r20, %r1462;
	or.b32  	%r1464, %r1448, %r20;
	not.b32 	%r1465, %r1464;
	and.b32  	%r1466, %r1430, %r1465;
	or.b32  	%r1467, %r1463, %r1466;
	not.b32 	%r1468, %r1417;
	and.b32  	%r1469, %r1415, %r1468;
	and.b32  	%r1470, %r1469, %r1429;
	or.b32  	%r1471, %r1467, %r1470;
	not.b32 	%r1472, %r1430;
	and.b32  	%r1473, %r1417, %r1472;
	and.b32  	%r1474, %r1415, %r1458;
	or.b32  	%r1475, %r1474, %r1473;
	and.b32  	%r1476, %r1475, %r1444;
	or.b32  	%r1477, %r1471, %r1476;
	add.s32 	%r1478, %r1414, %r1420;
	add.s32 	%r1479, %r1478, %r1424;
	add.s32 	%r1480, %r1408, %r1426;
	sub.s32 	%r1481, %r1479, %r1480;
	add.s32 	%r1482, %r1481, %r1432;
	add.s32 	%r1483, %r1482, %r1436;
	add.s32 	%r1484, %r1483, %r1441;
	add.s32 	%r1485, %r1484, %r1446;
	add.s32 	%r1486, %r1485, %r1450;
	add.s32 	%r1487, %r1486, %r1455;
	add.s32 	%r1488, %r1487, %r1460;
	add.s32 	%r1489, %r1488, %r1477;
	add.s32 	%r1490, %r1489, -2;
	and.b32  	%r1491, %r1490, 1;
	setp.ne.s32 	%p6, %r1491, %r18;
	@%p6 bra 	$L__BB0_11;
	shr.u32 	%r1492, %r20, 1;
	shr.u32 	%r1493, %r21, 1;
	and.b32  	%r1494, %r1493, 8388607;
	ld.global.u32 	%r1495, [%rd5+65536];
	ld.global.u32 	%r1496, [%rd5];
	ld.global.u32 	%r1497, [%rd5+131072];
	atom.shared.add.u32 	%r1498, [_ZZ12PreSucSecondP8BiuStateS0_PjhhE14checkCount_Out], 1;
	cvt.u64.u32 	%rd122, %r1498;
	mul.wide.u32 	%rd123, %r1498, 4;
	add.s64 	%rd124, %rd1, %rd123;
	st.global.u32 	[%rd124+196608], %r1494;
	cvt.u16.u32 	%rs106, %r22;
	xor.b16  	%rs107, %rs2, %rs106;
	shl.b16 	%rs108, %rs107, 13;
	xor.b16  	%rs109, %rs108, 8192;
	or.b16  	%rs110, %rs109, %rs2;
	shr.u16 	%rs111, %rs110, 1;
	and.b16  	%rs112, %rs111, 8191;
	mul.wide.u32 	%rd125, %r1498, 2;
	sub.s64 	%rd126, %rd124, %rd125;
	st.global.u16 	[%rd126+262144], %rs112;
	sub.s64 	%rd127, %rd126, %rd122;
	st.global.u8 	[%rd127+294912], %r1492;
	st.global.u8 	[%rd127+311296], %r23;
	st.global.u8 	[%rd127+327680], %r24;
	mul.wide.u32 	%rd128, %r1498, 3;
	add.s64 	%rd129, %rd127, %rd128;
	st.global.u32 	[%rd129], %r1496;
	st.global.u32 	[%rd129+65536], %r1495;
	st.global.u32 	[%rd129+131072], %r1497;
$L__BB0_11:
	mov.u32 	%r1499, %ntid.x;
	add.s32 	%r23841, %r23841, %r1499;
	setp.lt.u32 	%p7, %r23841, %r16;
	@%p7 bra 	$L__BB0_9;
$L__BB0_12:
	ld.param.u64 	%rd2065, [_Z7PreSortPK6InitGHPK7InitLMRPK18CommonHeadIndexStrP8BiuStateS9_S9_PjSA_h_param_6];
	bar.sync 	0;
	ld.shared.u32 	%r1500, [_ZZ12PreSucSecondP8BiuStateS0_PjhhE14checkCount_Out];
	cvta.to.global.u64 	%rd130, %rd2065;
	st.global.u32 	[%rd130], %r1500;
	bar.sync 	0;
	st.shared.u32 	[_ZZ12PreSucSecondP8BiuStateS0_PjhhE13checkCount_In], %r1500;
	mov.b32 	%r1501, 0;
	st.shared.u32 	[_ZZ12PreSucSecondP8BiuStateS0_PjhhE14checkCount_Out], %r1501;
	bar.sync 	0;
	ld.shared.u32 	%r26, [_ZZ12PreSucSecondP8BiuStateS0_PjhhE13checkCount_In];
	mov.u32 	%r23842, %tid.x;
	setp.ge.u32 	%p8, %r23842, %r26;
	@%p8 bra 	$L__BB0_17;
	ld.global.u8 	%r28, [%rd3+2];
$L__BB0_14:
	cvt.u64.u32 	%rd131, %r23842;
	mul.wide.u32 	%rd132, %r23842, 4;
	add.s64 	%rd133, %rd1, %rd132;
	ld.global.u32 	%r1502, [%rd133+196608];
	mul.wide.u32 	%rd134, %r23842, 2;
	sub.s64 	%rd135, %rd133, %rd134;
	ld.global.u16 	%rs3, [%rd135+262144];
	cvt.u32.u16 	%r1503, %rs3;
	sub.s64 	%rd136, %rd135, %rd131;
	ld.global.u8 	%r1504, [%rd136+294912];
	ld.global.u8 	%r1505, [%rd136+311296];
	ld.global.u8 	%r1506, [%rd136+327680];
	mul.wide.u32 	%rd137, %r23842, 3;
	add.s64 	%rd6, %rd136, %rd137;
	shr.u32 	%r1507, %r1503, 9;
	shr.u32 	%r1508, %r1502, 18;
	shr.u32 	%r1509, %r1502, 9;
	not.b32 	%r1510, %r1509;
	and.b32  	%r1511, %r1508, %r1510;
	and.b32  	%r1512, %r1511, %r1507;
	shr.u32 	%r1513, %r1502, 16;
	not.b32 	%r1514, %r1507;
	shr.u32 	%r1515, %r1502, 4;
	and.b32  	%r1516, %r1513, %r1514;
	and.b32  	%r1517, %r1516, %r1515;
	or.b32  	%r1518, %r1508, %r1515;
	not.b32 	%r1519, %r1518;
	shr.u32 	%r1520, %r1502, 22;
	and.b32  	%r1521, %r1520, %r1519;
	or.b32  	%r1522, %r1520, %r1513;
	not.b32 	%r1523, %r1522;
	and.b32  	%r1524, %r1509, %r1523;
	or.b32  	%r1525, %r1524, %r1521;
	or.b32  	%r1526, %r1525, %r1512;
	or.b32  	%r1527, %r1526, %r1517;
	shr.u32 	%r1528, %r1506, 4;
	xor.b32  	%r1529, %r1528, %r1527;
	xor.b32  	%r1530, %r1529, %r1506;
	xor.b32  	%r1531, %r1530, %r1502;
	shl.b32 	%r1532, %r1531, 7;
	and.b32  	%r1533, %r1532, 128;
	or.b32  	%r30, %r1533, %r1504;
	shr.u32 	%r1534, %r30, 6;
	or.b32  	%r1535, %r1534, %r1504;
	and.b32  	%r1536, %r1531, %r1535;
	shr.u32 	%r1537, %r1503, 5;
	shr.u32 	%r1538, %r1502, 7;
	shr.u32 	%r1539, %r1502, 17;
	not.b32 	%r1540, %r1539;
	and.b32  	%r1541, %r1538, %r1540;
	and.b32  	%r1542, %r1541, %r1537;
	not.b32 	%r1543, %r1538;
	shr.u32 	%r1544, %r1502, 21;
	shr.u32 	%r1545, %r1502, 12;
	and.b32  	%r1546, %r1544, %r1543;
	and.b32  	%r1547, %r1546, %r1545;
	or.b32  	%r1548, %r1542, %r1547;
	or.b32  	%r1549, %r1537, %r1544;
	not.b32 	%r1550, %r1549;
	shr.u32 	%r1551, %r1503, 12;
	and.b32  	%r1552, %r1551, %r1550;
	or.b32  	%r1553, %r1548, %r1552;
	or.b32  	%r1554, %r1551, %r1545;
	not.b32 	%r1555, %r1554;
	and.b32  	%r1556, %r1539, %r1555;
	or.b32  	%r1557, %r1553, %r1556;
	shr.u32 	%r1558, %r1504, 6;
	shr.u32 	%r1559, %r1504, 3;
	xor.b32  	%r1560, %r1559, %r1558;
	xor.b32  	%r1561, %r1560, %r1557;
	xor.b32  	%r1562, %r1561, %r1504;
	not.b32 	%r1563, %r1562;
	shl.b32 	%r1564, %r1562, 7;
	and.b32  	%r1565, %r1564, 128;
	or.b32  	%r1566, %r1565, %r1505;
	shr.u32 	%r1567, %r1502, 19;
	shr.u32 	%r1568, %r1502, 8;
	shr.u32 	%r1569, %r1503, 11;
	not.b32 	%r1570, %r1569;
	and.b32  	%r1571, %r1568, %r1570;
	and.b32  	%r1572, %r1571, %r1567;
	not.b32 	%r1573, %r1567;
	shr.u32 	%r1574, %r1502, 20;
	shr.u32 	%r1575, %r1502, 6;
	and.b32  	%r1576, %r1574, %r1573;
	and.b32  	%r1577, %r1576, %r1575;
	or.b32  	%r1578, %r1575, %r1568;
	not.b32 	%r1579, %r1578;
	shr.u32 	%r1580, %r1502, 13;
	and.b32  	%r1581, %r1580, %r1579;
	or.b32  	%r1582, %r1574, %r1580;
	not.b32 	%r1583, %r1582;
	and.b32  	%r1584, %r1569, %r1583;
	or.b32  	%r1585, %r1581, %r1577;
	or.b32  	%r1586, %r1585, %r1584;
	or.b32  	%r1587, %r1586, %r1572;
	shr.u32 	%r1588, %r1505, 6;
	shr.u32 	%r1589, %r1505, 3;
	xor.b32  	%r1590, %r1589, %r1588;
	xor.b32  	%r1591, %r1590, %r1587;
	xor.b32  	%r1592, %r1591, %r1505;
	not.b32 	%r1593, %r1592;
	shl.b32 	%r1594, %r1592, 7;
	and.b32  	%r1595, %r1594, 128;
	or.b32  	%r1596, %r1595, %r1506;
	shr.u32 	%r1597, %r30, 5;
	shr.u32 	%r1598, %r1503, 4;
	shr.u32 	%r1599, %r1503, 10;
	and.b32  	%r1600, %r1502, 1;
	neg.s32 	%r1601, %r1600;
	xor.b32  	%r1602, %r1599, %r1597;
	xor.b32  	%r1603, %r1602, %r1503;
	xor.b32  	%r1604, %r1603, %r1600;
	xor.b32  	%r1605, %r1604, %r1598;
	xor.b32  	%r1606, %r1605, %r1566;
	shl.b32 	%r1607, %r1606, 23;
	or.b32  	%r1608, %r1607, %r1502;
	and.b32  	%r1609, %r1601, 1442944;
	xor.b32  	%r31, %r1608, %r1609;
	and.b32  	%r1610, %r1569, %r1598;
	shr.u32 	%r1611, %r1503, 3;
	shr.u32 	%r1612, %r1503, 1;
	and.b32  	%r1613, %r1611, %r1612;
	xor.b32  	%r32, %r1610, %r1613;
	and.b32  	%r1614, %r1536, 1;
	shr.u32 	%r1615, %r1504, 2;
	not.b32 	%r1616, %r1615;
	shr.u32 	%r1617, %r1505, 5;
	and.b32  	%r1618, %r1617, %r1616;
	or.b32  	%r1619, %r1563, %r1618;
	or.b32  	%r1620, %r1619, -2;
	shr.u32 	%r1621, %r1596, 3;
	not.b32 	%r1622, %r1621;
	shr.u32 	%r1623, %r1566, 3;
	and.b32  	%r1624, %r1623, %r1622;
	or.b32  	%r1625, %r1593, %r1624;
	or.b32  	%r1626, %r1625, -2;
	and.b32  	%r1627, %r1623, %r1621;
	shr.u32 	%r1628, %r1596, 5;
	not.b32 	%r1629, %r1628;
	or.b32  	%r1630, %r1627, %r1629;
	shr.u32 	%r33, %r1566, 1;
	or.b32  	%r1631, %r1621, %r1623;
	and.b32  	%r1632, %r1631, %r33;
	shr.u32 	%r1633, %r1566, 6;
	not.b32 	%r1634, %r1633;
	shr.u32 	%r1635, %r30, 2;
	shr.u32 	%r1636, %r1566, 5;
	and.b32  	%r1637, %r1635, %r1636;
	or.b32  	%r1638, %r1637, %r1634;
	shr.u32 	%r1639, %r1504, 1;
	or.b32  	%r1640, %r1635, %r1636;
	and.b32  	%r1641, %r1640, %r1639;
	not.b32 	%r1642, %r1641;
	shr.u32 	%r1643, %r30, 3;
	not.b32 	%r1644, %r1643;
	not.b32 	%r1645, %r1504;
	and.b32  	%r1646, %r1534, %r1645;
	or.b32  	%r1647, %r1646, %r1644;
	shr.u32 	%r1648, %r30, 4;
	not.b32 	%r1649, %r1648;
	not.b32 	%r1650, %r1534;
	and.b32  	%r1651, %r1650, %r1504;
	or.b32  	%r1652, %r1651, %r1649;
	not.b32 	%r1653, %r1596;
	shr.u32 	%r1654, %r1596, 6;
	shr.u32 	%r34, %r1596, 1;
	and.b32  	%r1655, %r1654, %r34;
	or.b32  	%r1656, %r1655, %r1653;
	shr.u32 	%r1657, %r1596, 4;
	not.b32 	%r1658, %r1657;
	not.b32 	%r1659, %r1654;
	and.b32  	%r1660, %r34, %r1659;
	or.b32  	%r1661, %r1660, %r1658;
	shr.u32 	%r1662, %r1596, 2;
	not.b32 	%r1663, %r1662;
	not.b32 	%r1664, %r34;
	and.b32  	%r1665, %r1654, %r1664;
	or.b32  	%r1666, %r1665, %r1663;
	or.b32  	%r1667, %r34, %r1635;
	not.b32 	%r1668, %r1667;
	and.b32  	%r1669, %r30, %r1668;
	or.b32  	%r1670, %r1654, %r30;
	not.b32 	%r1671, %r1670;
	and.b32  	%r1672, %r1636, %r1671;
	or.b32  	%r1673, %r1669, %r1672;
	not.b32 	%r1674, %r1623;
	and.b32  	%r1675, %r1621, %r1674;
	and.b32  	%r1676, %r1675, %r1635;
	or.b32  	%r1677, %r1673, %r1676;
	not.b32 	%r1678, %r1636;
	and.b32  	%r1679, %r1623, %r1678;
	and.b32  	%r1680, %r1621, %r1664;
	or.b32  	%r1681, %r1680, %r1679;
	and.b32  	%r1682, %r1681, %r1650;
	or.b32  	%r1683, %r1677, %r1682;
	add.s32 	%r1684, %r1620, %r1626;
	add.s32 	%r1685, %r1684, %r1630;
	add.s32 	%r1686, %r1614, %r1632;
	sub.s32 	%r1687, %r1685, %r1686;
	add.s32 	%r1688, %r1687, %r1638;
	add.s32 	%r1689, %r1688, %r1642;
	add.s32 	%r1690, %r1689, %r1647;
	add.s32 	%r1691, %r1690, %r1652;
	add.s32 	%r1692, %r1691, %r1656;
	add.s32 	%r1693, %r1692, %r1661;
	add.s32 	%r1694, %r1693, %r1666;
	add.s32 	%r1695, %r1694, %r1683;
	add.s32 	%r1696, %r1695, -2;
	and.b32  	%r1697, %r1696, 1;
	setp.ne.s32 	%p9, %r1697, %r28;
	@%p9 bra 	$L__BB0_16;
	shr.u32 	%r1698, %r30, 1;
	shr.u32 	%r1699, %r31, 1;
	and.b32  	%r1700, %r1699, 8388607;
	ld.global.u32 	%r1701, [%rd6+65536];
	ld.global.u32 	%r1702, [%rd6];
	ld.global.u32 	%r1703, [%rd6+131072];
	atom.shared.add.u32 	%r1704, [_ZZ12PreSucSecondP8BiuStateS0_PjhhE14checkCount_Out], 1;
	cvt.u64.u32 	%rd138, %r1704;
	mul.wide.u32 	%rd139, %r1704, 4;
	add.s64 	%rd140, %rd2, %rd139;
	st.global.u32 	[%rd140+196608], %r1700;
	cvt.u16.u32 	%rs113, %r32;
	xor.b16  	%rs114, %rs3, %rs113;
	shl.b16 	%rs115, %rs114, 13;
	xor.b16  	%rs116, %rs115, 8192;
	or.b16  	%rs117, %rs116, %rs3;
	shr.u16 	%rs118, %rs117, 1;
	and.b16  	%rs119, %rs118, 8191;
	mul.wide.u32 	%rd141, %r1704, 2;
	sub.s64 	%rd142, %rd140, %rd141;
	st.global.u16 	[%rd142+262144], %rs119;
	sub.s64 	%rd143, %rd142, %rd138;
	st.global.u8 	[%rd143+294912], %r1698;
	st.global.u8 	[%rd143+311296], %r33;
	st.global.u8 	[%rd143+327680], %r34;
	mul.wide.u32 	%rd144, %r1704, 3;
	add.s64 	%rd145, %rd143, %rd144;
	st.global.u32 	[%rd145], %r1702;
	st.global.u32 	[%rd145+65536], %r1701;
	st.global.u32 	[%rd145+131072], %r1703;
$L__BB0_16:
	mov.u32 	%r1705, %ntid.x;
	add.s32 	%r23842, %r23842, %r1705;
	setp.lt.u32 	%p10, %r23842, %r26;
	@%p10 bra 	$L__BB0_14;
$L__BB0_17:
	bar.sync 	0;
	ld.shared.u32 	%r1706, [_ZZ12PreSucSecondP8BiuStateS0_PjhhE14checkCount_Out];
	bar.sync 	0;
	st.shared.u32 	[_ZZ12PreSucSecondP8BiuStateS0_PjhhE13checkCount_In], %r1706;
	mov.b32 	%r1707, 0;
	st.shared.u32 	[_ZZ12PreSucSecondP8BiuStateS0_PjhhE14checkCount_Out], %r1707;
	bar.sync 	0;
	ld.shared.u32 	%r36, [_ZZ12PreSucSecondP8BiuStateS0_PjhhE13checkCount_In];
	mov.u32 	%r23843, %tid.x;
	setp.ge.u32 	%p11, %r23843, %r36;
	@%p11 bra 	$L__BB0_22;
	ld.global.u8 	%r38, [%rd3+3];
$L__BB0_19:
	cvt.u64.u32 	%rd146, %r23843;
	mul.wide.u32 	%rd147, %r23843, 4;
	add.s64 	%rd148, %rd2, %rd147;
	ld.global.u32 	%r1708, [%rd148+196608];
	mul.wide.u32 	%rd149, %r23843, 2;
	sub.s64 	%rd150, %rd148, %rd149;
	ld.global.u16 	%rs4, [%rd150+262144];
	cvt.u32.u16 	%r1709, %rs4;
	sub.s64 	%rd151, %rd150, %rd146;
	ld.global.u8 	%r1710, [%rd151+294912];
	ld.global.u8 	%r1711, [%rd151+311296];
	ld.global.u8 	%r1712, [%rd151+327680];
	mul.wide.u32 	%rd152, %r23843, 3;
	add.s64 	%rd7, %rd151, %rd152;
	shr.u32 	%r1713, %r1709, 9;
	shr.u32 	%r1714, %r1708, 18;
	shr.u32 	%r1715, %r1708, 9;
	not.b32 	%r1716, %r1715;
	and.b32  	%r1717, %r1714, %r1716;
	and.b32  	%r1718, %r1717, %r1713;
	shr.u32 	%r1719, %r1708, 16;
	not.b32 	%r1720, %r1713;
	shr.u32 	%r1721, %r1708, 4;
	and.b32  	%r1722, %r1719, %r1720;
	and.b32  	%r1723, %r1722, %r1721;
	or.b32  	%r1724, %r1714, %r1721;
	not.b32 	%r1725, %r1724;
	shr.u32 	%r1726, %r1708, 22;
	and.b32  	%r1727, %r1726, %r1725;
	or.b32  	%r1728, %r1726, %r1719;
	not.b32 	%r1729, %r1728;
	and.b32  	%r1730, %r1715, %r1729;
	or.b32  	%r1731, %r1730, %r1727;
	or.b32  	%r1732, %r1731, %r1718;
	or.b32  	%r1733, %r1732, %r1723;
	shr.u32 	%r1734, %r1712, 4;
	xor.b32  	%r1735, %r1734, %r1733;
	xor.b32  	%r1736, %r1735, %r1712;
	xor.b32  	%r1737, %r1736, %r1708;
	shl.b32 	%r1738, %r1737, 7;
	and.b32  	%r1739, %r1738, 128;
	or.b32  	%r40, %r1739, %r1710;
	shr.u32 	%r1740, %r40, 6;
	or.b32  	%r1741, %r1740, %r1710;
	and.b32  	%r1742, %r1737, %r1741;
	shr.u32 	%r1743, %r1709, 5;
	shr.u32 	%r1744, %r1708, 7;
	shr.u32 	%r1745, %r1708, 17;
	not.b32 	%r1746, %r1745;
	and.b32  	%r1747, %r1744, %r1746;
	and.b32  	%r1748, %r1747, %r1743;
	not.b32 	%r1749, %r1744;
	shr.u32 	%r1750, %r1708, 21;
	shr.u32 	%r1751, %r1708, 12;
	and.b32  	%r1752, %r1750, %r1749;
	and.b32  	%r1753, %r1752, %r1751;
	or.b32  	%r1754, %r1748, %r1753;
	or.b32  	%r1755, %r1743, %r1750;
	not.b32 	%r1756, %r1755;
	shr.u32 	%r1757, %r1709, 12;
	and.b32  	%r1758, %r1757, %r1756;
	or.b32  	%r1759, %r1754, %r1758;
	or.b32  	%r1760, %r1757, %r1751;
	not.b32 	%r1761, %r1760;
	and.b32  	%r1762, %r1745, %r1761;
	or.b32  	%r1763, %r1759, %r1762;
	shr.u32 	%r1764, %r1710, 6;
	shr.u32 	%r1765, %r1710, 3;
	xor.b32  	%r1766, %r1765, %r1764;
	xor.b32  	%r1767, %r1766, %r1763;
	xor.b32  	%r1768, %r1767, %r1710;
	not.b32 	%r1769, %r1768;
	shl.b32 	%r1770, %r1768, 7;
	and.b32  	%r1771, %r1770, 128;
	or.b32  	%r1772, %r1771, %r1711;
	shr.u32 	%r1773, %r1708, 19;
	shr.u32 	%r1774, %r1708, 8;
	shr.u32 	%r1775, %r1709, 11;
	not.b32 	%r1776, %r1775;
	and.b32  	%r1777, %r1774, %r1776;
	and.b32  	%r1778, %r1777, %r1773;
	not.b32 	%r1779, %r1773;
	shr.u32 	%r1780, %r1708, 20;
	shr.u32 	%r1781, %r1708, 6;
	and.b32  	%r1782, %r1780, %r1779;
	and.b32  	%r1783, %r1782, %r1781;
	or.b32  	%r1784, %r1781, %r1774;
	not.b32 	%r1785, %r1784;
	shr.u32 	%r1786, %r1708, 13;
	and.b32  	%r1787, %r1786, %r1785;
	or.b32  	%r1788, %r1780, %r1786;
	not.b32 	%r1789, %r1788;
	and.b32  	%r1790, %r1775, %r1789;
	or.b32  	%r1791, %r1787, %r1783;
	or.b32  	%r1792, %r1791, %r1790;
	or.b32  	%r1793, %r1792, %r1778;
	shr.u32 	%r1794, %r1711, 6;
	shr.u32 	%r1795, %r1711, 3;
	xor.b32  	%r1796, %r1795, %r1794;
	xor.b32  	%r1797, %r1796, %r1793;
	xor.b32  	%r1798, %r1797, %r1711;
	not.b32 	%r1799, %r1798;
	shl.b32 	%r1800, %r1798, 7;
	and.b32  	%r1801, %r1800, 128;
	or.b32  	%r1802, %r1801, %r1712;
	shr.u32 	%r1803, %r40, 5;
	shr.u32 	%r1804, %r1709, 4;
	shr.u32 	%r1805, %r1709, 10;
	and.b32  	%r1806, %r1708, 1;
	neg.s32 	%r1807, %r1806;
	xor.b32  	%r1808, %r1805, %r1803;
	xor.b32  	%r1809, %r1808, %r1709;
	xor.b32  	%r1810, %r1809, %r1806;
	xor.b32  	%r1811, %r1810, %r1804;
	xor.b32  	%r1812, %r1811, %r1772;
	shl.b32 	%r1813, %r1812, 23;
	or.b32  	%r1814, %r1813, %r1708;
	and.b32  	%r1815, %r1807, 1442944;
	xor.b32  	%r41, %r1814, %r1815;
	and.b32  	%r1816, %r1775, %r1804;
	shr.u32 	%r1817, %r1709, 3;
	shr.u32 	%r1818, %r1709, 1;
	and.b32  	%r1819, %r1817, %r1818;
	xor.b32  	%r42, %r1816, %r1819;
	and.b32  	%r1820, %r1742, 1;
	shr.u32 	%r1821, %r1710, 2;
	not.b32 	%r1822, %r1821;
	shr.u32 	%r1823, %r1711, 5;
	and.b32  	%r1824, %r1823, %r1822;
	or.b32  	%r1825, %r1769, %r1824;
	or.b32  	%r1826, %r1825, -2;
	shr.u32 	%r1827, %r1802, 3;
	not.b32 	%r1828, %r1827;
	shr.u32 	%r1829, %r1772, 3;
	and.b32  	%r1830, %r1829, %r1828;
	or.b32  	%r1831, %r1799, %r1830;
	or.b32  	%r1832, %r1831, -2;
	and.b32  	%r1833, %r1829, %r1827;
	shr.u32 	%r1834, %r1802, 5;
	not.b32 	%r1835, %r1834;
	or.b32  	%r1836, %r1833, %r1835;
	shr.u32 	%r43, %r1772, 1;
	or.b32  	%r1837, %r1827, %r1829;
	and.b32  	%r1838, %r1837, %r43;
	shr.u32 	%r1839, %r1772, 6;
	not.b32 	%r1840, %r1839;
	shr.u32 	%r1841, %r40, 2;
	shr.u32 	%r1842, %r1772, 5;
	and.b32  	%r1843, %r1841, %r1842;
	or.b32  	%r1844, %r1843, %r1840;
	shr.u32 	%r1845, %r1710, 1;
	or.b32  	%r1846, %r1841, %r1842;
	and.b32  	%r1847, %r1846, %r1845;
	not.b32 	%r1848, %r1847;
	shr.u32 	%r1849, %r40, 3;
	not.b32 	%r1850, %r1849;
	not.b32 	%r1851, %r1710;
	and.b32  	%r1852, %r1740, %r1851;
	or.b32  	%r1853, %r1852, %r1850;
	shr.u32 	%r1854, %r40, 4;
	not.b32 	%r1855, %r1854;
	not.b32 	%r1856, %r1740;
	and.b32  	%r1857, %r1856, %r1710;
	or.b32  	%r1858, %r1857, %r1855;
	not.b32 	%r1859, %r1802;
	shr.u32 	%r1860, %r1802, 6;
	shr.u32 	%r44, %r1802, 1;
	and.b32  	%r1861, %r1860, %r44;
	or.b32  	%r1862, %r1861, %r1859;
	shr.u32 	%r1863, %r1802, 4;
	not.b32 	%r1864, %r1863;
	not.b32 	%r1865, %r1860;
	and.b32  	%r1866, %r44, %r1865;
	or.b32  	%r1867, %r1866, %r1864;
	shr.u32 	%r1868, %r1802, 2;
	not.b32 	%r1869, %r1868;
	not.b32 	%r1870, %r44;
	and.b32  	%r1871, %r1860, %r1870;
	or.b32  	%r1872, %r1871, %r1869;
	or.b32  	%r1873, %r44, %r1841;
	not.b32 	%r1874, %r1873;
	and.b32  	%r1875, %r40, %r1874;
	or.b32  	%r1876, %r1860, %r40;
	not.b32 	%r1877, %r1876;
	and.b32  	%r1878, %r1842, %r1877;
	or.b32  	%r1879, %r1875, %r1878;
	not.b32 	%r1880, %r1829;
	and.b32  	%r1881, %r1827, %r1880;
	and.b32  	%r1882, %r1881, %r1841;
	or.b32  	%r1883, %r1879, %r1882;
	not.b32 	%r1884, %r1842;
	and.b32  	%r1885, %r1829, %r1884;
	and.b32  	%r1886, %r1827, %r1870;
	or.b32  	%r1887, %r1886, %r1885;
	and.b32  	%r1888, %r1887, %r1856;
	or.b32  	%r1889, %r1883, %r1888;
	add.s32 	%r1890, %r1826, %r1832;
	add.s32 	%r1891, %r1890, %r1836;
	add.s32 	%r1892, %r1820, %r1838;
	sub.s32 	%r1893, %r1891, %r1892;
	add.s32 	%r1894, %r1893, %r1844;
	add.s32 	%r1895, %r1894, %r1848;
	add.s32 	%r1896, %r1895, %r1853;
	add.s32 	%r1897, %r1896, %r1858;
	add.s32 	%r1898, %r1897, %r1862;
	add.s32 	%r1899, %r1898, %r1867;
	add.s32 	%r1900, %r1899, %r1872;
	add.s32 	%r1901, %r1900, %r1889;
	add.s32 	%r1902, %r1901, -2;
	and.b32  	%r1903, %r1902, 1;
	setp.ne.s32 	%p12, %r1903, %r38;
	@%p12 bra 	$L__BB0_21;
	shr.u32 	%r1904, %r40, 1;
	shr.u32 	%r1905, %r41, 1;
	and.b32  	%r1906, %r1905, 8388607;
	ld.global.u32 	%r1907, [%rd7+65536];
	ld.global.u32 	%r1908, [%rd7];
	ld.global.u32 	%r1909, [%rd7+131072];
	atom.shared.add.u32 	%r1910, [_ZZ12PreSucSecondP8BiuStateS0_PjhhE14checkCount_Out], 1;
	cvt.u64.u32 	%rd153, %r1910;
	mul.wide.u32 	%rd154, %r1910, 4;
	add.s64 	%rd155, %rd1, %rd154;
	st.global.u32 	[%rd155+196608], %r1906;
	cvt.u16.u32 	%rs120, %r42;
	xor.b16  	%rs121, %rs4, %rs120;
	shl.b16 	%rs122, %rs121, 13;
	xor.b16  	%rs123, %rs122, 8192;
	or.b16  	%rs124, %rs123, %rs4;
	shr.u16 	%rs125, %rs124, 1;
	and.b16  	%rs126, %rs125, 8191;
	mul.wide.u32 	%rd156, %r1910, 2;
	sub.s64 	%rd157, %rd155, %rd156;
	st.global.u16 	[%rd157+262144], %rs126;
	sub.s64 	%rd158, %rd157, %rd153;
	st.global.u8 	[%rd158+294912], %r1904;
	st.global.u8 	[%rd158+311296], %r43;
	st.global.u8 	[%rd158+327680], %r44;
	mul.wide.u32 	%rd159, %r1910, 3;
	add.s64 	%rd160, %rd158, %rd159;
	st.global.u32 	[%rd160], %r1908;
	st.global.u32 	[%rd160+65536], %r1907;
	st.global.u32 	[%rd160+131072], %r1909;
$L__BB0_21:
	mov.u32 	%r1911, %ntid.x;
	add.s32 	%r23843, %r23843, %r1911;
	setp.lt.u32 	%p13, %r23843, %r36;
	@%p13 bra 	$L__BB0_19;
$L__BB0_22:
	ld.param.u64 	%rd2066, [_Z7PreSortPK6InitGHPK7InitLMRPK18CommonHeadIndexStrP8BiuStateS9_S9_PjSA_h_param_6];
	bar.sync 	0;
	ld.shared.u32 	%r1912, [_ZZ12PreSucSecondP8BiuStateS0_PjhhE14checkCount_Out];
	cvta.to.global.u64 	%rd161, %rd2066;
	st.global.u32 	[%rd161], %r1912;
	bar.sync 	0;
	st.shared.u32 	[_ZZ12PreSucSecondP8BiuStateS0_PjhhE13checkCount_In], %r1912;
	mov.b32 	%r1913, 0;
	st.shared.u32 	[_ZZ12PreSucSecondP8BiuStateS0_PjhhE14checkCount_Out], %r1913;
	bar.sync 	0;
	ld.shared.u32 	%r46, [_ZZ12PreSucSecondP8BiuStateS0_PjhhE13checkCount_In];
	mov.u32 	%r23844, %tid.x;
	setp.ge.u32 	%p14, %r23844, %r46;
	@%p14 bra 	$L__BB0_27;
	ld.global.u8 	%r48, [%rd3+4];
$L__BB0_24:
	cvt.u64.u32 	%rd162, %r23844;
	mul.wide.u32 	%rd163, %r23844, 4;
	add.s64 	%rd164, %rd1, %rd163;
	ld.global.u32 	%r1914, [%rd164+196608];
	mul.wide.u32 	%rd165, %r23844, 2;
	sub.s64 	%rd166, %rd164, %rd165;
	ld.global.u16 	%rs5, [%rd166+262144];
	cvt.u32.u16 	%r1915, %rs5;
	sub.s64 	%rd167, %rd166, %rd162;
	ld.global.u8 	%r1916, [%rd167+294912];
	ld.global.u8 	%r1917, [%rd167+311296];
	ld.global.u8 	%r1918, [%rd167+327680];
	mul.wide.u32 	%rd168, %r23844, 3;
	add.s64 	%rd8, %rd167, %rd168;
	shr.u32 	%r1919, %r1915, 9;
	shr.u32 	%r1920, %r1914, 18;
	shr.u32 	%r1921, %r1914, 9;
	not.b32 	%r1922, %r1921;
	and.b32  	%r1923, %r1920, %r1922;
	and.b32  	%r1924, %r1923, %r1919;
	shr.u32 	%r1925, %r1914, 16;
	not.b32 	%r1926, %r1919;
	shr.u32 	%r1927, %r1914, 4;
	and.b32  	%r1928, %r1925, %r1926;
	and.b32  	%r1929, %r1928, %r1927;
	or.b32  	%r1930, %r1920, %r1927;
	not.b32 	%r1931, %r1930;
	shr.u32 	%r1932, %r1914, 22;
	and.b32  	%r1933, %r1932, %r1931;
	or.b32  	%r1934, %r1932, %r1925;
	not.b32 	%r1935, %r1934;
	and.b32  	%r1936, %r1921, %r1935;
	or.b32  	%r1937, %r1936, %r1933;
	or.b32  	%r1938, %r1937, %r1924;
	or.b32  	%r1939, %r1938, %r1929;
	shr.u32 	%r1940, %r1918, 4;
	xor.b32  	%r1941, %r1940, %r1939;
	xor.b32  	%r1942, %r1941, %r1918;
	xor.b32  	%r1943, %r1942, %r1914;
	shl.b32 	%r1944, %r1943, 7;
	and.b32  	%r1945, %r1944, 128;
	or.b32  	%r50, %r1945, %r1916;
	shr.u32 	%r1946, %r50, 6;
	or.b32  	%r1947, %r1946, %r1916;
	and.b32  	%r1948, %r1943, %r1947;
	shr.u32 	%r1949, %r1915, 5;
	shr.u32 	%r1950, %r1914, 7;
	shr.u32 	%r1951, %r1914, 17;
	not.b32 	%r1952, %r1951;
	and.b32  	%r1953, %r1950, %r1952;
	and.b32  	%r1954, %r1953, %r1949;
	not.b32 	%r1955, %r1950;
	shr.u32 	%r1956, %r1914, 21;
	shr.u32 	%r1957, %r1914, 12;
	and.b32  	%r1958, %r1956, %r1955;
	and.b32  	%r1959, %r1958, %r1957;
	or.b32  	%r1960, %r1954, %r1959;
	or.b32  	%r1961, %r1949, %r1956;
	not.b32 	%r1962, %r1961;
	shr.u32 	%r1963, %r1915, 12;
	and.b32  	%r1964, %r1963, %r1962;
	or.b32  	%r1965, %r1960, %r1964;
	or.b32  	%r1966, %r1963, %r1957;
	not.b32 	%r1967, %r1966;
	and.b32  	%r1968, %r1951, %r1967;
	or.b32  	%r1969, %r1965, %r1968;
	shr.u32 	%r1970, %r1916, 6;
	shr.u32 	%r1971, %r1916, 3;
	xor.b32  	%r1972, %r1971, %r1970;
	xor.b32  	%r1973, %r1972, %r1969;
	xor.b32  	%r1974, %r1973, %r1916;
	not.b32 	%r1975, %r1974;
	shl.b32 	%r1976, %r1974, 7;
	and.b32  	%r1977, %r1976, 128;
	or.b32  	%r1978, %r1977, %r1917;
	shr.u32 	%r1979, %r1914, 19;
	shr.u32 	%r1980, %r1914, 8;
	shr.u32 	%r1981, %r1915, 11;
	not.b32 	%r1982, %r1981;
	and.b32  	%r1983, %r1980, %r1982;
	and.b32  	%r1984, %r1983, %r1979;
	not.b32 	%r1985, %r1979;
	shr.u32 	%r1986, %r1914, 20;
	shr.u32 	%r1987, %r1914, 6;
	and.b32  	%r1988, %r1986, %r1985;
	and.b32  	%r1989, %r1988, %r1987;
	or.b32  	%r1990, %r1987, %r1980;
	not.b32 	%r1991, %r1990;
	shr.u32 	%r1992, %r1914, 13;
	and.b32  	%r1993, %r1992, %r1991;
	or.b32  	%r1994, %r1986, %r1992;
	not.b32 	%r1995, %r1994;
	and.b32  	%r1996, %r1981, %r1995;
	or.b32  	%r1997, %r1993, %r1989;
	or.b32  	%r1998, %r1997, %r1996;
	or.b32  	%r1999, %r1998, %r1984;
	shr.u32 	%r2000, %r1917, 6;
	shr.u32 	%r2001, %r1917, 3;
	xor.b32  	%r2002, %r2001, %r2000;
	xor.b32  	%r2003, %r2002, %r1999;
	xor.b32  	%r2004, %r2003, %r1917;
	not.b32 	%r2005, %r2004;
	shl.b32 	%r2006, %r2004, 7;
	and.b32  	%r2007, %r2006, 128;
	or.b32  	%r2008, %r2007, %r1918;
	shr.u32 	%r2009, %r50, 5;
	shr.u32 	%r2010, %r1915, 4;
	shr.u32 	%r2011, %r1915, 10;
	and.b32  	%r2012, %r1914, 1;
	neg.s32 	%r2013, %r2012;
	xor.b32  	%r2014, %r2011, %r2009;
	xor.b32  	%r2015, %r2014, %r1915;
	xor.b32  	%r2016, %r2015, %r2012;
	xor.b32  	%r2017, %r2016, %r2010;
	xor.b32  	%r2018, %r2017, %r1978;
	shl.b32 	%r2019, %r2018, 23;
	or.b32  	%r2020, %r2019, %r1914;
	and.b32  	%r2021, %r2013, 1442944;
	xor.b32  	%r51, %r2020, %r2021;
	and.b32  	%r2022, %r1981, %r2010;
	shr.u32 	%r2023, %r1915, 3;
	shr.u32 	%r2024, %r1915, 1;
	and.b32  	%r2025, %r2023, %r2024;
	xor.b32  	%r52, %r2022, %r2025;
	and.b32  	%r2026, %r1948, 1;
	shr.u32 	%r2027, %r1916, 2;
	not.b32 	%r2028, %r2027;
	shr.u32 	%r2029, %r1917, 5;
	and.b32  	%r2030, %r2029, %r2028;
	or.b32  	%r2031, %r1975, %r2030;
	or.b32  	%r2032, %r2031, -2;
	shr.u32 	%r2033, %r2008, 3;
	not.b32 	%r2034, %r2033;
	shr.u32 	%r2035, %r1978, 3;
	and.b32  	%r2036, %r2035, %r2034;
	or.b32  	%r2037, %r2005, %r2036;
	or.b32  	%r2038, %r2037, -2;
	and.b32  	%r2039, %r2035, %r2033;
	shr.u32 	%r2040, %r2008, 5;
	not.b32 	%r2041, %r2040;
	or.b32  	%r2042, %r2039, %r2041;
	shr.u32 	%r53, %r1978, 1;
	or.b32  	%r2043, %r2033, %r2035;
	and.b32  	%r2044, %r2043, %r53;
	shr.u32 	%r2045, %r1978, 6;
	not.b32 	%r2046, %r2045;
	shr.u32 	%r2047, %r50, 2;
	shr.u32 	%r2048, %r1978, 5;
	and.b32  	%r2049, %r2047, %r2048;
	or.b32  	%r2050, %r2049, %r2046;
	shr.u32 	%r2051, %r1916, 1;
	or.b32  	%r2052, %r2047, %r2048;
	and.b32  	%r2053, %r2052, %r2051;
	not.b32 	%r2054, %r2053;
	shr.u32 	%r2055, %r50, 3;
	not.b32 	%r2056, %r2055;
	not.b32 	%r2057, %r1916;
	and.b32  	%r2058, %r1946, %r2057;
	or.b32  	%r2059, %r2058, %r2056;
	shr.u32 	%r2060, %r50, 4;
	not.b32 	%r2061, %r2060;
	not.b32 	%r2062, %r1946;
	and.b32  	%r2063, %r2062, %r1916;
	or.b32  	%r2064, %r2063, %r2061;
	not.b32 	%r2065, %r2008;
	shr.u32 	%r2066, %r2008, 6;
	shr.u32 	%r54, %r2008, 1;
	and.b32  	%r2067, %r2066, %r54;
	or.b32  	%r2068, %r2067, %r2065;
	shr.u32 	%r2069, %r2008, 4;
	not.b32 	%r2070, %r2069;
	not.b32 	%r2071, %r2066;
	and.b32  	%r2072, %r54, %r2071;
	or.b32  	%r2073, %r2072, %r2070;
	shr.u32 	%r2074, %r2008, 2;
	not.b32 	%r2075, %r2074;
	not.b32 	%r2076, %r54;
	and.b32  	%r2077, %r2066, %r2076;
	or.b32  	%r2078, %r2077, %r2075;
	or.b32  	%r2079, %r54, %r2047;
	not.b32 	%r2080, %r2079;
	and.b32  	%r2081, %r50, %r2080;
	or.b32  	%r2082, %r2066, %r50;
	not.b32 	%r2083, %r2082;
	and.b32  	%r2084, %r2048, %r2083;
	or.b32  	%r2085, %r2081, %r2084;
	not.b32 	%r2086, %r2035;
	and.b32  	%r2087, %r2033, %r2086;
	and.b32  	%r2088, %r2087, %r2047;
	or.b32  	%r2089, %r2085, %r2088;
	not.b32 	%r2090, %r2048;
	and.b32  	%r2091, %r2035, %r2090;
	and.b32  	%r2092, %r2033, %r2076;
	or.b32  	%r2093, %r2092, %r2091;
	and.b32  	%r2094, %r2093, %r2062;
	or.b32  	%r2095, %r2089, %r2094;
	add.s32 	%r2096, %r2032, %r2038;
	add.s32 	%r2097, %r2096, %r2042;
	add.s32 	%r2098, %r2026, %r2044;
	sub.s32 	%r2099, %r2097, %r2098;
	add.s32 	%r2100, %r2099, %r2050;
	add.s32 	%r2101, %r2100, %r2054;
	add.s32 	%r2102, %r2101, %r2059;
	add.s32 	%r2103, %r2102, %r2064;
	add.s32 	%r2104, %r2103, %r2068;
	add.s32 	%r2105, %r2104, %r2073;
	add.s32 	%r2106, %r2105, %r2078;
	add.s32 	%r2107, %r2106, %r2095;
	add.s32 	%r2108, %r2107, -2;
	and.b32  	%r2109, %r2108, 1;
	setp.ne.s32 	%p15, %r2109, %r48;
	@%p15 bra 	$L__BB0_26;
	shr.u32 	%r2110, %r50, 1;
	shr.u32 	%r2111, %r51, 1;
	and.b32  	%r2112, %r2111, 8388607;
	ld.global.u32 	%r2113, [%rd8+65536];
	ld.global.u32 	%r2114, [%rd8];
	ld.global.u32 	%r2115, [%rd8+131072];
	atom.shared.add.u32 	%r2116, [_ZZ12PreSucSecondP8BiuStateS0_PjhhE14checkCount_Out], 1;
	cvt.u64.u32 	%rd169, %r2116;
	mul.wide.u32 	%rd170, %r2116, 4;
	add.s64 	%rd171, %rd2, %rd170;
	st.global.u32 	[%rd171+196608], %r2112;
	cvt.u16.u32 	%rs127, %r52;
	xor.b16  	%rs128, %rs5, %rs127;
	shl.b16 	%rs129, %rs128, 13;
	xor.b16  	%rs130, %rs129, 8192;
	or.b16  	%rs131, %rs130, %rs5;
	shr.u16 	%rs132, %rs131, 1;
	and.b16  	%rs133, %rs132, 8191;
	mul.wide.u32 	%rd172, %r2116, 2;
	sub.s64 	%rd173, %rd171, %rd172;
	st.global.u16 	[%rd173+262144], %rs133;
	sub.s64 	%rd174, %rd173, %rd169;
	st.global.u8 	[%rd174+294912], %r2110;
	st.global.u8 	[%rd174+311296], %r53;
	st.global.u8 	[%rd174+327680], %r54;
	mul.wide.u32 	%rd175, %r2116, 3;
	add.s64 	%rd176, %rd174, %rd175;
	st.global.u32 	[%rd176], %r2114;
	st.global.u32 	[%rd176+65536], %r2113;
	st.global.u32 	[%rd176+131072], %r2115;
$L__BB0_26:
	mov.u32 	%r2117, %ntid.x;
	add.s32 	%r23844, %r23844, %r2117;
	setp.lt.u32 	%p16, %r23844, %r46;
	@%p16 bra 	$L__BB0_24;
$L__BB0_27:
	bar.sync 	0;
	ld.shared.u32 	%r2118, [_ZZ12PreSucSecondP8BiuStateS0_PjhhE14checkCount_Out];
	bar.sync 	0;
	st.shared.u32 	[_ZZ12PreSucSecondP8BiuStateS0_PjhhE13checkCount_In], %r2118;
	mov.b32 	%r2119, 0;
	st.shared.u32 	[_ZZ12PreSucSecondP8BiuStateS0_PjhhE14checkCount_Out], %r2119;
	bar.sync 	0;
	ld.shared.u32 	%r56, [_ZZ12PreSucSecondP8BiuStateS0_PjhhE13checkCount_In];
	mov.u32 	%r23845, %tid.x;
	setp.ge.u32 	%p17, %r23845, %r56;
	@%p17 bra 	$L__BB0_32;
	ld.global.u8 	%r58, [%rd3+5];
$L__BB0_29:
	cvt.u64.u32 	%rd177, %r23845;
	mul.wide.u32 	%rd178, %r23845, 4;
	add.s64 	%rd179, %rd2, %rd178;
	ld.global.u32 	%r2120, [%rd179+196608];
	mul.wide.u32 	%rd180, %r23845, 2;
	sub.s64 	%rd181, %rd179, %rd180;
	ld.global.u16 	%rs6, [%rd181+262144];
	cvt.u32.u16 	%r2121, %rs6;
	sub.s64 	%rd182, %rd181, %rd177;
	ld.global.u8 	%r2122, [%rd182+294912];
	ld.global.u8 	%r2123, [%rd182+311296];
	ld.global.u8 	%r2124, [%rd182+327680];
	mul.wide.u32 	%rd183, %r23845, 3;
	add.s64 	%rd9, %rd182, %rd183;
	shr.u32 	%r2125, %r2121, 9;
	shr.u32 	%r2126, %r2120, 18;
	shr.u32 	%r2127, %r2120, 9;
	not.b32 	%r2128, %r2127;
	and.b32  	%r2129, %r2126, %r2128;
	and.b32  	%r2130, %r2129, %r2125;
	shr.u32 	%r2131, %r2120, 16;
	not.b32 	%r2132, %r2125;
	shr.u32 	%r2133, %r2120, 4;
	and.b32  	%r2134, %r2131, %r2132;
	and.b32  	%r2135, %r2134, %r2133;
	or.b32  	%r2136, %r2126, %r2133;
	not.b32 	%r2137, %r2136;
	shr.u32 	%r2138, %r2120, 22;
	and.b32  	%r2139, %r2138, %r2137;
	or.b32  	%r2140, %r2138, %r2131;
	not.b32 	%r2141, %r2140;
	and.b32  	%r2142, %r2127, %r2141;
	or.b32  	%r2143, %r2142, %r2139;
	or.b32  	%r2144, %r2143, %r2130;
	or.b32  	%r2145, %r2144, %r2135;
	shr.u32 	%r2146, %r2124, 4;
	xor.b32  	%r2147, %r2146, %r2145;
	xor.b32  	%r2148, %r2147, %r2124;
	xor.b32  	%r2149, %r2148, %r2120;
	shl.b32 	%r2150, %r2149, 7;
	and.b32  	%r2151, %r2150, 128;
	or.b32  	%r60, %r2151, %r2122;
	shr.u32 	%r2152, %r60, 6;
	or.b32  	%r2153, %r2152, %r2122;
	and.b32  	%r2154, %r2149, %r2153;
	shr.u32 	%r2155, %r2121, 5;
	shr.u32 	%r2156, %r2120, 7;
	shr.u32 	%r2157, %r2120, 17;
	not.b32 	%r2158, %r2157;
	and.b32  	%r2159, %r2156, %r2158;
	and.b32  	%r2160, %r2159, %r2155;
	not.b32 	%r2161, %r2156;
	shr.u32 	%r2162, %r2120, 21;
	shr.u32 	%r2163, %r2120, 12;
	and.b32  	%r2164, %r2162, %r2161;
	and.b32  	%r2165, %r2164, %r2163;
	or.b32  	%r2166, %r2160, %r2165;
	or.b32  	%r2167, %r2155, %r2162;
	not.b32 	%r2168, %r2167;
	shr.u32 	%r2169, %r2121, 12;
	and.b32  	%r2170, %r2169, %r2168;
	or.b32  	%r2171, %r2166, %r2170;
	or.b32  	%r2172, %r2169, %r2163;
	not.b32 	%r2173, %r2172;
	and.b32  	%r2174, %r2157, %r2173;
	or.b32  	%r2175, %r2171, %r2174;
	shr.u32 	%r2176, %r2122, 6;
	shr.u32 	%r2177, %r2122, 3;
	xor.b32  	%r2178, %r2177, %r2176;
	xor.b32  	%r2179, %r2178, %r2175;
	xor.b32  	%r2180, %r2179, %r2122;
	not.b32 	%r2181, %r2180;
	shl.b32 	%r2182, %r2180, 7;
	and.b32  	%r2183, %r2182, 128;
	or.b32  	%r2184, %r2183, %r2123;
	shr.u32 	%r2185, %r2120, 19;
	shr.u32 	%r2186, %r2120, 8;
	shr.u32 	%r2187, %r2121, 11;
	not.b32 	%r2188, %r2187;
	and.b32  	%r2189, %r2186, %r2188;
	and.b32  	%r2190, %r2189, %r2185;
	not.b32 	%r2191, %r2185;
	shr.u32 	%r2192, %r2120, 20;
	shr.u32 	%r2193, %r2120, 6;
	and.b32  	%r2194, %r2192, %r2191;
	and.b32  	%r2195, %r2194, %r2193;
	or.b32  	%r2196, %r2193, %r2186;
	not.b32 	%r2197, %r2196;
	shr.u32 	%r2198, %r2120, 13;
	and.b32  	%r2199, %r2198, %r2197;
	or.b32  	%r2200, %r2192, %r2198;
	not.b32 	%r2201, %r2200;
	and.b32  	%r2202, %r2187, %r2201;
	or.b32  	%r2203, %r2199, %r2195;
	or.b32  	%r2204, %r2203, %r2202;
	or.b32  	%r2205, %r2204, %r2190;
	shr.u32 	%r2206, %r2123, 6;
	shr.u32 	%r2207, %r2123, 3;
	xor.b32  	%r2208, %r2207, %r2206;
	xor.b32  	%r2209, %r2208, %r2205;
	xor.b32  	%r2210, %r2209, %r2123;
	not.b32 	%r2211, %r2210;
	shl.b32 	%r2212, %r2210, 7;
	and.b32  	%r2213, %r2212, 128;
	or.b32  	%r2214, %r2213, %r2124;
	shr.u32 	%r2215, %r60, 5;
	shr.u32 	%r2216, %r2121, 4;
	shr.u32 	%r2217, %r2121, 10;
	and.b32  	%r2218, %r2120, 1;
	neg.s32 	%r2219, %r2218;
	xor.b32  	%r2220, %r2217, %r2215;
	xor.b32  	%r2221, %r2220, %r2121;
	xor.b32  	%r2222, %r2221, %r2218;
	xor.b32  	%r2223, %r2222, %r2216;
	xor.b32  	%r2224, %r2223, %r2184;
	shl.b32 	%r2225, %r2224, 23;
	or.b32  	%r2226, %r2225, %r2120;
	and.b32  	%r2227, %r2219, 1442944;
	xor.b32  	%r61, %r2226, %r2227;
	and.b32  	%r2228, %r2187, %r2216;
	shr.u32 	%r2229, %r2121, 3;
	shr.u32 	%r2230, %r2121, 1;
	and.b32  	%r2231, %r2229, %r2230;
	xor.b32  	%r62, %r2228, %r2231;
	and.b32  	%r2232, %r2154, 1;
	shr.u32 	%r2233, %r2122, 2;
	not.b32 	%r2234, %r2233;
	shr.u32 	%r2235, %r2123, 5;
	and.b32  	%r2236, %r2235, %r2234;
	or.b32  	%r2237, %r2181, %r2236;
	or.b32  	%r2238, %r2237, -2;
	shr.u32 	%r2239, %r2214, 3;
	not.b32 	%r2240, %r2239;
	shr.u32 	%r2241, %r2184, 3;
	and.b32  	%r2242, %r2241, %r2240;
	or.b32  	%r2243, %r2211, %r2242;
	or.b32  	%r2244, %r2243, -2;
	and.b32  	%r2245, %r2241, %r2239;
	shr.u32 	%r2246, %r2214, 5;
	not.b32 	%r2247, %r2246;
	or.b32  	%r2248, %r2245, %r2247;
	shr.u32 	%r63, %r2184, 1;
	or.b32  	%r2249, %r2239, %r2241;
	and.b32  	%r2250, %r2249, %r63;
	shr.u32 	%r2251, %r2184, 6;
	not.b32 	%r2252, %r2251;
	shr.u32 	%r2253, %r60, 2;
	shr.u32 	%r2254, %r2184, 5;
	and.b32  	%r2255, %r2253, %r2254;
	or.b32  	%r2256, %r2255, %r2252;
	shr.u32 	%r2257, %r2122, 1;
	or.b32  	%r2258, %r2253, %r2254;
	and.b32  	%r2259, %r2258, %r2257;
	not.b32 	%r2260, %r2259;
	shr.u32 	%r2261, %r60, 3;
	not.b32 	%r2262, %r2261;
	not.b32 	%r2263, %r2122;
	and.b32  	%r2264, %r2152, %r2263;
	or.b32  	%r2265, %r2264, %r2262;
	shr.u32 	%r2266, %r60, 4;
	not.b32 	%r2267, %r2266;
	not.b32 	%r2268, %r2152;
	and.b32  	%r2269, %r2268, %r2122;
	or.b32  	%r2270, %r2269, %r2267;
	not.b32 	%r2271, %r2214;
	shr.u32 	%r2272, %r2214, 6;
	shr.u32 	%r64, %r2214, 1;
	and.b32  	%r2273, %r2272, %r64;
	or.b32  	%r2274, %r2273, %r2271;
	shr.u32 	%r2275, %r2214, 4;
	not.b32 	%r2276, %r2275;
	not.b32 	%r2277, %r2272;
	and.b32  	%r2278, %r64, %r2277;
	or.b32  	%r2279, %r2278, %r2276;
	shr.u32 	%r2280, %r2214, 2;
	not.b32 	%r2281, %r2280;
	not.b32 	%r2282, %r64;
	and.b32  	%r2283, %r2272, %r2282;
	or.b32  	%r2284, %r2283, %r2281;
	or.b32  	%r2285, %r64, %r2253;
	not.b32 	%r2286, %r2285;
	and.b32  	%r2287, %r60, %r2286;
	or.b32  	%r2288, %r2272, %r60;
	not.b32 	%r2289, %r2288;
	and.b32  	%r2290, %r2254, %r2289;
	or.b32  	%r2291, %r2287, %r2290;
	not.b32 	%r2292, %r2241;
	and.b32  	%r2293, %r2239, %r2292;
	and.b32  	%r2294, %r2293, %r2253;
	or.b32  	%r2295, %r2291, %r2294;
	not.b32 	%r2296, %r2254;
	and.b32  	%r2297, %r2241, %r2296;
	and.b32  	%r2298, %r2239, %r2282;
	or.b32  	%r2299, %r2298, %r2297;
	and.b32  	%r2300, %r2299, %r2268;
	or.b32  	%r2301, %r2295, %r2300;
	add.s32 	%r2302, %r2238, %r2244;
	add.s32 	%r2303, %r2302, %r2248;
	add.s32 	%r2304, %r2232, %r2250;
	sub.s32 	%r2305, %r2303, %r2304;
	add.s32 	%r2306, %r2305, %r2256;
	add.s32 	%r2307, %r2306, %r2260;
	add.s32 	%r2308, %r2307, %r2265;
	add.s32 	%r2309, %r2308, %r2270;
	add.s32 	%r2310, %r2309, %r2274;
	add.s32 	%r2311, %r2310, %r2279;
	add.s32 	%r2312, %r2311, %r2284;
	add.s32 	%r2313, %r2312, %r2301;
	add.s32 	%r2314, %r2313, -2;
	and.b32  	%r2315, %r2314, 1;
	setp.ne.s32 	%p18, %r2315, %r58;
	@%p18 bra 	$L__BB0_31;
	shr.u32 	%r2316, %r60, 1;
	shr.u32 	%r2317, %r61, 1;
	and.b32  	%r2318, %r2317, 8388607;
	ld.global.u32 	%r2319, [%rd9+65536];
	ld.global.u32 	%r2320, [%rd9];
	ld.global.u32 	%r2321, [%rd9+131072];
	atom.shared.add.u32 	%r2322, [_ZZ12PreSucSecondP8BiuStateS0_PjhhE14checkCount_Out], 1;
	cvt.u64.u32 	%rd184, %r2322;
	mul.wide.u32 	%rd185, %r2322, 4;
	add.s64 	%rd186, %rd1, %rd185;
	st.global.u32 	[%rd186+196608], %r2318;
	cvt.u16.u32 	%rs134, %r62;
	xor.b16  	%rs135, %rs6, %rs134;
	shl.b16 	%rs136, %rs135, 13;
	xor.b16  	%rs137, %rs136, 8192;
	or.b16  	%rs138, %rs137, %rs6;
	shr.u16 	%rs139, %rs138, 1;
	and.b16  	%rs140, %rs139, 8191;
	mul.wide.u32 	%rd187, %r2322, 2;
	sub.s64 	%rd188, %rd186, %rd187;
	st.global.u16 	[%rd188+262144], %rs140;
	sub.s64 	%rd189, %rd188, %rd184;
	st.global.u8 	[%rd189+294912], %r2316;
	st.global.u8 	[%rd189+311296], %r63;
	st.global.u8 	[%rd189+327680], %r64;
	mul.wide.u32 	%rd190, %r2322, 3;
	add.s64 	%rd191, %rd189, %rd190;
	st.global.u32 	[%rd191], %r2320;
	st.global.u32 	[%rd191+65536], %r2319;
	st.global.u32 	[%rd191+131072], %r2321;
$L__BB0_31:
	mov.u32 	%r2323, %ntid.x;
	add.s32 	%r23845, %r23845, %r2323;
	setp.lt.u32 	%p19, %r23845, %r56;
	@%p19 bra 	$L__BB0_29;
$L__BB0_32:
	ld.param.u64 	%rd2067, [_Z7PreSortPK6InitGHPK7InitLMRPK18CommonHeadIndexStrP8BiuStateS9_S9_PjSA_h_param_6];
	bar.sync 	0;
	ld.shared.u32 	%r2324, [_ZZ12PreSucSecondP8BiuStateS0_PjhhE14checkCount_Out];
	cvta.to.global.u64 	%rd192, %rd2067;
	st.global.u32 	[%rd192], %r2324;
	bar.sync 	0;
	st.shared.u32 	[_ZZ11PreSucThirdP8BiuStateS0_PjS1_hE13checkCount_In], %r2324;
	st.shared.u32 	[_ZZ11PreSucThirdP8BiuStateS0_PjS1_hE14checkCount_Out], %r23847;
	bar.sync 	0;
	ld.shared.u32 	%r66, [_ZZ11PreSucThirdP8BiuStateS0_PjS1_hE13checkCount_In];
	mov.u32 	%r23846, %tid.x;
	setp.ge.u32 	%p20, %r23846, %r66;
	@%p20 bra 	$L__BB0_37;
	ld.global.u8 	%r68, [%rd3+6];
$L__BB0_34:
	cvt.u64.u32 	%rd193, %r23846;
	mul.wide.u32 	%rd194, %r23846, 4;
	add.s64 	%rd195, %rd1, %rd194;
	ld.global.u32 	%r2325, [%rd195+196608];
	mul.wide.u32 	%rd196, %r23846, 2;
	sub.s64 	%rd197, %rd195, %rd196;
	ld.global.u16 	%r2326, [%rd197+262144];
	sub.s64 	%rd198, %rd197, %rd193;
	ld.global.u8 	%r2327, [%rd198+294912];
	ld.global.u8 	%r2328, [%rd198+311296];
	ld.global.u8 	%r2329, [%rd198+327680];
	mul.wide.u32 	%rd199, %r23846, 3;
	add.s64 	%rd10, %rd198, %rd199;
	shr.u32 	%r2330, %r2326, 9;
	shr.u32 	%r2331, %r2325, 18;
	shr.u32 	%r2332, %r2325, 9;
	not.b32 	%r2333, %r2332;
	and.b32  	%r2334, %r2331, %r2333;
	and.b32  	%r2335, %r2334, %r2330;
	shr.u32 	%r2336, %r2325, 16;
	not.b32 	%r2337, %r2330;
	shr.u32 	%r2338, %r2325, 4;
	and.b32  	%r2339, %r2336, %r2337;
	and.b32  	%r2340, %r2339, %r2338;
	or.b32  	%r2341, %r2331, %r2338;
	not.b32 	%r2342, %r2341;
	shr.u32 	%r2343, %r2325, 22;
	and.b32  	%r2344, %r2343, %r2342;
	or.b32  	%r2345, %r2343, %r2336;
	not.b32 	%r2346, %r2345;
	and.b32  	%r2347, %r2332, %r2346;
	or.b32  	%r2348, %r2347, %r2344;
	or.b32  	%r2349, %r2348, %r2335;
	or.b32  	%r2350, %r2349, %r2340;
	shr.u32 	%r2351, %r2329, 4;
	xor.b32  	%r2352, %r2350, %r2329;
	xor.b32  	%r2353, %r2352, %r2325;
	xor.b32  	%r2354, %r2353, %r2351;
	shr.u32 	%r2355, %r2326, 5;
	shr.u32 	%r2356, %r2325, 7;
	shr.u32 	%r2357, %r2325, 17;
	not.b32 	%r2358, %r2357;
	and.b32  	%r2359, %r2356, %r2358;
	and.b32  	%r2360, %r2359, %r2355;
	not.b32 	%r2361, %r2356;
	shr.u32 	%r2362, %r2325, 21;
	shr.u32 	%r2363, %r2325, 12;
	and.b32  	%r2364, %r2362, %r2361;
	and.b32  	%r2365, %r2364, %r2363;
	or.b32  	%r2366, %r2360, %r2365;
	or.b32  	%r2367, %r2355, %r2362;
	not.b32 	%r2368, %r2367;
	shr.u32 	%r2369, %r2326, 12;
	and.b32  	%r2370, %r2369, %r2368;
	or.b32  	%r2371, %r2366, %r2370;
	or.b32  	%r2372, %r2369, %r2363;
	not.b32 	%r2373, %r2372;
	and.b32  	%r2374, %r2357, %r2373;
	or.b32  	%r2375, %r2371, %r2374;
	shr.u32 	%r2376, %r2327, 6;
	shr.u32 	%r2377, %r2327, 3;
	xor.b32  	%r2378, %r2375, %r2327;
	xor.b32  	%r2379, %r2378, %r2377;
	shr.u32 	%r2380, %r2325, 19;
	shr.u32 	%r2381, %r2325, 8;
	shr.u32 	%r2382, %r2326, 11;
	not.b32 	%r2383, %r2382;
	and.b32  	%r2384, %r2381, %r2383;
	and.b32  	%r2385, %r2384, %r2380;
	not.b32 	%r2386, %r2380;
	shr.u32 	%r2387, %r2325, 20;
	shr.u32 	%r2388, %r2325, 6;
	and.b32  	%r2389, %r2387, %r2386;
	and.b32  	%r2390, %r2389, %r2388;
	or.b32  	%r2391, %r2388, %r2381;
	not.b32 	%r2392, %r2391;
	shr.u32 	%r2393, %r2325, 13;
	and.b32  	%r2394, %r2393, %r2392;
	or.b32  	%r2395, %r2387, %r2393;
	not.b32 	%r2396, %r2395;
	and.b32  	%r2397, %r2382, %r2396;
	or.b32  	%r2398, %r2394, %r2390;
	or.b32  	%r2399, %r2398, %r2397;
	or.b32  	%r2400, %r2399, %r2385;
	shr.u32 	%r2401, %r2328, 6;
	shr.u32 	%r2402, %r2328, 3;
	xor.b32  	%r2403, %r2400, %r2328;
	xor.b32  	%r2404, %r2403, %r2402;
	not.b32 	%r2405, %r2401;
	xor.b32  	%r2406, %r2405, %r2404;
	or.b32  	%r2407, %r2376, %r2327;
	and.b32  	%r2408, %r2407, %r2354;
	not.b32 	%r2409, %r2376;
	xor.b32  	%r2410, %r2409, %r2379;
	shr.u32 	%r2411, %r2327, 2;
	not.b32 	%r2412, %r2411;
	shr.u32 	%r2413, %r2328, 5;
	and.b32  	%r2414, %r2413, %r2412;
	or.b32  	%r2415, %r2414, %r2410;
	shr.u32 	%r2416, %r2329, 3;
	not.b32 	%r2417, %r2416;
	and.b32  	%r2418, %r2402, %r2417;
	or.b32  	%r2419, %r2406, %r2418;
	and.b32  	%r2420, %r2416, %r2402;
	shr.u32 	%r2421, %r2329, 5;
	not.b32 	%r2422, %r2421;
	or.b32  	%r2423, %r2420, %r2422;
	shr.u32 	%r2424, %r2328, 1;
	or.b32  	%r2425, %r2416, %r2402;
	and.b32  	%r2426, %r2425, %r2424;
	and.b32  	%r2427, %r2413, %r2411;
	or.b32  	%r2428, %r2427, %r2405;
	shr.u32 	%r2429, %r2327, 1;
	or.b32  	%r2430, %r2413, %r2411;
	and.b32  	%r2431, %r2430, %r2429;
	not.b32 	%r2432, %r2431;
	not.b32 	%r2433, %r2377;
	not.b32 	%r2434, %r2327;
	and.b32  	%r2435, %r2376, %r2434;
	or.b32  	%r2436, %r2435, %r2433;
	shr.u32 	%r2437, %r2327, 4;
	not.b32 	%r2438, %r2437;
	and.b32  	%r2439, %r2409, %r2327;
	or.b32  	%r2440, %r2439, %r2438;
	not.b32 	%r2441, %r2329;
	shr.u32 	%r2442, %r2329, 6;
	shr.u32 	%r2443, %r2329, 1;
	and.b32  	%r2444, %r2442, %r2443;
	or.b32  	%r2445, %r2444, %r2441;
	not.b32 	%r2446, %r2351;
	not.b32 	%r2447, %r2442;
	and.b32  	%r2448, %r2443, %r2447;
	or.b32  	%r2449, %r2448, %r2446;
	shr.u32 	%r2450, %r2329, 2;
	not.b32 	%r2451, %r2450;
	not.b32 	%r2452, %r2443;
	and.b32  	%r2453, %r2442, %r2452;
	or.b32  	%r2454, %r2453, %r2451;
	or.b32  	%r2455, %r2411, %r2443;
	not.b32 	%r2456, %r2455;
	and.b32  	%r2457, %r2327, %r2456;
	or.b32  	%r2458, %r2442, %r2327;
	not.b32 	%r2459, %r2458;
	and.b32  	%r2460, %r2413, %r2459;
	or.b32  	%r2461, %r2457, %r2460;
	not.b32 	%r2462, %r2402;
	and.b32  	%r2463, %r2411, %r2462;
	and.b32  	%r2464, %r2463, %r2416;
	or.b32  	%r2465, %r2461, %r2464;
	not.b32 	%r2466, %r2413;
	and.b32  	%r2467, %r2402, %r2466;
	and.b32  	%r2468, %r2416, %r2452;
	or.b32  	%r2469, %r2468, %r2467;
	and.b32  	%r2470, %r2469, %r2409;
	or.b32  	%r2471, %r2465, %r2470;
	add.s32 	%r2472, %r2436, %r2440;
	add.s32 	%r2473, %r2472, %r2428;
	add.s32 	%r2474, %r2473, %r2432;
	add.s32 	%r2475, %r2474, %r2423;
	sub.s32 	%r2476, %r2475, %r2426;
	add.s32 	%r2477, %r2476, %r2445;
	add.s32 	%r2478, %r2477, %r2449;
	add.s32 	%r2479, %r2478, %r2454;
	add.s32 	%r2480, %r2479, %r2471;
	add.s32 	%r2481, %r2480, %r2419;
	add.s32 	%r2482, %r2481, %r2415;
	sub.s32 	%r2483, %r2482, %r2408;
	add.s32 	%r2484, %r2483, -2;
	and.b32  	%r2485, %r2484, 1;
	setp.ne.s32 	%p21, %r2485, %r68;
	@%p21 bra 	$L__BB0_36;
	ld.param.u64 	%rd2048, [_Z7PreSortPK6InitGHPK7InitLMRPK18CommonHeadIndexStrP8BiuStateS9_S9_PjSA_h_param_5];
	ld.global.u32 	%r2486, [%rd10+65536];
	ld.global.u32 	%r2487, [%rd10];
	ld.global.u32 	%r2488, [%rd10+131072];
	atom.shared.add.u32 	%r2489, [_ZZ11PreSucThirdP8BiuStateS0_PjS1_hE14checkCount_Out], 1;
	cvta.to.global.u64 	%rd200, %rd2048;
	mul.wide.u32 	%rd201, %r2489, 4;
	add.s64 	%rd202, %rd200, %rd201;
	st.global.u32 	[%rd202], %r2487;
	st.global.u32 	[%rd202+65536], %r2486;
	st.global.u32 	[%rd202+131072], %r2488;
$L__BB0_36:
	mov.u32 	%r2490, %ntid.x;
	add.s32 	%r23846, %r23846, %r2490;
	setp.lt.u32 	%p22, %r23846, %r66;
	@%p22 bra 	$L__BB0_34;
$L__BB0_37:
	ld.param.u64 	%rd2126, [_Z7PreSortPK6InitGHPK7InitLMRPK18CommonHeadIndexStrP8BiuStateS9_S9_PjSA_h_param_7];
	bar.sync 	0;
	ld.shared.u32 	%r23847, [_ZZ11PreSucThirdP8BiuStateS0_PjS1_hE14checkCount_Out];
	cvta.to.global.u64 	%rd203, %rd2126;
	st.global.u32 	[%rd203], %r23847;
	bar.sync 	0;
	add.s32 	%r23848, %r23848, 16384;
	setp.lt.u32 	%p23, %r23848, %r1077;
	@%p23 bra 	$L__BB0_2;
$L__BB0_38:
	and.b32  	%r75, %r1076, 16383;
	setp.eq.s32 	%p24, %r75, 0;
	@%p24 bra 	$L__BB0_75;
	ld.param.u64 	%rd2068, [_Z7PreSortPK6InitGHPK7InitLMRPK18CommonHeadIndexStrP8BiuStateS9_S9_PjSA_h_param_6];
	cvta.to.global.u64 	%rd204, %rd2068;
	st.global.u32 	[%rd204], %r75;
	st.shared.u32 	[_ZZ11PreSucFirstPK6InitGHPK7InitLMRP8BiuStatePjjjhE13checkCount_In], %r75;
	mov.b32 	%r2494, 0;
	st.shared.u32 	[_ZZ11PreSucFirstPK6InitGHPK7InitLMRP8BiuStatePjjjhE14checkCount_Out], %r2494;
	bar.sync 	0;
	mov.u32 	%r23855, %tid.x;
	ld.shared.u32 	%r77, [_ZZ11PreSucFirstPK6InitGHPK7InitLMRP8BiuStatePjjjhE13checkCount_In];
	setp.ge.u32 	%p25, %r23855, %r77;
	@%p25 bra 	$L__BB0_44;
	ld.global.u8 	%r78, [%rd3];
	mov.u32 	%r23849, %r23855;
$L__BB0_41:
	ld.param.u64 	%rd2027, [_Z7PreSortPK6InitGHPK7InitLMRPK18CommonHeadIndexStrP8BiuStateS9_S9_PjSA_h_param_1];
	ld.param.u64 	%rd2012, [_Z7PreSortPK6InitGHPK7InitLMRPK18CommonHeadIndexStrP8BiuStateS9_S9_PjSA_h_param_0];
	add.s32 	%r2495, %r23849, %r23848;
	div.u32 	%r2496, %r2495, %r1;
	mul.lo.s32 	%r2497, %r2496, %r1;
	sub.s32 	%r2498, %r2495, %r2497;
	cvta.to.global.u64 	%rd205, %rd2012;
	mul.wide.u32 	%rd206, %r2496, 12;
	add.s64 	%rd11, %rd205, %rd206;
	cvta.to.global.u64 	%rd207, %rd2027;
	mul.wide.u32 	%rd208, %r2498, 6;
	add.s64 	%rd209, %rd207, %rd208;
	ld.global.u8 	%r2499, [%rd209];
	shl.b32 	%r2500, %r2499, 16;
	ld.global.u8 	%rs141, [%rd209+1];
	mul.wide.u16 	%r2501, %rs141, 256;
	or.b32  	%r2502, %r2501, %r2500;
	ld.global.u8 	%r2503, [%rd209+2];
	or.b32  	%r80, %r2502, %r2503;
	ld.global.u32 	%r2504, [%rd11+4];
	ld.global.u16 	%rs7, [%rd11+10];
	cvt.u32.u16 	%r2505, %rs7;
	ld.global.u8 	%r2506, [%rd209+3];
	ld.global.u8 	%r2507, [%rd209+4];
	ld.global.u8 	%r2508, [%rd209+5];
	shr.u32 	%r2509, %r2505, 9;
	shr.u32 	%r2510, %r2504, 18;
	shr.u32 	%r2511, %r2504, 9;
	not.b32 	%r2512, %r2511;
	and.b32  	%r2513, %r2510, %r2512;
	and.b32  	%r2514, %r2513, %r2509;
	shr.u32 	%r2515, %r2504, 16;
	not.b32 	%r2516, %r2509;
	shr.u32 	%r2517, %r2504, 4;
	and.b32  	%r2518, %r2515, %r2516;
	and.b32  	%r2519, %r2518, %r2517;
	or.b32  	%r2520, %r2510, %r2517;
	not.b32 	%r2521, %r2520;
	shr.u32 	%r2522, %r2504, 22;
	and.b32  	%r2523, %r2522, %r2521;
	or.b32  	%r2524, %r2522, %r2515;
	not.b32 	%r2525, %r2524;
	and.b32  	%r2526, %r2511, %r2525;
	or.b32  	%r2527, %r2526, %r2523;
	or.b32  	%r2528, %r2527, %r2514;
	or.b32  	%r2529, %r2528, %r2519;
	shr.u32 	%r2530, %r2508, 4;
	xor.b32  	%r2531, %r2530, %r2529;
	xor.b32  	%r2532, %r2531, %r2508;
	xor.b32  	%r2533, %r2532, %r2504;
	shl.b32 	%r2534, %r2533, 7;
	and.b32  	%r2535, %r2534, 128;
	or.b32  	%r81, %r2535, %r2506;
	shr.u32 	%r2536, %r81, 6;
	or.b32  	%r2537, %r2536, %r2506;
	and.b32  	%r2538, %r2533, %r2537;
	shr.u32 	%r2539, %r2505, 5;
	shr.u32 	%r2540, %r2504, 7;
	shr.u32 	%r2541, %r2504, 17;
	not.b32 	%r2542, %r2541;
	and.b32  	%r2543, %r2540, %r2542;
	and.b32  	%r2544, %r2543, %r2539;
	not.b32 	%r2545, %r2540;
	shr.u32 	%r2546, %r2504, 21;
	shr.u32 	%r2547, %r2504, 12;
	and.b32  	%r2548, %r2546, %r2545;
	and.b32  	%r2549, %r2548, %r2547;
	or.b32  	%r2550, %r2544, %r2549;
	or.b32  	%r2551, %r2539, %r2546;
	not.b32 	%r2552, %r2551;
	shr.u32 	%r2553, %r2505, 12;
	and.b32  	%r2554, %r2553, %r2552;
	or.b32  	%r2555, %r2550, %r2554;
	or.b32  	%r2556, %r2553, %r2547;
	not.b32 	%r2557, %r2556;
	and.b32  	%r2558, %r2541, %r2557;
	or.b32  	%r2559, %r2555, %r2558;
	shr.u32 	%r2560, %r2506, 6;
	shr.u32 	%r2561, %r2506, 3;
	xor.b32  	%r2562, %r2561, %r2560;
	xor.b32  	%r2563, %r2562, %r2559;
	xor.b32  	%r2564, %r2563, %r2506;
	not.b32 	%r2565, %r2564;
	shl.b32 	%r2566, %r2564, 7;
	and.b32  	%r2567, %r2566, 128;
	or.b32  	%r2568, %r2567, %r2507;
	shr.u32 	%r2569, %r2504, 19;
	shr.u32 	%r2570, %r2504, 8;
	shr.u32 	%r2571, %r2505, 11;
	not.b32 	%r2572, %r2571;
	and.b32  	%r2573, %r2570, %r2572;
	and.b32  	%r2574, %r2573, %r2569;
	not.b32 	%r2575, %r2569;
	shr.u32 	%r2576, %r2504, 20;
	shr.u32 	%r2577, %r2504, 6;
	and.b32  	%r2578, %r2576, %r2575;
	and.b32  	%r2579, %r2578, %r2577;
	or.b32  	%r2580, %r2577, %r2570;
	not.b32 	%r2581, %r2580;
	shr.u32 	%r2582, %r2504, 13;
	and.b32  	%r2583, %r2582, %r2581;
	or.b32  	%r2584, %r2576, %r2582;
	not.b32 	%r2585, %r2584;
	and.b32  	%r2586, %r2571, %r2585;
	or.b32  	%r2587, %r2583, %r2579;
	or.b32  	%r2588, %r2587, %r2586;
	or.b32  	%r2589, %r2588, %r2574;
	shr.u32 	%r2590, %r2507, 6;
	shr.u32 	%r2591, %r2507, 3;
	xor.b32  	%r2592, %r2591, %r2590;
	xor.b32  	%r2593, %r2592, %r2589;
	xor.b32  	%r2594, %r2593, %r2507;
	not.b32 	%r2595, %r2594;
	shl.b32 	%r2596, %r2594, 7;
	and.b32  	%r2597, %r2596, 128;
	or.b32  	%r2598, %r2597, %r2508;
	shr.u32 	%r2599, %r81, 5;
	shr.u32 	%r2600, %r2505, 4;
	shr.u32 	%r2601, %r2505, 10;
	and.b32  	%r2602, %r2504, 1;
	neg.s32 	%r2603, %r2602;
	xor.b32  	%r2604, %r2601, %r2599;
	xor.b32  	%r2605, %r2604, %r2505;
	xor.b32  	%r2606, %r2605, %r2602;
	xor.b32  	%r2607, %r2606, %r2600;
	xor.b32  	%r2608, %r2607, %r2568;
	shl.b32 	%r2609, %r2608, 23;
	or.b32  	%r2610, %r2609, %r2504;
	and.b32  	%r2611, %r2603, 1442944;
	xor.b32  	%r82, %r2610, %r2611;
	and.b32  	%r2612, %r2571, %r2600;
	shr.u32 	%r2613, %r2505, 3;
	shr.u32 	%r2614, %r2505, 1;
	and.b32  	%r2615, %r2613, %r2614;
	xor.b32  	%r83, %r2612, %r2615;
	and.b32  	%r2616, %r2538, 1;
	shr.u32 	%r2617, %r2506, 2;
	not.b32 	%r2618, %r2617;
	shr.u32 	%r2619, %r2507, 5;
	and.b32  	%r2620, %r2619, %r2618;
	or.b32  	%r2621, %r2565, %r2620;
	or.b32  	%r2622, %r2621, -2;
	shr.u32 	%r2623, %r2598, 3;
	not.b32 	%r2624, %r2623;
	shr.u32 	%r2625, %r2568, 3;
	and.b32  	%r2626, %r2625, %r2624;
	or.b32  	%r2627, %r2595, %r2626;
	or.b32  	%r2628, %r2627, -2;
	and.b32  	%r2629, %r2625, %r2623;
	shr.u32 	%r2630, %r2598, 5;
	not.b32 	%r2631, %r2630;
	or.b32  	%r2632, %r2629, %r2631;
	shr.u32 	%r84, %r2568, 1;
	or.b32  	%r2633, %r2623, %r2625;
	and.b32  	%r2634, %r2633, %r84;
	shr.u32 	%r2635, %r2568, 6;
	not.b32 	%r2636, %r2635;
	shr.u32 	%r2637, %r81, 2;
	shr.u32 	%r2638, %r2568, 5;
	and.b32  	%r2639, %r2637, %r2638;
	or.b32  	%r2640, %r2639, %r2636;
	shr.u32 	%r2641, %r2506, 1;
	or.b32  	%r2642, %r2637, %r2638;
	and.b32  	%r2643, %r2642, %r2641;
	not.b32 	%r2644, %r2643;
	shr.u32 	%r2645, %r81, 3;
	not.b32 	%r2646, %r2645;
	not.b32 	%r2647, %r2506;
	and.b32  	%r2648, %r2536, %r2647;
	or.b32  	%r2649, %r2648, %r2646;
	shr.u32 	%r2650, %r81, 4;
	not.b32 	%r2651, %r2650;
	not.b32 	%r2652, %r2536;
	and.b32  	%r2653, %r2652, %r2506;
	or.b32  	%r2654, %r2653, %r2651;
	not.b32 	%r2655, %r2598;
	shr.u32 	%r2656, %r2598, 6;
	shr.u32 	%r85, %r2598, 1;
	and.b32  	%r2657, %r2656, %r85;
	or.b32  	%r2658, %r2657, %r2655;
	shr.u32 	%r2659, %r2598, 4;
	not.b32 	%r2660, %r2659;
	not.b32 	%r2661, %r2656;
	and.b32  	%r2662, %r85, %r2661;
	or.b32  	%r2663, %r2662, %r2660;
	shr.u32 	%r2664, %r2598, 2;
	not.b32 	%r2665, %r2664;
	not.b32 	%r2666, %r85;
	and.b32  	%r2667, %r2656, %r2666;
	or.b32  	%r2668, %r2667, %r2665;
	or.b32  	%r2669, %r85, %r2637;
	not.b32 	%r2670, %r2669;
	and.b32  	%r2671, %r81, %r2670;
	or.b32  	%r2672, %r2656, %r81;
	not.b32 	%r2673, %r2672;
	and.b32  	%r2674, %r2638, %r2673;
	or.b32  	%r2675, %r2671, %r2674;
	not.b32 	%r2676, %r2625;
	and.b32  	%r2677, %r2623, %r2676;
	and.b32  	%r2678, %r2677, %r2637;
	or.b32  	%r2679, %r2675, %r2678;
	not.b32 	%r2680, %r2638;
	and.b32  	%r2681, %r2625, %r2680;
	and.b32  	%r2682, %r2623, %r2666;
	or.b32  	%r2683, %r2682, %r2681;
	and.b32  	%r2684, %r2683, %r2652;
	or.b32  	%r2685, %r2679, %r2684;
	add.s32 	%r2686, %r2622, %r2628;
	add.s32 	%r2687, %r2686, %r2632;
	add.s32 	%r2688, %r2616, %r2634;
	sub.s32 	%r2689, %r2687, %r2688;
	add.s32 	%r2690, %r2689, %r2640;
	add.s32 	%r2691, %r2690, %r2644;
	add.s32 	%r2692, %r2691, %r2649;
	add.s32 	%r2693, %r2692, %r2654;
	add.s32 	%r2694, %r2693, %r2658;
	add.s32 	%r2695, %r2694, %r2663;
	add.s32 	%r2696, %r2695, %r2668;
	add.s32 	%r2697, %r2696, %r2685;
	add.s32 	%r2698, %r2697, -2;
	and.b32  	%r2699, %r2698, 1;
	setp.ne.s32 	%p26, %r2699, %r78;
	@%p26 bra 	$L__BB0_43;
	shr.u32 	%r2700, %r81, 1;
	shr.u32 	%r2701, %r82, 1;
	and.b32  	%r2702, %r2701, 8388607;
	ld.global.u16 	%r2703, [%rd11+8];
	ld.global.u32 	%r2704, [%rd11];
	atom.shared.add.u32 	%r2705, [_ZZ11PreSucFirstPK6InitGHPK7InitLMRP8BiuStatePjjjhE14checkCount_Out], 1;
	cvt.u64.u32 	%rd210, %r2705;
	mul.wide.u32 	%rd211, %r2705, 4;
	add.s64 	%rd212, %rd2, %rd211;
	st.global.u32 	[%rd212+196608], %r2702;
	cvt.u16.u32 	%rs142, %r83;
	xor.b16  	%rs143, %rs7, %rs142;
	shl.b16 	%rs144, %rs143, 13;
	xor.b16  	%rs145, %rs144, 8192;
	or.b16  	%rs146, %rs145, %rs7;
	shr.u16 	%rs147, %rs146, 1;
	and.b16  	%rs148, %rs147, 8191;
	mul.wide.u32 	%rd213, %r2705, 2;
	sub.s64 	%rd214, %rd212, %rd213;
	st.global.u16 	[%rd214+262144], %rs148;
	sub.s64 	%rd215, %rd214, %rd210;
	st.global.u8 	[%rd215+294912], %r2700;
	st.global.u8 	[%rd215+311296], %r84;
	st.global.u8 	[%rd215+327680], %r85;
	mul.wide.u32 	%rd216, %r2705, 3;
	add.s64 	%rd217, %rd215, %rd216;
	st.global.u32 	[%rd217], %r2704;
	st.global.u32 	[%rd217+65536], %r2703;
	st.global.u32 	[%rd217+131072], %r80;
$L__BB0_43:
	mov.u32 	%r2706, %ntid.x;
	add.s32 	%r23849, %r23849, %r2706;
	setp.lt.u32 	%p27, %r23849, %r77;
	@%p27 bra 	$L__BB0_41;
$L__BB0_44:
	bar.sync 	0;
	ld.shared.u32 	%r2707, [_ZZ11PreSucFirstPK6InitGHPK7InitLMRP8BiuStatePjjjhE14checkCount_Out];
	bar.sync 	0;
	st.shared.u32 	[_ZZ12PreSucSecondP8BiuStateS0_PjhhE13checkCount_In], %r2707;
	mov.b32 	%r2708, 0;
	st.shared.u32 	[_ZZ12PreSucSecondP8BiuStateS0_PjhhE14checkCount_Out], %r2708;
	bar.sync 	0;
	ld.shared.u32 	%r87, [_ZZ12PreSucSecondP8BiuStateS0_PjhhE13checkCount_In];
	setp.ge.u32 	%p28, %r23855, %r87;
	@%p28 bra 	$L__BB0_49;
	ld.global.u8 	%r88, [%rd3+1];
	mov.u32 	%r23850, %r23855;
$L__BB0_46:
	cvt.u64.u32 	%rd218, %r23850;
	mul.wide.u32 	%rd219, %r23850, 4;
	add.s64 	%rd220, %rd2, %rd219;
	ld.global.u32 	%r2709, [%rd220+196608];
	mul.wide.u32 	%rd221, %r23850, 2;
	sub.s64 	%rd222, %rd220, %rd221;
	ld.global.u16 	%rs8, [%rd222+262144];
	cvt.u32.u16 	%r2710, %rs8;
	sub.s64 	%rd223, %rd222, %rd218;
	ld.global.u8 	%r2711, [%rd223+294912];
	ld.global.u8 	%r2712, [%rd223+311296];
	ld.global.u8 	%r2713, [%rd223+327680];
	mul.wide.u32 	%rd224, %r23850, 3;
	add.s64 	%rd12, %rd223, %rd224;
	shr.u32 	%r2714, %r2710, 9;
	shr.u32 	%r2715, %r2709, 18;
	shr.u32 	%r2716, %r2709, 9;
	not.b32 	%r2717, %r2716;
	and.b32  	%r2718, %r2715, %r2717;
	and.b32  	%r2719, %r2718, %r2714;
	shr.u32 	%r2720, %r2709, 16;
	not.b32 	%r2721, %r2714;
	shr.u32 	%r2722, %r2709, 4;
	and.b32  	%r2723, %r2720, %r2721;
	and.b32  	%r2724, %r2723, %r2722;
	or.b32  	%r2725, %r2715, %r2722;
	not.b32 	%r2726, %r2725;
	shr.u32 	%r2727, %r2709, 22;
	and.b32  	%r2728, %r2727, %r2726;
	or.b32  	%r2729, %r2727, %r2720;
	not.b32 	%r2730, %r2729;
	and.b32  	%r2731, %r2716, %r2730;
	or.b32  	%r2732, %r2731, %r2728;
	or.b32  	%r2733, %r2732, %r2719;
	or.b32  	%r2734, %r2733, %r2724;
	shr.u32 	%r2735, %r2713, 4;
	xor.b32  	%r2736, %r2735, %r2734;
	xor.b32  	%r2737, %r2736, %r2713;
	xor.b32  	%r2738, %r2737, %r2709;
	shl.b32 	%r2739, %r2738, 7;
	and.b32  	%r2740, %r2739, 128;
	or.b32  	%r90, %r2740, %r2711;
	shr.u32 	%r2741, %r90, 6;
	or.b32  	%r2742, %r2741, %r2711;
	and.b32  	%r2743, %r2738, %r2742;
	shr.u32 	%r2744, %r2710, 5;
	shr.u32 	%r2745, %r2709, 7;
	shr.u32 	%r2746, %r2709, 17;
	not.b32 	%r2747, %r2746;
	and.b32  	%r2748, %r2745, %r2747;
	and.b32  	%r2749, %r2748, %r2744;
	not.b32 	%r2750, %r2745;
	shr.u32 	%r2751, %r2709, 21;
	shr.u32 	%r2752, %r2709, 12;
	and.b32  	%r2753, %r2751, %r2750;
	and.b32  	%r2754, %r2753, %r2752;
	or.b32  	%r2755, %r2749, %r2754;
	or.b32  	%r2756, %r2744, %r2751;
	not.b32 	%r2757, %r2756;
	shr.u32 	%r2758, %r2710, 12;
	and.b32  	%r2759, %r2758, %r2757;
	or.b32  	%r2760, %r2755, %r2759;
	or.b32  	%r2761, %r2758, %r2752;
	not.b32 	%r2762, %r2761;
	and.b32  	%r2763, %r2746, %r2762;
	or.b32  	%r2764, %r2760, %r2763;
	shr.u32 	%r2765, %r2711, 6;
	shr.u32 	%r2766, %r2711, 3;
	xor.b32  	%r2767, %r2766, %r2765;
	xor.b32  	%r2768, %r2767, %r2764;
	xor.b32  	%r2769, %r2768, %r2711;
	not.b32 	%r2770, %r2769;
	shl.b32 	%r2771, %r2769, 7;
	and.b32  	%r2772, %r2771, 128;
	or.b32  	%r2773, %r2772, %r2712;
	shr.u32 	%r2774, %r2709, 19;
	shr.u32 	%r2775, %r2709, 8;
	shr.u32 	%r2776, %r2710, 11;
	not.b32 	%r2777, %r2776;
	and.b32  	%r2778, %r2775, %r2777;
	and.b32  	%r2779, %r2778, %r2774;
	not.b32 	%r2780, %r2774;
	shr.u32 	%r2781, %r2709, 20;
	shr.u32 	%r2782, %r2709, 6;
	and.b32  	%r2783, %r2781, %r2780;
	and.b32  	%r2784, %r2783, %r2782;
	or.b32  	%r2785, %r2782, %r2775;
	not.b32 	%r2786, %r2785;
	shr.u32 	%r2787, %r2709, 13;
	and.b32  	%r2788, %r2787, %r2786;
	or.b32  	%r2789, %r2781, %r2787;
	not.b32 	%r2790, %r2789;
	and.b32  	%r2791, %r2776, %r2790;
	or.b32  	%r2792, %r2788, %r2784;
	or.b32  	%r2793, %r2792, %r2791;
	or.b32  	%r2794, %r2793, %r2779;
	shr.u32 	%r2795, %r2712, 6;
	shr.u32 	%r2796, %r2712, 3;
	xor.b32  	%r2797, %r2796, %r2795;
	xor.b32  	%r2798, %r2797, %r2794;
	xor.b32  	%r2799, %r2798, %r2712;
	not.b32 	%r2800, %r2799;
	shl.b32 	%r2801, %r2799, 7;
	and.b32  	%r2802, %r2801, 128;
	or.b32  	%r2803, %r2802, %r2713;
	shr.u32 	%r2804, %r90, 5;
	shr.u32 	%r2805, %r2710, 4;
	shr.u32 	%r2806, %r2710, 10;
	and.b32  	%r2807, %r2709, 1;
	neg.s32 	%r2808, %r2807;
	xor.b32  	%r2809, %r2806, %r2804;
	xor.b32  	%r2810, %r2809, %r2710;
	xor.b32  	%r2811, %r2810, %r2807;
	xor.b32  	%r2812, %r2811, %r2805;
	xor.b32  	%r2813, %r2812, %r2773;
	shl.b32 	%r2814, %r2813, 23;
	or.b32  	%r2815, %r2814, %r2709;
	and.b32  	%r2816, %r2808, 1442944;
	xor.b32  	%r91, %r2815, %r2816;
	and.b32  	%r2817, %r2776, %r2805;
	shr.u32 	%r2818, %r2710, 3;
	shr.u32 	%r2819, %r2710, 1;
	and.b32  	%r2820, %r2818, %r2819;
	xor.b32  	%r92, %r2817, %r2820;
	and.b32  	%r2821, %r2743, 1;
	shr.u32 	%r2822, %r2711, 2;
	not.b32 	%r2823, %r2822;
	shr.u32 	%r2824, %r2712, 5;
	and.b32  	%r2825, %r2824, %r2823;
	or.b32  	%r2826, %r2770, %r2825;
	or.b32  	%r2827, %r2826, -2;
	shr.u32 	%r2828, %r2803, 3;
	not.b32 	%r2829, %r2828;
	shr.u32 	%r2830, %r2773, 3;
	and.b32  	%r2831, %r2830, %r2829;
	or.b32  	%r2832, %r2800, %r2831;
	or.b32  	%r2833, %r2832, -2;
	and.b32  	%r2834, %r2830, %r2828;
	shr.u32 	%r2835, %r2803, 5;
	not.b32 	%r2836, %r2835;
	or.b32  	%r2837, %r2834, %r2836;
	shr.u32 	%r93, %r2773, 1;
	or.b32  	%r2838, %r2828, %r2830;
	and.b32  	%r2839, %r2838, %r93;
	shr.u32 	%r2840, %r2773, 6;
	not.b32 	%r2841, %r2840;
	shr.u32 	%r2842, %r90, 2;
	shr.u32 	%r2843, %r2773, 5;
	and.b32  	%r2844, %r2842, %r2843;
	or.b32  	%r2845, %r2844, %r2841;
	shr.u32 	%r2846, %r2711, 1;
	or.b32  	%r2847, %r2842, %r2843;
	and.b32  	%r2848, %r2847, %r2846;
	not.b32 	%r2849, %r2848;
	shr.u32 	%r2850, %r90, 3;
	not.b32 	%r2851, %r2850;
	not.b32 	%r2852, %r2711;
	and.b32  	%r2853, %r2741, %r2852;
	or.b32  	%r2854, %r2853, %r2851;
	shr.u32 	%r2855, %r90, 4;
	not.b32 	%r2856, %r2855;
	not.b32 	%r2857, %r2741;
	and.b32  	%r2858, %r2857, %r2711;
	or.b32  	%r2859, %r2858, %r2856;
	not.b32 	%r2860, %r2803;
	shr.u32 	%r2861, %r2803, 6;
	shr.u32 	%r94, %r2803, 1;
	and.b32  	%r2862, %r2861, %r94;
	or.b32  	%r2863, %r2862, %r2860;
	shr.u32 	%r2864, %r2803, 4;
	not.b32 	%r2865, %r2864;
	not.b32 	%r2866, %r2861;
	and.b32  	%r2867, %r94, %r2866;
	or.b32  	%r2868, %r2867, %r2865;
	shr.u32 	%r2869, %r2803, 2;
	not.b32 	%r2870, %r2869;
	not.b32 	%r2871, %r94;
	and.b32  	%r2872, %r2861, %r2871;
	or.b32  	%r2873, %r2872, %r2870;
	or.b32  	%r2874, %r94, %r2842;
	not.b32 	%r2875, %r2874;
	and.b32  	%r2876, %r90, %r2875;
	or.b32  	%r2877, %r2861, %r90;
	not.b32 	%r2878, %r2877;
	and.b32  	%r2879, %r2843, %r2878;
	or.b32  	%r2880, %r2876, %r2879;
	not.b32 	%r2881, %r2830;
	and.b32  	%r2882, %r2828, %r2881;
	and.b32  	%r2883, %r2882, %r2842;
	or.b32  	%r2884, %r2880, %r2883;
	not.b32 	%r2885, %r2843;
	and.b32  	%r2886, %r2830, %r2885;
	and.b32  	%r2887, %r2828, %r2871;
	or.b32  	%r2888, %r2887, %r2886;
	and.b32  	%r2889, %r2888, %r2857;
	or.b32  	%r2890, %r2884, %r2889;
	add.s32 	%r2891, %r2827, %r2833;
	add.s32 	%r2892, %r2891, %r2837;
	add.s32 	%r2893, %r2821, %r2839;
	sub.s32 	%r2894, %r2892, %r2893;
	add.s32 	%r2895, %r2894, %r2845;
	add.s32 	%r2896, %r2895, %r2849;
	add.s32 	%r2897, %r2896, %r2854;
	add.s32 	%r2898, %r2897, %r2859;
	add.s32 	%r2899, %r2898, %r2863;
	add.s32 	%r2900, %r2899, %r2868;
	add.s32 	%r2901, %r2900, %r2873;
	add.s32 	%r2902, %r2901, %r2890;
	add.s32 	%r2903, %r2902, -2;
	and.b32  	%r2904, %r2903, 1;
	setp.ne.s32 	%p29, %r2904, %r88;
	@%p29 bra 	$L__BB0_48;
	shr.u32 	%r2905, %r90, 1;
	shr.u32 	%r2906, %r91, 1;
	and.b32  	%r2907, %r2906, 8388607;
	ld.global.u32 	%r2908, [%rd12+65536];
	ld.global.u32 	%r2909, [%rd12];
	ld.global.u32 	%r2910, [%rd12+131072];
	atom.shared.add.u32 	%r2911, [_ZZ12PreSucSecondP8BiuStateS0_PjhhE14checkCount_Out], 1;
	cvt.u64.u32 	%rd225, %r2911;
	mul.wide.u32 	%rd226, %r2911, 4;
	add.s64 	%rd227, %rd1, %rd226;
	st.global.u32 	[%rd227+196608], %r2907;
	cvt.u16.u32 	%rs149, %r92;
	xor.b16  	%rs150, %rs8, %rs149;
	shl.b16 	%rs151, %rs150, 13;
	xor.b16  	%rs152, %rs151, 8192;
	or.b16  	%rs153, %rs152, %rs8;
	shr.u16 	%rs154, %rs153, 1;
	and.b16  	%rs155, %rs154, 8191;
	mul.wide.u32 	%rd228, %r2911, 2;
	sub.s64 	%rd229, %rd227, %rd228;
	st.global.u16 	[%rd229+262144], %rs155;
	sub.s64 	%rd230, %rd229, %rd225;
	st.global.u8 	[%rd230+294912], %r2905;
	st.global.u8 	[%rd230+311296], %r93;
	st.global.u8 	[%rd230+327680], %r94;
	mul.wide.u32 	%rd231, %r2911, 3;
	add.s64 	%rd232, %rd230, %rd231;
	st.global.u32 	[%rd232], %r2909;
	st.global.u32 	[%rd232+65536], %r2908;
	st.global.u32 	[%rd232+131072], %r2910;
$L__BB0_48:
	mov.u32 	%r2912, %ntid.x;
	add.s32 	%r23850, %r23850, %r2912;
	setp.lt.u32 	%p30, %r23850, %r87;
	@%p30 bra 	$L__BB0_46;
$L__BB0_49:
	ld.param.u64 	%rd2069, [_Z7PreSortPK6InitGHPK7InitLMRPK18CommonHeadIndexStrP8BiuStateS9_S9_PjSA_h_param_6];
	bar.sync 	0;
	ld.shared.u32 	%r2913, [_ZZ12PreSucSecondP8BiuStateS0_PjhhE14checkCount_Out];
	cvta.to.global.u64 	%rd233, %rd2069;
	st.global.u32 	[%rd233], %r2913;
	bar.sync 	0;
	st.shared.u32 	[_ZZ12PreSucSecondP8BiuStateS0_PjhhE13checkCount_In], %r2913;
	mov.b32 	%r2914, 0;
	st.shared.u32 	[_ZZ12PreSucSecondP8BiuStateS0_PjhhE14checkCount_Out], %r2914;
	bar.sync 	0;
	ld.shared.u32 	%r96, [_ZZ12PreSucSecondP8BiuStateS0_PjhhE13checkCount_In];
	setp.ge.u32 	%p31, %r23855, %r96;
	@%p31 bra 	$L__BB0_54;
	ld.global.u8 	%r97, [%rd3+2];
	mov.u32 	%r23851, %r23855;
$L__BB0_51:
	cvt.u64.u32 	%rd234, %r23851;
	mul.wide.u32 	%rd235, %r23851, 4;
	add.s64 	%rd236, %rd1, %rd235;
	ld.global.u32 	%r2915, [%rd236+196608];
	mul.wide.u32 	%rd237, %r23851, 2;
	sub.s64 	%rd238, %rd236, %rd237;
	ld.global.u16 	%rs9, [%rd238+262144];
	cvt.u32.u16 	%r2916, %rs9;
	sub.s64 	%rd239, %rd238, %rd234;
	ld.global.u8 	%r2917, [%rd239+294912];
	ld.global.u8 	%r2918, [%rd239+311296];
	ld.global.u8 	%r2919, [%rd239+327680];
	mul.wide.u32 	%rd240, %r23851, 3;
	add.s64 	%rd13, %rd239, %rd240;
	shr.u32 	%r2920, %r2916, 9;
	shr.u32 	%r2921, %r2915, 18;
	shr.u32 	%r2922, %r2915, 9;
	not.b32 	%r2923, %r2922;
	and.b32  	%r2924, %r2921, %r2923;
	and.b32  	%r2925, %r2924, %r2920;
	shr.u32 	%r2926, %r2915, 16;
	not.b32 	%r2927, %r2920;
	shr.u32 	%r2928, %r2915, 4;
	and.b32  	%r2929, %r2926, %r2927;
	and.b32  	%r2930, %r2929, %r2928;
	or.b32  	%r2931, %r2921, %r2928;
	not.b32 	%r2932, %r2931;
	shr.u32 	%r2933, %r2915, 22;
	and.b32  	%r2934, %r2933, %r2932;
	or.b32  	%r2935, %r2933, %r2926;
	not.b32 	%r2936, %r2935;
	and.b32  	%r2937, %r2922, %r2936;
	or.b32  	%r2938, %r2937, %r2934;
	or.b32  	%r2939, %r2938, %r2925;
	or.b32  	%r2940, %r2939, %r2930;
	shr.u32 	%r2941, %r2919, 4;
	xor.b32  	%r2942, %r2941, %r2940;
	xor.b32  	%r2943, %r2942, %r2919;
	xor.b32  	%r2944, %r2943, %r2915;
	shl.b32 	%r2945, %r2944, 7;
	and.b32  	%r2946, %r2945, 128;
	or.b32  	%r99, %r2946, %r2917;
	shr.u32 	%r2947, %r99, 6;
	or.b32  	%r2948, %r2947, %r2917;
	and.b32  	%r2949, %r2944, %r2948;
	shr.u32 	%r2950, %r2916, 5;
	shr.u32 	%r2951, %r2915, 7;
	shr.u32 	%r2952, %r2915, 17;
	not.b32 	%r2953, %r2952;
	and.b32  	%r2954, %r2951, %r2953;
	and.b32  	%r2955, %r2954, %r2950;
	not.b32 	%r2956, %r2951;
	shr.u32 	%r2957, %r2915, 21;
	shr.u32 	%r2958, %r2915, 12;
	and.b32  	%r2959, %r2957, %r2956;
	and.b32  	%r2960, %r2959, %r2958;
	or.b32  	%r2961, %r2955, %r2960;
	or.b32  	%r2962, %r2950, %r2957;
	not.b32 	%r2963, %r2962;
	shr.u32 	%r2964, %r2916, 12;
	and.b32  	%r2965, %r2964, %r2963;
	or.b32  	%r2966, %r2961, %r2965;
	or.b32  	%r2967, %r2964, %r2958;
	not.b32 	%r2968, %r2967;
	and.b32  	%r2969, %r2952, %r2968;
	or.b32  	%r2970, %r2966, %r2969;
	shr.u32 	%r2971, %r2917, 6;
	shr.u32 	%r2972, %r2917, 3;
	xor.b32  	%r2973, %r2972, %r2971;
	xor.b32  	%r2974, %r2973, %r2970;
	xor.b32  	%r2975, %r2974, %r2917;
	not.b32 	%r2976, %r2975;
	shl.b32 	%r2977, %r2975, 7;
	and.b32  	%r2978, %r2977, 128;
	or.b32  	%r2979, %r2978, %r2918;
	shr.u32 	%r2980, %r2915, 19;
	shr.u32 	%r2981, %r2915, 8;
	shr.u32 	%r2982, %r2916, 11;
	not.b32 	%r2983, %r2982;
	and.b32  	%r2984, %r2981, %r2983;
	and.b32  	%r2985, %r2984, %r2980;
	not.b32 	%r2986, %r2980;
	shr.u32 	%r2987, %r2915, 20;
	shr.u32 	%r2988, %r2915, 6;
	and.b32  	%r2989, %r2987, %r2986;
	and.b32  	%r2990, %r2989, %r2988;
	or.b32  	%r2991, %r2988, %r2981;
	not.b32 	%r2992, %r2991;
	shr.u32 	%r2993, %r2915, 13;
	and.b32  	%r2994, %r2993, %r2992;
	or.b32  	%r2995, %r2987, %r2993;
	not.b32 	%r2996, %r2995;
	and.b32  	%r2997, %r2982, %r2996;
	or.b32  	%r2998, %r2994, %r2990;
	or.b32  	%r2999, %r2998, %r2997;
	or.b32  	%r3000, %r2999, %r2985;
	shr.u32 	%r3001, %r2918, 6;
	shr.u32 	%r3002, %r2918, 3;
	xor.b32  	%r3003, %r3002, %r3001;
	xor.b32  	%r3004, %r3003, %r3000;
	xor.b32  	%r3005, %r3004, %r2918;
	not.b32 	%r3006, %r3005;
	shl.b32 	%r3007, %r3005, 7;
	and.b32  	%r3008, %r3007, 128;
	or.b32  	%r3009, %r3008, %r2919;
	shr.u32 	%r3010, %r99, 5;
	shr.u32 	%r3011, %r2916, 4;
	shr.u32 	%r3012, %r2916, 10;
	and.b32  	%r3013, %r2915, 1;
	neg.s32 	%r3014, %r3013;
	xor.b32  	%r3015, %r3012, %r3010;
	xor.b32  	%r3016, %r3015, %r2916;
	xor.b32  	%r3017, %r3016, %r3013;
	xor.b32  	%r3018, %r3017, %r3011;
	xor.b32  	%r3019, %r3018, %r2979;
	shl.b32 	%r3020, %r3019, 23;
	or.b32  	%r3021, %r3020, %r2915;
	and.b32  	%r3022, %r3014, 1442944;
	xor.b32  	%r100, %r3021, %r3022;
	and.b32  	%r3023, %r2982, %r3011;
	shr.u32 	%r3024, %r2916, 3;
	shr.u32 	%r3025, %r2916, 1;
	and.b32  	%r3026, %r3024, %r3025;
	xor.b32  	%r101, %r3023, %r3026;
	and.b32  	%r3027, %r2949, 1;
	shr.u32 	%r3028, %r2917, 2;
	not.b32 	%r3029, %r3028;
	shr.u32 	%r3030, %r2918, 5;
	and.b32  	%r3031, %r3030, %r3029;
	or.b32  	%r3032, %r2976, %r3031;
	or.b32  	%r3033, %r3032, -2;
	shr.u32 	%r3034, %r3009, 3;
	not.b32 	%r3035, %r3034;
	shr.u32 	%r3036, %r2979, 3;
	and.b32  	%r3037, %r3036, %r3035;
	or.b32  	%r3038, %r3006, %r3037;
	or.b32  	%r3039, %r3038, -2;
	and.b32  	%r3040, %r3036, %r3034;
	shr.u32 	%r3041, %r3009, 5;
	not.b32 	%r3042, %r3041;
	or.b32  	%r3043, %r3040, %r3042;
	shr.u32 	%r102, %r2979, 1;
	or.b32  	%r3044, %r3034, %r3036;
	and.b32  	%r3045, %r3044, %r102;
	shr.u32 	%r3046, %r2979, 6;
	not.b32 	%r3047, %r3046;
	shr.u32 	%r3048, %r99, 2;
	shr.u32 	%r3049, %r2979, 5;
	and.b32  	%r3050, %r3048, %r3049;
	or.b32  	%r3051, %r3050, %r3047;
	shr.u32 	%r3052, %r2917, 1;
	or.b32  	%r3053, %r3048, %r3049;
	and.b32  	%r3054, %r3053, %r3052;
	not.b32 	%r3055, %r3054;
	shr.u32 	%r3056, %r99, 3;
	not.b32 	%r3057, %r3056;
	not.b32 	%r3058, %r2917;
	and.b32  	%r3059, %r2947, %r3058;
	or.b32  	%r3060, %r3059, %r3057;
	shr.u32 	%r3061, %r99, 4;
	not.b32 	%r3062, %r3061;
	not.b32 	%r3063, %r2947;
	and.b32  	%r3064, %r3063, %r2917;
	or.b32  	%r3065, %r3064, %r3062;
	not.b32 	%r3066, %r3009;
	shr.u32 	%r3067, %r3009, 6;
	shr.u32 	%r103, %r3009, 1;
	and.b32  	%r3068, %r3067, %r103;
	or.b32  	%r3069, %r3068, %r3066;
	shr.u32 	%r3070, %r3009, 4;
	not.b32 	%r3071, %r3070;
	not.b32 	%r3072, %r3067;
	and.b32  	%r3073, %r103, %r3072;
	or.b32  	%r3074, %r3073, %r3071;
	shr.u32 	%r3075, %r3009, 2;
	not.b32 	%r3076, %r3075;
	not.b32 	%r3077, %r103;
	and.b32  	%r3078, %r3067, %r3077;
	or.b32  	%r3079, %r3078, %r3076;
	or.b32  	%r3080, %r103, %r3048;
	not.b32 	%r3081, %r3080;
	and.b32  	%r3082, %r99, %r3081;
	or.b32  	%r3083, %r3067, %r99;
	not.b32 	%r3084, %r3083;
	and.b32  	%r3085, %r3049, %r3084;
	or.b32  	%r3086, %r3082, %r3085;
	not.b32 	%r3087, %r3036;
	and.b32  	%r3088, %r3034, %r3087;
	and.b32  	%r3089, %r3088, %r3048;
	or.b32  	%r3090, %r3086, %r3089;
	not.b32 	%r3091, %r3049;
	and.b32  	%r3092, %r3036, %r3091;
	and.b32  	%r3093, %r3034, %r3077;
	or.b32  	%r3094, %r3093, %r3092;
	and.b32  	%r3095, %r3094, %r3063;
	or.b32  	%r3096, %r3090, %r3095;
	add.s32 	%r3097, %r3033, %r3039;
	add.s32 	%r3098, %r3097, %r3043;
	add.s32 	%r3099, %r3027, %r3045;
	sub.s32 	%r3100, %r3098, %r3099;
	add.s32 	%r3101, %r3100, %r3051;
	add.s32 	%r3102, %r3101, %r3055;
	add.s32 	%r3103, %r3102, %r3060;
	add.s32 	%r3104, %r3103, %r3065;
	add.s32 	%r3105, %r3104, %r3069;
	add.s32 	%r3106, %r3105, %r3074;
	add.s32 	%r3107, %r3106, %r3079;
	add.s32 	%r3108, %r3107, %r3096;
	add.s32 	%r3109, %r3108, -2;
	and.b32  	%r3110, %r3109, 1;
	setp.ne.s32 	%p32, %r3110, %r97;
	@%p32 bra 	$L__BB0_53;
	shr.u32 	%r3111, %r99, 1;
	shr.u32 	%r3112, %r100, 1;
	and.b32  	%r3113, %r3112, 8388607;
	ld.global.u32 	%r3114, [%rd13+65536];
	ld.global.u32 	%r3115, [%rd13];
	ld.global.u32 	%r3116, [%rd13+131072];
	atom.shared.add.u32 	%r3117, [_ZZ12PreSucSecondP8BiuStateS0_PjhhE14checkCount_Out], 1;
	cvt.u64.u32 	%rd241, %r3117;
	mul.wide.u32 	%rd242, %r3117, 4;
	add.s64 	%rd243, %rd2, %rd242;
	st.global.u32 	[%rd243+196608], %r3113;
	cvt.u16.u32 	%rs156, %r101;
	xor.b16  	%rs157, %rs9, %rs156;
	shl.b16 	%rs158, %rs157, 13;
	xor.b16  	%rs159, %rs158, 8192;
	or.b16  	%rs160, %rs159, %rs9;
	shr.u16 	%rs161, %rs160, 1;
	and.b16  	%rs162, %rs161, 8191;
	mul.wide.u32 	%rd244, %r3117, 2;
	sub.s64 	%rd245, %rd243, %rd244;
	st.global.u16 	[%rd245+262144], %rs162;
	sub.s64 	%rd246, %rd245, %rd241;
	st.global.u8 	[%rd246+294912], %r3111;
	st.global.u8 	[%rd246+311296], %r102;
	st.global.u8 	[%rd246+327680], %r103;
	mul.wide.u32 	%rd247, %r3117, 3;
	add.s64 	%rd248, %rd246, %rd247;
	st.global.u32 	[%rd248], %r3115;
	st.global.u32 	[%rd248+65536], %r3114;
	st.global.u32 	[%rd248+131072], %r3116;
$L__BB0_53:
	mov.u32 	%r3118, %ntid.x;
	add.s32 	%r23851, %r23851, %r3118;
	setp.lt.u32 	%p33, %r23851, %r96;
	@%p33 bra 	$L__BB0_51;
$L__BB0_54:
	bar.sync 	0;
	ld.shared.u32 	%r3119, [_ZZ12PreSucSecondP8BiuStateS0_PjhhE14checkCount_Out];
	bar.sync 	0;
	st.shared.u32 	[_ZZ12PreSucSecondP8BiuStateS0_PjhhE13checkCount_In], %r3119;
	mov.b32 	%r3120, 0;
	st.shared.u32 	[_ZZ12PreSucSecondP8BiuStateS0_PjhhE14checkCount_Out], %r3120;
	bar.sync 	0;
	ld.shared.u32 	%r105, [_ZZ12PreSucSecondP8BiuStateS0_PjhhE13checkCount_In];
	setp.ge.u32 	%p34, %r23855, %r105;
	@%p34 bra 	$L__BB0_59;
	ld.global.u8 	%r106, [%rd3+3];
	mov.u32 	%r23852, %r23855;
$L__BB0_56:
	cvt.u64.u32 	%rd249, %r23852;
	mul.wide.u32 	%rd250, %r23852, 4;
	add.s64 	%rd251, %rd2, %rd250;
	ld.global.u32 	%r3121, [%rd251+196608];
	mul.wide.u32 	%rd252, %r23852, 2;
	sub.s64 	%rd253, %rd251, %rd252;
	ld.global.u16 	%rs10, [%rd253+262144];
	cvt.u32.u16 	%r3122, %rs10;
	sub.s64 	%rd254, %rd253, %rd249;
	ld.global.u8 	%r3123, [%rd254+294912];
	ld.global.u8 	%r3124, [%rd254+311296];
	ld.global.u8 	%r3125, [%rd254+327680];
	mul.wide.u32 	%rd255, %r23852, 3;
	add.s64 	%rd14, %rd254, %rd255;
	shr.u32 	%r3126, %r3122, 9;
	shr.u32 	%r3127, %r3121, 18;
	shr.u32 	%r3128, %r3121, 9;
	not.b32 	%r3129, %r3128;
	and.b32  	%r3130, %r3127, %r3129;
	and.b32  	%r3131, %r3130, %r3126;
	shr.u32 	%r3132, %r3121, 16;
	not.b32 	%r3133, %r3126;
	shr.u32 	%r3134, %r3121, 4;
	and.b32  	%r3135, %r3132, %r3133;
	and.b32  	%r3136, %r3135, %r3134;
	or.b32  	%r3137, %r3127, %r3134;
	not.b32 	%r3138, %r3137;
	shr.u32 	%r3139, %r3121, 22;
	and.b32  	%r3140, %r3139, %r3138;
	or.b32  	%r3141, %r3139, %r3132;
	not.b32 	%r3142, %r3141;
	and.b32  	%r3143, %r3128, %r3142;
	or.b32  	%r3144, %r3143, %r3140;
	or.b32  	%r3145, %r3144, %r3131;
	or.b32  	%r3146, %r3145, %r3136;
	shr.u32 	%r3147, %r3125, 4;
	xor.b32  	%r3148, %r3147, %r3146;
	xor.b32  	%r3149, %r3148, %r3125;
	xor.b32  	%r3150, %r3149, %r3121;
	shl.b32 	%r3151, %r3150, 7;
	and.b32  	%r3152, %r3151, 128;
	or.b32  	%r108, %r3152, %r3123;
	shr.u32 	%r3153, %r108, 6;
	or.b32  	%r3154, %r3153, %r3123;
	and.b32  	%r3155, %r3150, %r3154;
	shr.u32 	%r3156, %r3122, 5;
	shr.u32 	%r3157, %r3121, 7;
	shr.u32 	%r3158, %r3121, 17;
	not.b32 	%r3159, %r3158;
	and.b32  	%r3160, %r3157, %r3159;
	and.b32  	%r3161, %r3160, %r3156;
	not.b32 	%r3162, %r3157;
	shr.u32 	%r3163, %r3121, 21;
	shr.u32 	%r3164, %r3121, 12;
	and.b32  	%r3165, %r3163, %r3162;
	and.b32  	%r3166, %r3165, %r3164;
	or.b32  	%r3167, %r3161, %r3166;
	or.b32  	%r3168, %r3156, %r3163;
	not.b32 	%r3169, %r3168;
	shr.u32 	%r3170, %r3122, 12;
	and.b32  	%r3171, %r3170, %r3169;
	or.b32  	%r3172, %r3167, %r3171;
	or.b32  	%r3173, %r3170, %r3164;
	not.b32 	%r3174, %r3173;
	and.b32  	%r3175, %r3158, %r3174;
	or.b32  	%r3176, %r3172, %r3175;
	shr.u32 	%r3177, %r3123, 6;
	shr.u32 	%r3178, %r3123, 3;
	xor.b32  	%r3179, %r3178, %r3177;
	xor.b32  	%r3180, %r3179, %r3176;
	xor.b32  	%r3181, %r3180, %r3123;
	not.b32 	%r3182, %r3181;
	shl.b32 	%r3183, %r3181, 7;
	and.b32  	%r3184, %r3183, 128;
	or.b32  	%r3185, %r3184, %r3124;
	shr.u32 	%r3186, %r3121, 19;
	shr.u32 	%r3187, %r3121, 8;
	shr.u32 	%r3188, %r3122, 11;
	not.b32 	%r3189, %r3188;
	and.b32  	%r3190, %r3187, %r3189;
	and.b32  	%r3191, %r3190, %r3186;
	not.b32 	%r3192, %r3186;
	shr.u32 	%r3193, %r3121, 20;
	shr.u32 	%r3194, %r3121, 6;
	and.b32  	%r3195, %r3193, %r3192;
	and.b32  	%r3196, %r3195, %r3194;
	or.b32  	%r3197, %r3194, %r3187;
	not.b32 	%r3198, %r3197;
	shr.u32 	%r3199, %r3121, 13;
	and.b32  	%r3200, %r3199, %r3198;
	or.b32  	%r3201, %r3193, %r3199;
	not.b32 	%r3202, %r3201;
	and.b32  	%r3203, %r3188, %r3202;
	or.b32  	%r3204, %r3200, %r3196;
	or.b32  	%r3205, %r3204, %r3203;
	or.b32  	%r3206, %r3205, %r3191;
	shr.u32 	%r3207, %r3124, 6;
	shr.u32 	%r3208, %r3124, 3;
	xor.b32  	%r3209, %r3208, %r3207;
	xor.b32  	%r3210, %r3209, %r3206;
	xor.b32  	%r3211, %r3210, %r3124;
	not.b32 	%r3212, %r3211;
	shl.b32 	%r3213, %r3211, 7;
	and.b32  	%r3214, %r3213, 128;
	or.b32  	%r3215, %r3214, %r3125;
	shr.u32 	%r3216, %r108, 5;
	shr.u32 	%r3217, %r3122, 4;
	shr.u32 	%r3218, %r3122, 10;
	and.b32  	%r3219, %r3121, 1;
	neg.s32 	%r3220, %r3219;
	xor.b32  	%r3221, %r3218, %r3216;
	xor.b32  	%r3222, %r3221, %r3122;
	xor.b32  	%r3223, %r3222, %r3219;
	xor.b32  	%r3224, %r3223, %r3217;
	xor.b32  	%r3225, %r3224, %r3185;
	shl.b32 	%r3226, %r3225, 23;
	or.b32  	%r3227, %r3226, %r3121;
	and.b32  	%r3228, %r3220, 1442944;
	xor.b32  	%r109, %r3227, %r3228;
	and.b32  	%r3229, %r3188, %r3217;
	shr.u32 	%r3230, %r3122, 3;
	shr.u32 	%r3231, %r3122, 1;
	and.b32  	%r3232, %r3230, %r3231;
	xor.b32  	%r110, %r3229, %r3232;
	and.b32  	%r3233, %r3155, 1;
	shr.u32 	%r3234, %r3123, 2;
	not.b32 	%r3235, %r3234;
	shr.u32 	%r3236, %r3124, 5;
	and.b32  	%r3237, %r3236, %r3235;
	or.b32  	%r3238, %r3182, %r3237;
	or.b32  	%r3239, %r3238, -2;
	shr.u32 	%r3240, %r3215, 3;
	not.b32 	%r3241, %r3240;
	shr.u32 	%r3242, %r3185, 3;
	and.b32  	%r3243, %r3242, %r3241;
	or.b32  	%r3244, %r3212, %r3243;
	or.b32  	%r3245, %r3244, -2;
	and.b32  	%r3246, %r3242, %r3240;
	shr.u32 	%r3247, %r3215, 5;
	not.b32 	%r3248, %r3247;
	or.b32  	%r3249, %r3246, %r3248;
	shr.u32 	%r111, %r3185, 1;
	or.b32  	%r3250, %r3240, %r3242;
	and.b32  	%r3251, %r3250, %r111;
	shr.u32 	%r3252, %r3185, 6;
	not.b32 	%r3253, %r3252;
	shr.u32 	%r3254, %r108, 2;
	shr.u32 	%r3255, %r3185, 5;
	and.b32  	%r3256, %r3254, %r3255;
	or.b32  	%r3257, %r3256, %r3253;
	shr.u32 	%r3258, %r3123, 1;
	or.b32  	%r3259, %r3254, %r3255;
	and.b32  	%r3260, %r3259, %r3258;
	not.b32 	%r3261, %r3260;
	shr.u32 	%r3262, %r108, 3;
	not.b32 	%r3263, %r3262;
	not.b32 	%r3264, %r3123;
	and.b32  	%r3265, %r3153, %r3264;
	or.b32  	%r3266, %r3265, %r3263;
	shr.u32 	%r3267, %r108, 4;
	not.b32 	%r3268, %r3267;
	not.b32 	%r3269, %r3153;
	and.b32  	%r3270, %r3269, %r3123;
	or.b32  	%r3271, %r3270, %r3268;
	not.b32 	%r3272, %r3215;
	shr.u32 	%r3273, %r3215, 6;
	shr.u32 	%r112, %r3215, 1;
	and.b32  	%r3274, %r3273, %r112;
	or.b32  	%r3275, %r3274, %r3272;
	shr.u32 	%r3276, %r3215, 4;
	not.b32 	%r3277, %r3276;
	not.b32 	%r3278, %r3273;
	and.b32  	%r3279, %r112, %r3278;
	or.b32  	%r3280, %r3279, %r3277;
	shr.u32 	%r3281, %r3215, 2;
	not.b32 	%r3282, %r3281;
	not.b32 	%r3283, %r112;
	and.b32  	%r3284, %r3273, %r3283;
	or.b32  	%r3285, %r3284, %r3282;
	or.b32  	%r3286, %r112, %r3254;
	not.b32 	%r3287, %r3286;
	and.b32  	%r3288, %r108, %r3287;
	or.b32  	%r3289, %r3273, %r108;
	not.b32 	%r3290, %r3289;
	and.b32  	%r3291, %r3255, %r3290;
	or.b32  	%r3292, %r3288, %r3291;
	not.b32 	%r3293, %r3242;
	and.b32  	%r3294, %r3240, %r3293;
	and.b32  	%r3295, %r3294, %r3254;
	or.b32  	%r3296, %r3292, %r3295;
	not.b32 	%r3297, %r3255;
	and.b32  	%r3298, %r3242, %r3297;
	and.b32  	%r3299, %r3240, %r3283;
	or.b32  	%r3300, %r3299, %r3298;
	and.b32  	%r3301, %r3300, %r3269;
	or.b32  	%r3302, %r3296, %r3301;
	add.s32 	%r3303, %r3239, %r3245;
	add.s32 	%r3304, %r3303, %r3249;
	add.s32 	%r3305, %r3233, %r3251;
	sub.s32 	%r3306, %r3304, %r3305;
	add.s32 	%r3307, %r3306, %r3257;
	add.s32 	%r3308, %r3307, %r3261;
	add.s32 	%r3309, %r3308, %r3266;
	add.s32 	%r3310, %r3309, %r3271;
	add.s32 	%r3311, %r3310, %r3275;
	add.s32 	%r3312, %r3311, %r3280;
	add.s32 	%r3313, %r3312, %r3285;
	add.s32 	%r3314, %r3313, %r3302;
	add.s32 	%r3315, %r3314, -2;
	and.b32  	%r3316, %r3315, 1;
	setp.ne.s32 	%p35, %r3316, %r106;
	@%p35 bra 	$L__BB0_58;
	shr.u32 	%r3317, %r108, 1;
	shr.u32 	%r3318, %r109, 1;
	and.b32  	%r3319, %r3318, 8388607;
	ld.global.u32 	%r3320, [%rd14+65536];
	ld.global.u32 	%r3321, [%rd14];
	ld.global.u32 	%r3322, [%rd14+131072];
	atom.shared.add.u32 	%r3323, [_ZZ12PreSucSecondP8BiuStateS0_PjhhE14checkCount_Out], 1;
	cvt.u64.u32 	%rd256, %r3323;
	mul.wide.u32 	%rd257, %r3323, 4;
	add.s64 	%rd258, %rd1, %rd257;
	st.global.u32 	[%rd258+196608], %r3319;
	cvt.u16.u32 	%rs163, %r110;
	xor.b16  	%rs164, %rs10, %rs163;
	shl.b16 	%rs165, %rs164, 13;
	xor.b16  	%rs166, %rs165, 8192;
	or.b16  	%rs167, %rs166, %rs10;
	shr.u16 	%rs168, %rs167, 1;
	and.b16  	%rs169, %rs168, 8191;
	mul.wide.u32 	%rd259, %r3323, 2;
	sub.s64 	%rd260, %rd258, %rd259;
	st.global.u16 	[%rd260+262144], %rs169;
	sub.s64 	%rd261, %rd260, %rd256;
	st.global.u8 	[%rd261+294912], %r3317;
	st.global.u8 	[%rd261+311296], %r111;
	st.global.u8 	[%rd261+327680], %r112;
	mul.wide.u32 	%rd262, %r3323, 3;
	add.s64 	%rd263, %rd261, %rd262;
	st.global.u32 	[%rd263], %r3321;
	st.global.u32 	[%rd263+65536], %r3320;
	st.global.u32 	[%rd263+131072], %r3322;
$L__BB0_58:
	mov.u32 	%r3324, %ntid.x;
	add.s32 	%r23852, %r23852, %r3324;
	setp.lt.u32 	%p36, %r23852, %r105;
	@%p36 bra 	$L__BB0_56;
$L__BB0_59:
	ld.param.u64 	%rd2070, [_Z7PreSortPK6InitGHPK7InitLMRPK18CommonHeadIndexStrP8BiuStateS9_S9_PjSA_h_param_6];
	bar.sync 	0;
	ld.shared.u32 	%r3325, [_ZZ12PreSucSecondP8BiuStateS0_PjhhE14checkCount_Out];
	cvta.to.global.u64 	%rd264, %rd2070;
	st.global.u32 	[%rd264], %r3325;
	bar.sync 	0;
	st.shared.u32 	[_ZZ12PreSucSecondP8BiuStateS0_PjhhE13checkCount_In], %r3325;
	mov.b32 	%r3326, 0;
	st.shared.u32 	[_ZZ12PreSucSecondP8BiuStateS0_PjhhE14checkCount_Out], %r3326;
	bar.sync 	0;
	ld.shared.u32 	%r114, [_ZZ12PreSucSecondP8BiuStateS0_PjhhE13checkCount_In];
	setp.ge.u32 	%p37, %r23855, %r114;
	@%p37 bra 	$L__BB0_64;
	ld.global.u8 	%r115, [%rd3+4];
	mov.u32 	%r23853, %r23855;
$L__BB0_61:
	cvt.u64.u32 	%rd265, %r23853;
	mul.wide.u32 	%rd266, %r23853, 4;
	add.s64 	%rd267, %rd1, %rd266;
	ld.global.u32 	%r3327, [%rd267+196608];
	mul.wide.u32 	%rd268, %r23853, 2;
	sub.s64 	%rd269, %rd267, %rd268;
	ld.global.u16 	%rs11, [%rd269+262144];
	cvt.u32.u16 	%r3328, %rs11;
	sub.s64 	%rd270, %rd269, %rd265;
	ld.global.u8 	%r3329, [%rd270+294912];
	ld.global.u8 	%r3330, [%rd270+311296];
	ld.global.u8 	%r3331, [%rd270+327680];
	mul.wide.u32 	%rd271, %r23853, 3;
	add.s64 	%rd15, %rd270, %rd271;
	shr.u32 	%r3332, %r3328, 9;
	shr.u32 	%r3333, %r3327, 18;
	shr.u32 	%r3334, %r3327, 9;
	not.b32 	%r3335, %r3334;
	and.b32  	%r3336, %r3333, %r3335;
	and.b32  	%r3337, %r3336, %r3332;
	shr.u32 	%r3338, %r3327, 16;
	not.b32 	%r3339, %r3332;
	shr.u32 	%r3340, %r3327, 4;
	and.b32  	%r3341, %r3338, %r3339;
	and.b32  	%r3342, %r3341, %r3340;
	or.b32  	%r3343, %r3333, %r3340;
	not.b32 	%r3344, %r3343;
	shr.u32 	%r3345, %r3327, 22;
	and.b32  	%r3346, %r3345, %r3344;
	or.b32  	%r3347, %r3345, %r3338;
	not.b32 	%r3348, %r3347;
	and.b32  	%r3349, %r3334, %r3348;
	or.b32  	%r3350, %r3349, %r3346;
	or.b32  	%r3351, %r3350, %r3337;
	or.b32  	%r3352, %r3351, %r3342;
	shr.u32 	%r3353, %r3331, 4;
	xor.b32  	%r3354, %r3353, %r3352;
	xor.b32  	%r3355, %r3354, %r3331;
	xor.b32  	%r3356, %r3355, %r3327;
	shl.b32 	%r3357, %r3356, 7;
	and.b32  	%r3358, %r3357, 128;
	or.b32  	%r117, %r3358, %r3329;
	shr.u32 	%r3359, %r117, 6;
	or.b32  	%r3360, %r3359, %r3329;
	and.b32  	%r3361, %r3356, %r3360;
	shr.u32 	%r3362, %r3328, 5;
	shr.u32 	%r3363, %r3327, 7;
	shr.u32 	%r3364, %r3327, 17;
	not.b32 	%r3365, %r3364;
	and.b32  	%r3366, %r3363, %r3365;
	and.b32  	%r3367, %r3366, %r3362;
	not.b32 	%r3368, %r3363;
	shr.u32 	%r3369, %r3327, 21;
	shr.u32 	%r3370, %r3327, 12;
	and.b32  	%r3371, %r3369, %r3368;
	and.b32  	%r3372, %r3371, %r3370;
	or.b32  	%r3373, %r3367, %r3372;
	or.b32  	%r3374, %r3362, %r3369;
	not.b32 	%r3375, %r3374;
	shr.u32 	%r3376, %r3328, 12;
	and.b32  	%r3377, %r3376, %r3375;
	or.b32  	%r3378, %r3373, %r3377;
	or.b32  	%r3379, %r3376, %r3370;
	not.b32 	%r3380, %r3379;
	and.b32  	%r3381, %r3364, %r3380;
	or.b32  	%r3382, %r3378, %r3381;
	shr.u32 	%r3383, %r3329, 6;
	shr.u32 	%r3384, %r3329, 3;
	xor.b32  	%r3385, %r3384, %r3383;
	xor.b32  	%r3386, %r3385, %r3382;
	xor.b32  	%r3387, %r3386, %r3329;
	not.b32 	%r3388, %r3387;
	shl.b32 	%r3389, %r3387, 7;
	and.b32  	%r3390, %r3389, 128;
	or.b32  	%r3391, %r3390, %r3330;
	shr.u32 	%r3392, %r3327, 19;
	shr.u32 	%r3393, %r3327, 8;
	shr.u32 	%r3394, %r3328, 11;
	not.b32 	%r3395, %r3394;
	and.b32  	%r3396, %r3393, %r3395;
	and.b32  	%r3397, %r3396, %r3392;
	not.b32 	%r3398, %r3392;
	shr.u32 	%r3399, %r3327, 20;
	shr.u32 	%r3400, %r3327, 6;
	and.b32  	%r3401, %r3399, %r3398;
	and.b32  	%r3402, %r3401, %r3400;
	or.b32  	%r3403, %r3400, %r3393;
	not.b32 	%r3404, %r3403;
	shr.u32 	%r3405, %r3327, 13;
	and.b32  	%r3406, %r3405, %r3404;
	or.b32  	%r3407, %r3399, %r3405;
	not.b32 	%r3408, %r3407;
	and.b32  	%r3409, %r3394, %r3408;
	or.b32  	%r3410, %r3406, %r3402;
	or.b32  	%r3411, %r3410, %r3409;
	or.b32  	%r3412, %r3411, %r3397;
	shr.u32 	%r3413, %r3330, 6;
	shr.u32 	%r3414, %r3330, 3;
	xor.b32  	%r3415, %r3414, %r3413;
	xor.b32  	%r3416, %r3415, %r3412;
	xor.b32  	%r3417, %r3416, %r3330;
	not.b32 	%r3418, %r3417;
	shl.b32 	%r3419, %r3417, 7;
	and.b32  	%r3420, %r3419, 128;
	or.b32  	%r3421, %r3420, %r3331;
	shr.u32 	%r3422, %r117, 5;
	shr.u32 	%r3423, %r3328, 4;
	shr.u32 	%r3424, %r3328, 10;
	and.b32  	%r3425, %r3327, 1;
	neg.s32 	%r3426, %r3425;
	xor.b32  	%r3427, %r3424, %r3422;
	xor.b32  	%r3428, %r3427, %r3328;
	xor.b32  	%r3429, %r3428, %r3425;
	xor.b32  	%r3430, %r3429, %r3423;
	xor.b32  	%r3431, %r3430, %r3391;
	shl.b32 	%r3432, %r3431, 23;
	or.b32  	%r3433, %r3432, %r3327;
	and.b32  	%r3434, %r3426, 1442944;
	xor.b32  	%r118, %r3433, %r3434;
	and.b32  	%r3435, %r3394, %r3423;
	shr.u32 	%r3436, %r3328, 3;
	shr.u32 	%r3437, %r3328, 1;
	and.b32  	%r3438, %r3436, %r3437;
	xor.b32  	%r119, %r3435, %r3438;
	and.b32  	%r3439, %r3361, 1;
	shr.u32 	%r3440, %r3329, 2;
	not.b32 	%r3441, %r3440;
	shr.u32 	%r3442, %r3330, 5;
	and.b32  	%r3443, %r3442, %r3441;
	or.b32  	%r3444, %r3388, %r3443;
	or.b32  	%r3445, %r3444, -2;
	shr.u32 	%r3446, %r3421, 3;
	not.b32 	%r3447, %r3446;
	shr.u32 	%r3448, %r3391, 3;
	and.b32  	%r3449, %r3448, %r3447;
	or.b32  	%r3450, %r3418, %r3449;
	or.b32  	%r3451, %r3450, -2;
	and.b32  	%r3452, %r3448, %r3446;
	shr.u32 	%r3453, %r3421, 5;
	not.b32 	%r3454, %r3453;
	or.b32  	%r3455, %r3452, %r3454;
	shr.u32 	%r120, %r3391, 1;
	or.b32  	%r3456, %r3446, %r3448;
	and.b32  	%r3457, %r3456, %r120;
	shr.u32 	%r3458, %r3391, 6;
	not.b32 	%r3459, %r3458;
	shr.u32 	%r3460, %r117, 2;
	shr.u32 	%r3461, %r3391, 5;
	and.b32  	%r3462, %r3460, %r3461;
	or.b32  	%r3463, %r3462, %r3459;
	shr.u32 	%r3464, %r3329, 1;
	or.b32  	%r3465, %r3460, %r3461;
	and.b32  	%r3466, %r3465, %r3464;
	not.b32 	%r3467, %r3466;
	shr.u32 	%r3468, %r117, 3;
	not.b32 	%r3469, %r3468;
	not.b32 	%r3470, %r3329;
	and.b32  	%r3471, %r3359, %r3470;
	or.b32  	%r3472, %r3471, %r3469;
	shr.u32 	%r3473, %r117, 4;
	not.b32 	%r3474, %r3473;
	not.b32 	%r3475, %r3359;
	and.b32  	%r3476, %r3475, %r3329;
	or.b32  	%r3477, %r3476, %r3474;
	not.b32 	%r3478, %r3421;
	shr.u32 	%r3479, %r3421, 6;
	shr.u32 	%r121, %r3421, 1;
	and.b32  	%r3480, %r3479, %r121;
	or.b32  	%r3481, %r3480, %r3478;
	shr.u32 	%r3482, %r3421, 4;
	not.b32 	%r3483, %r3482;
	not.b32 	%r3484, %r3479;
	and.b32  	%r3485, %r121, %r3484;
	or.b32  	%r3486, %r3485, %r3483;
	shr.u32 	%r3487, %r3421, 2;
	not.b32 	%r3488, %r3487;
	not.b32 	%r3489, %r121;
	and.b32  	%r3490, %r3479, %r3489;
	or.b32  	%r3491, %r3490, %r3488;
	or.b32  	%r3492, %r121, %r3460;
	not.b32 	%r3493, %r3492;
	and.b32  	%r3494, %r117, %r3493;
	or.b32  	%r3495, %r3479, %r117;
	not.b32 	%r3496, %r3495;
	and.b32  	%r3497, %r3461, %r3496;
	or.b32  	%r3498, %r3494, %r3497;
	not.b32 	%r3499, %r3448;
	and.b32  	%r3500, %r3446, %r3499;
	and.b32  	%r3501, %r3500, %r3460;
	or.b32  	%r3502, %r3498, %r3501;
	not.b32 	%r3503, %r3461;
	and.b32  	%r3504, %r3448, %r3503;
	and.b32  	%r3505, %r3446, %r3489;
	or.b32  	%r3506, %r3505, %r3504;
	and.b32  	%r3507, %r3506, %r3475;
	or.b32  	%r3508, %r3502, %r3507;
	add.s32 	%r3509, %r3445, %r3451;
	add.s32 	%r3510, %r3509, %r3455;
	add.s32 	%r3511, %r3439, %r3457;
	sub.s32 	%r3512, %r3510, %r3511;
	add.s32 	%r3513, %r3512, %r3463;
	add.s32 	%r3514, %r3513, %r3467;
	add.s32 	%r3515, %r3514, %r3472;
	add.s32 	%r3516, %r3515, %r3477;
	add.s32 	%r3517, %r3516, %r3481;
	add.s32 	%r3518, %r3517, %r3486;
	add.s32 	%r3519, %r3518, %r3491;
	add.s32 	%r3520, %r3519, %r3508;
	add.s32 	%r3521, %r3520, -2;
	and.b32  	%r3522, %r3521, 1;
	setp.ne.s32 	%p38, %r3522, %r115;
	@%p38 bra 	$L__BB0_63;
	shr.u32 	%r3523, %r117, 1;
	shr.u32 	%r3524, %r118, 1;
	and.b32  	%r3525, %r3524, 8388607;
	ld.global.u32 	%r3526, [%rd15+65536];
	ld.global.u32 	%r3527, [%rd15];
	ld.global.u32 	%r3528, [%rd15+131072];
	atom.shared.add.u32 	%r3529, [_ZZ12PreSucSecondP8BiuStateS0_PjhhE14checkCount_Out], 1;
	cvt.u64.u32 	%rd272, %r3529;
	mul.wide.u32 	%rd273, %r3529, 4;
	add.s64 	%rd274, %rd2, %rd273;
	st.global.u32 	[%rd274+196608], %r3525;
	cvt.u16.u32 	%rs170, %r119;
	xor.b16  	%rs171, %rs11, %rs170;
	shl.b16 	%rs172, %rs171, 13;
	xor.b16  	%rs173, %rs172, 8192;
	or.b16  	%rs174, %rs173, %rs11;
	shr.u16 	%rs175, %rs174, 1;
	and.b16  	%rs176, %rs175, 8191;
	mul.wide.u32 	%rd275, %r3529, 2;
	sub.s64 	%rd276, %rd274, %rd275;
	st.global.u16 	[%rd276+262144], %rs176;
	sub.s64 	%rd277, %rd276, %rd272;
	st.global.u8 	[%rd277+294912], %r3523;
	st.global.u8 	[%rd277+311296], %r120;
	st.global.u8 	[%rd277+327680], %r121;
	mul.wide.u32 	%rd278, %r3529, 3;
	add.s64 	%rd279, %rd277, %rd278;
	st.global.u32 	[%rd279], %r3527;
	st.global.u32 	[%rd279+65536], %r3526;
	st.global.u32 	[%rd279+131072], %r3528;
$L__BB0_63:
	mov.u32 	%r3530, %ntid.x;
	add.s32 	%r23853, %r23853, %r3530;
	setp.lt.u32 	%p39, %r23853, %r114;
	@%p39 bra 	$L__BB0_61;
$L__BB0_64:
	bar.sync 	0;
	ld.shared.u32 	%r3531, [_ZZ12PreSucSecondP8BiuStateS0_PjhhE14checkCount_Out];
	bar.sync 	0;
	st.shared.u32 	[_ZZ12PreSucSecondP8BiuStateS0_PjhhE13checkCount_In], %r3531;
	mov.b32 	%r3532, 0;
	st.shared.u32 	[_ZZ12PreSucSecondP8BiuStateS0_PjhhE14checkCount_Out], %r3532;
	bar.sync 	0;
	ld.shared.u32 	%r123, [_ZZ12PreSucSecondP8BiuStateS0_PjhhE13checkCount_In];
	setp.ge.u32 	%p40, %r23855, %r123;
	@%p40 bra 	$L__BB0_69;
	ld.global.u8 	%r124, [%rd3+5];
	mov.u32 	%r23854, %r23855;
$L__BB0_66:
	cvt.u64.u32 	%rd280, %r23854;
	mul.wide.u32 	%rd281, %r23854, 4;
	add.s64 	%rd282, %rd2, %rd281;
	ld.global.u32 	%r3533, [%rd282+196608];
	mul.wide.u32 	%rd283, %r23854, 2;
	sub.s64 	%rd284, %rd282, %rd283;
	ld.global.u16 	%rs12, [%rd284+262144];
	cvt.u32.u16 	%r3534, %rs12;
	sub.s64 	%rd285, %rd284, %rd280;
	ld.global.u8 	%r3535, [%rd285+294912];
	ld.global.u8 	%r3536, [%rd285+311296];
	ld.global.u8 	%r3537, [%rd285+327680];
	mul.wide.u32 	%rd286, %r23854, 3;
	add.s64 	%rd16, %rd285, %rd286;
	shr.u32 	%r3538, %r3534, 9;
	shr.u32 	%r3539, %r3533, 18;
	shr.u32 	%r3540, %r3533, 9;
	not.b32 	%r3541, %r3540;
	and.b32  	%r3542, %r3539, %r3541;
	and.b32  	%r3543, %r3542, %r3538;
	shr.u32 	%r3544, %r3533, 16;
	not.b32 	%r3545, %r3538;
	shr.u32 	%r3546, %r3533, 4;
	and.b32  	%r3547, %r3544, %r3545;
	and.b32  	%r3548, %r3547, %r3546;
	or.b32  	%r3549, %r3539, %r3546;
	not.b32 	%r3550, %r3549;
	shr.u32 	%r3551, %r3533, 22;
	and.b32  	%r3552, %r3551, %r3550;
	or.b32  	%r3553, %r3551, %r3544;
	not.b32 	%r3554, %r3553;
	and.b32  	%r3555, %r3540, %r3554;
	or.b32  	%r3556, %r3555, %r3552;
	or.b32  	%r3557, %r3556, %r3543;
	or.b32  	%r3558, %r3557, %r3548;
	shr.u32 	%r3559, %r3537, 4;
	xor.b32  	%r3560, %r3559, %r3558;
	xor.b32  	%r3561, %r3560, %r3537;
	xor.b32  	%r3562, %r3561, %r3533;
	shl.b32 	%r3563, %r3562, 7;
	and.b32  	%r3564, %r3563, 128;
	or.b32  	%r126, %r3564, %r3535;
	shr.u32 	%r3565, %r126, 6;
	or.b32  	%r3566, %r3565, %r3535;
	and.b32  	%r3567, %r3562, %r3566;
	shr.u32 	%r3568, %r3534, 5;
	shr.u32 	%r3569, %r3533, 7;
	shr.u32 	%r3570, %r3533, 17;
	not.b32 	%r3571, %r3570;
	and.b32  	%r3572, %r3569, %r3571;
	and.b32  	%r3573, %r3572, %r3568;
	not.b32 	%r3574, %r3569;
	shr.u32 	%r3575, %r3533, 21;
	shr.u32 	%r3576, %r3533, 12;
	and.b32  	%r3577, %r3575, %r3574;
	and.b32  	%r3578, %r3577, %r3576;
	or.b32  	%r3579, %r3573, %r3578;
	or.b32  	%r3580, %r3568, %r3575;
	not.b32 	%r3581, %r3580;
	shr.u32 	%r3582, %r3534, 12;
	and.b32  	%r3583, %r3582, %r3581;
	or.b32  	%r3584, %r3579, %r3583;
	or.b32  	%r3585, %r3582, %r3576;
	not.b32 	%r3586, %r3585;
	and.b32  	%r3587, %r3570, %r3586;
	or.b32  	%r3588, %r3584, %r3587;
	shr.u32 	%r3589, %r3535, 6;
	shr.u32 	%r3590, %r3535, 3;
	xor.b32  	%r3591, %r3590, %r3589;
	xor.b32  	%r3592, %r3591, %r3588;
	xor.b32  	%r3593, %r3592, %r3535;
	not.b32 	%r3594, %r3593;
	shl.b32 	%r3595, %r3593, 7;
	and.b32  	%r3596, %r3595, 128;
	or.b32  	%r3597, %r3596, %r3536;
	shr.u32 	%r3598, %r3533, 19;
	shr.u32 	%r3599, %r3533, 8;
	shr.u32 	%r3600, %r3534, 11;
	not.b32 	%r3601, %r3600;
	and.b32  	%r3602, %r3599, %r3601;
	and.b32  	%r3603, %r3602, %r3598;
	not.b32 	%r3604, %r3598;
	shr.u32 	%r3605, %r3533, 20;
	shr.u32 	%r3606, %r3533, 6;
	and.b32  	%r3607, %r3605, %r3604;
	and.b32  	%r3608, %r3607, %r3606;
	or.b32  	%r3609, %r3606, %r3599;
	not.b32 	%r3610, %r3609;
	shr.u32 	%r3611, %r3533, 13;
	and.b32  	%r3612, %r3611, %r3610;
	or.b32  	%r3613, %r3605, %r3611;
	not.b32 	%r3614, %r3613;
	and.b32  	%r3615, %r3600, %r3614;
	or.b32  	%r3616, %r3612, %r3608;
	or.b32  	%r3617, %r3616, %r3615;
	or.b32  	%r3618, %r3617, %r3603;
	shr.u32 	%r3619, %r3536, 6;
	shr.u32 	%r3620, %r3536, 3;
	xor.b32  	%r3621, %r3620, %r3619;
	xor.b32  	%r3622, %r3621, %r3618;
	xor.b32  	%r3623, %r3622, %r3536;
	not.b32 	%r3624, %r3623;
	shl.b32 	%r3625, %r3623, 7;
	and.b32  	%r3626, %r3625, 128;
	or.b32  	%r3627, %r3626, %r3537;
	shr.u32 	%r3628, %r126, 5;
	shr.u32 	%r3629, %r3534, 4;
	shr.u32 	%r3630, %r3534, 10;
	and.b32  	%r3631, %r3533, 1;
	neg.s32 	%r3632, %r3631;
	xor.b32  	%r3633, %r3630, %r3628;
	xor.b32  	%r3634, %r3633, %r3534;
	xor.b32  	%r3635, %r3634, %r3631;
	xor.b32  	%r3636, %r3635, %r3629;
	xor.b32  	%r3637, %r3636, %r3597;
	shl.b32 	%r3638, %r3637, 23;
	or.b32  	%r3639, %r3638, %r3533;
	and.b32  	%r3640, %r3632, 1442944;
	xor.b32  	%r127, %r3639, %r3640;
	and.b32  	%r3641, %r3600, %r3629;
	shr.u32 	%r3642, %r3534, 3;
	shr.u32 	%r3643, %r3534, 1;
	and.b32  	%r3644, %r3642, %r3643;
	xor.b32  	%r128, %r3641, %r3644;
	and.b32  	%r3645, %r3567, 1;
	shr.u32 	%r3646, %r3535, 2;
	not.b32 	%r3647, %r3646;
	shr.u32 	%r3648, %r3536, 5;
	and.b32  	%r3649, %r3648, %r3647;
	or.b32  	%r3650, %r3594, %r3649;
	or.b32  	%r3651, %r3650, -2;
	shr.u32 	%r3652, %r3627, 3;
	not.b32 	%r3653, %r3652;
	shr.u32 	%r3654, %r3597, 3;
	and.b32  	%r3655, %r3654, %r3653;
	or.b32  	%r3656, %r3624, %r3655;
	or.b32  	%r3657, %r3656, -2;
	and.b32  	%r3658, %r3654, %r3652;
	shr.u32 	%r3659, %r3627, 5;
	not.b32 	%r3660, %r3659;
	or.b32  	%r3661, %r3658, %r3660;
	shr.u32 	%r129, %r3597, 1;
	or.b32  	%r3662, %r3652, %r3654;
	and.b32  	%r3663, %r3662, %r129;
	shr.u32 	%r3664, %r3597, 6;
	not.b32 	%r3665, %r3664;
	shr.u32 	%r3666, %r126, 2;
	shr.u32 	%r3667, %r3597, 5;
	and.b32  	%r3668, %r3666, %r3667;
	or.b32  	%r3669, %r3668, %r3665;
	shr.u32 	%r3670, %r3535, 1;
	or.b32  	%r3671, %r3666, %r3667;
	and.b32  	%r3672, %r3671, %r3670;
	not.b32 	%r3673, %r3672;
	shr.u32 	%r3674, %r126, 3;
	not.b32 	%r3675, %r3674;
	not.b32 	%r3676, %r3535;
	and.b32  	%r3677, %r3565, %r3676;
	or.b32  	%r3678, %r3677, %r3675;
	shr.u32 	%r3679, %r126, 4;
	not.b32 	%r3680, %r3679;
	not.b32 	%r3681, %r3565;
	and.b32  	%r3682, %r3681, %r3535;
	or.b32  	%r3683, %r3682, %r3680;
	not.b32 	%r3684, %r3627;
	shr.u32 	%r3685, %r3627, 6;
	shr.u32 	%r130, %r3627, 1;
	and.b32  	%r3686, %r3685, %r130;
	or.b32  	%r3687, %r3686, %r3684;
	shr.u32 	%r3688, %r3627, 4;
	not.b32 	%r3689, %r3688;
	not.b32 	%r3690, %r3685;
	and.b32  	%r3691, %r130, %r3690;
	or.b32  	%r3692, %r3691, %r3689;
	shr.u32 	%r3693, %r3627, 2;
	not.b32 	%r3694, %r3693;
	not.b32 	%r3695, %r130;
	and.b32  	%r3696, %r3685, %r3695;
	or.b32  	%r3697, %r3696, %r3694;
	or.b32  	%r3698, %r130, %r3666;
	not.b32 	%r3699, %r3698;
	and.b32  	%r3700, %r126, %r3699;
	or.b32  	%r3701, %r3685, %r126;
	not.b32 	%r3702, %r3701;
	and.b32  	%r3703, %r3667, %r3702;
	or.b32  	%r3704, %r3700, %r3703;
	not.b32 	%r3705, %r3654;
	and.b32  	%r3706, %r3652, %r3705;
	and.b32  	%r3707, %r3706, %r3666;
	or.b32  	%r3708, %r3704, %r3707;
	not.b32 	%r3709, %r3667;
	and.b32  	%r3710, %r3654, %r3709;
	and.b32  	%r3711, %r3652, %r3695;
	or.b32  	%r3712, %r3711, %r3710;
	and.b32  	%r3713, %r3712, %r3681;
	or.b32  	%r3714, %r3708, %r3713;
	add.s32 	%r3715, %r3651, %r3657;
	add.s32 	%r3716, %r3715, %r3661;
	add.s32 	%r3717, %r3645, %r3663;
	sub.s32 	%r3718, %r3716, %r3717;
	add.s32 	%r3719, %r3718, %r3669;
	add.s32 	%r3720, %r3719, %r3673;
	add.s32 	%r3721, %r3720, %r3678;
	add.s32 	%r3722, %r3721, %r3683;
	add.s32 	%r3723, %r3722, %r3687;
	add.s32 	%r3724, %r3723, %r3692;
	add.s32 	%r3725, %r3724, %r3697;
	add.s32 	%r3726, %r3725, %r3714;
	add.s32 	%r3727, %r3726, -2;
	and.b32  	%r3728, %r3727, 1;
	setp.ne.s32 	%p41, %r3728, %r124;
	@%p41 bra 	$L__BB0_68;
	shr.u32 	%r3729, %r126, 1;
	shr.u32 	%r3730, %r127, 1;
	and.b32  	%r3731, %r3730, 8388607;
	ld.global.u32 	%r3732, [%rd16+65536];
	ld.global.u32 	%r3733, [%rd16];
	ld.global.u32 	%r3734, [%rd16+131072];
	atom.shared.add.u32 	%r3735, [_ZZ12PreSucSecondP8BiuStateS0_PjhhE14checkCount_Out], 1;
	cvt.u64.u32 	%rd287, %r3735;
	mul.wide.u32 	%rd288, %r3735, 4;
	add.s64 	%rd289, %rd1, %rd288;
	st.global.u32 	[%rd289+196608], %r3731;
	cvt.u16.u32 	%rs177, %r128;
	xor.b16  	%rs178, %rs12, %rs177;
	shl.b16 	%rs179, %rs178, 13;
	xor.b16  	%rs180, %rs179, 8192;
	or.b16  	%rs181, %rs180, %rs12;
	shr.u16 	%rs182, %rs181, 1;
	and.b16  	%rs183, %rs182, 8191;
	mul.wide.u32 	%rd290, %r3735, 2;
	sub.s64 	%rd291, %rd289, %rd290;
	st.global.u16 	[%rd291+262144], %rs183;
	sub.s64 	%rd292, %rd291, %rd287;
	st.global.u8 	[%rd292+294912], %r3729;
	st.global.u8 	[%rd292+311296], %r129;
	st.global.u8 	[%rd292+327680], %r130;
	mul.wide.u32 	%rd293, %r3735, 3;
	add.s64 	%rd294, %rd292, %rd293;
	st.global.u32 	[%rd294], %r3733;
	st.global.u32 	[%rd294+65536], %r3732;
	st.global.u32 	[%rd294+131072], %r3734;
$L__BB0_68:
	mov.u32 	%r3736, %ntid.x;
	add.s32 	%r23854, %r23854, %r3736;
	setp.lt.u32 	%p42, %r23854, %r123;
	@%p42 bra 	$L__BB0_66;
$L__BB0_69:
	ld.param.u64 	%rd2071, [_Z7PreSortPK6InitGHPK7InitLMRPK18CommonHeadIndexStrP8BiuStateS9_S9_PjSA_h_param_6];
	bar.sync 	0;
	ld.shared.u32 	%r3737, [_ZZ12PreSucSecondP8BiuStateS0_PjhhE14checkCount_Out];
	cvta.to.global.u64 	%rd295, %rd2071;
	st.global.u32 	[%rd295], %r3737;
	bar.sync 	0;
	st.shared.u32 	[_ZZ11PreSucThirdP8BiuStateS0_PjS1_hE13checkCount_In], %r3737;
	st.shared.u32 	[_ZZ11PreSucThirdP8BiuStateS0_PjS1_hE14checkCount_Out], %r23847;
	bar.sync 	0;
	ld.shared.u32 	%r132, [_ZZ11PreSucThirdP8BiuStateS0_PjS1_hE13checkCount_In];
	setp.ge.u32 	%p43, %r23855, %r132;
	@%p43 bra 	$L__BB0_74;
	ld.global.u8 	%r133, [%rd3+6];
$L__BB0_71:
	cvt.u64.u32 	%rd296, %r23855;
	mul.wide.u32 	%rd297, %r23855, 4;
	add.s64 	%rd298, %rd1, %rd297;
	ld.global.u32 	%r3738, [%rd298+196608];
	mul.wide.u32 	%rd299, %r23855, 2;
	sub.s64 	%rd300, %rd298, %rd299;
	ld.global.u16 	%r3739, [%rd300+262144];
	sub.s64 	%rd301, %rd300, %rd296;
	ld.global.u8 	%r3740, [%rd301+294912];
	ld.global.u8 	%r3741, [%rd301+311296];
	ld.global.u8 	%r3742, [%rd301+327680];
	mul.wide.u32 	%rd302, %r23855, 3;
	add.s64 	%rd17, %rd301, %rd302;
	shr.u32 	%r3743, %r3739, 9;
	shr.u32 	%r3744, %r3738, 18;
	shr.u32 	%r3745, %r3738, 9;
	not.b32 	%r3746, %r3745;
	and.b32  	%r3747, %r3744, %r3746;
	and.b32  	%r3748, %r3747, %r3743;
	shr.u32 	%r3749, %r3738, 16;
	not.b32 	%r3750, %r3743;
	shr.u32 	%r3751, %r3738, 4;
	and.b32  	%r3752, %r3749, %r3750;
	and.b32  	%r3753, %r3752, %r3751;
	or.b32  	%r3754, %r3744, %r3751;
	not.b32 	%r3755, %r3754;
	shr.u32 	%r3756, %r3738, 22;
	and.b32  	%r3757, %r3756, %r3755;
	or.b32  	%r3758, %r3756, %r3749;
	not.b32 	%r3759, %r3758;
	and.b32  	%r3760, %r3745, %r3759;
	or.b32  	%r3761, %r3760, %r3757;
	or.b32  	%r3762, %r3761, %r3748;
	or.b32  	%r3763, %r3762, %r3753;
	shr.u32 	%r3764, %r3742, 4;
	xor.b32  	%r3765, %r3763, %r3742;
	xor.b32  	%r3766, %r3765, %r3738;
	xor.b32  	%r3767, %r3766, %r3764;
	shr.u32 	%r3768, %r3739, 5;
	shr.u32 	%r3769, %r3738, 7;
	shr.u32 	%r3770, %r3738, 17;
	not.b32 	%r3771, %r3770;
	and.b32  	%r3772, %r3769, %r3771;
	and.b32  	%r3773, %r3772, %r3768;
	not.b32 	%r3774, %r3769;
	shr.u32 	%r3775, %r3738, 21;
	shr.u32 	%r3776, %r3738, 12;
	and.b32  	%r3777, %r3775, %r3774;
	and.b32  	%r3778, %r3777, %r3776;
	or.b32  	%r3779, %r3773, %r3778;
	or.b32  	%r3780, %r3768, %r3775;
	not.b32 	%r3781, %r3780;
	shr.u32 	%r3782, %r3739, 12;
	and.b32  	%r3783, %r3782, %r3781;
	or.b32  	%r3784, %r3779, %r3783;
	or.b32  	%r3785, %r3782, %r3776;
	not.b32 	%r3786, %r3785;
	and.b32  	%r3787, %r3770, %r3786;
	or.b32  	%r3788, %r3784, %r3787;
	shr.u32 	%r3789, %r3740, 6;
	shr.u32 	%r3790, %r3740, 3;
	xor.b32  	%r3791, %r3788, %r3740;
	xor.b32  	%r3792, %r3791, %r3790;
	shr.u32 	%r3793, %r3738, 19;
	shr.u32 	%r3794, %r3738, 8;
	shr.u32 	%r3795, %r3739, 11;
	not.b32 	%r3796, %r3795;
	and.b32  	%r3797, %r3794, %r3796;
	and.b32  	%r3798, %r3797, %r3793;
	not.b32 	%r3799, %r3793;
	shr.u32 	%r3800, %r3738, 20;
	shr.u32 	%r3801, %r3738, 6;
	and.b32  	%r3802, %r3800, %r3799;
	and.b32  	%r3803, %r3802, %r3801;
	or.b32  	%r3804, %r3801, %r3794;
	not.b32 	%r3805, %r3804;
	shr.u32 	%r3806, %r3738, 13;
	and.b32  	%r3807, %r3806, %r3805;
	or.b32  	%r3808, %r3800, %r3806;
	not.b32 	%r3809, %r3808;
	and.b32  	%r3810, %r3795, %r3809;
	or.b32  	%r3811, %r3807, %r3803;
	or.b32  	%r3812, %r3811, %r3810;
	or.b32  	%r3813, %r3812, %r3798;
	shr.u32 	%r3814, %r3741, 6;
	shr.u32 	%r3815, %r3741, 3;
	xor.b32  	%r3816, %r3813, %r3741;
	xor.b32  	%r3817, %r3816, %r3815;
	not.b32 	%r3818, %r3814;
	xor.b32  	%r3819, %r3818, %r3817;
	or.b32  	%r3820, %r3789, %r3740;
	and.b32  	%r3821, %r3820, %r3767;
	not.b32 	%r3822, %r3789;
	xor.b32  	%r3823, %r3822, %r3792;
	shr.u32 	%r3824, %r3740, 2;
	not.b32 	%r3825, %r3824;
	shr.u32 	%r3826, %r3741, 5;
	and.b32  	%r3827, %r3826, %r3825;
	or.b32  	%r3828, %r3827, %r3823;
	shr.u32 	%r3829, %r3742, 3;
	not.b32 	%r3830, %r3829;
	and.b32  	%r3831, %r3815, %r3830;
	or.b32  	%r3832, %r3819, %r3831;
	and.b32  	%r3833, %r3829, %r3815;
	shr.u32 	%r3834, %r3742, 5;
	not.b32 	%r3835, %r3834;
	or.b32  	%r3836, %r3833, %r3835;
	shr.u32 	%r3837, %r3741, 1;
	or.b32  	%r3838, %r3829, %r3815;
	and.b32  	%r3839, %r3838, %r3837;
	and.b32  	%r3840, %r3826, %r3824;
	or.b32  	%r3841, %r3840, %r3818;
	shr.u32 	%r3842, %r3740, 1;
	or.b32  	%r3843, %r3826, %r3824;
	and.b32  	%r3844, %r3843, %r3842;
	not.b32 	%r3845, %r3844;
	not.b32 	%r3846, %r3790;
	not.b32 	%r3847, %r3740;
	and.b32  	%r3848, %r3789, %r3847;
	or.b32  	%r3849, %r3848, %r3846;
	shr.u32 	%r3850, %r3740, 4;
	not.b32 	%r3851, %r3850;
	and.b32  	%r3852, %r3822, %r3740;
	or.b32  	%r3853, %r3852, %r3851;
	not.b32 	%r3854, %r3742;
	shr.u32 	%r3855, %r3742, 6;
	shr.u32 	%r3856, %r3742, 1;
	and.b32  	%r3857, %r3855, %r3856;
	or.b32  	%r3858, %r3857, %r3854;
	not.b32 	%r3859, %r3764;
	not.b32 	%r3860, %r3855;
	and.b32  	%r3861, %r3856, %r3860;
	or.b32  	%r3862, %r3861, %r3859;
	shr.u32 	%r3863, %r3742, 2;
	not.b32 	%r3864, %r3863;
	not.b32 	%r3865, %r3856;
	and.b32  	%r3866, %r3855, %r3865;
	or.b32  	%r3867, %r3866, %r3864;
	or.b32  	%r3868, %r3824, %r3856;
	not.b32 	%r3869, %r3868;
	and.b32  	%r3870, %r3740, %r3869;
	or.b32  	%r3871, %r3855, %r3740;
	not.b32 	%r3872, %r3871;
	and.b32  	%r3873, %r3826, %r3872;
	or.b32  	%r3874, %r3870, %r3873;
	not.b32 	%r3875, %r3815;
	and.b32  	%r3876, %r3824, %r3875;
	and.b32  	%r3877, %r3876, %r3829;
	or.b32  	%r3878, %r3874, %r3877;
	not.b32 	%r3879, %r3826;
	and.b32  	%r3880, %r3815, %r3879;
	and.b32  	%r3881, %r3829, %r3865;
	or.b32  	%r3882, %r3881, %r3880;
	and.b32  	%r3883, %r3882, %r3822;
	or.b32  	%r3884, %r3878, %r3883;
	add.s32 	%r3885, %r3849, %r3853;
	add.s32 	%r3886, %r3885, %r3841;
	add.s32 	%r3887, %r3886, %r3845;
	add.s32 	%r3888, %r3887, %r3836;
	sub.s32 	%r3889, %r3888, %r3839;
	add.s32 	%r3890, %r3889, %r3858;
	add.s32 	%r3891, %r3890, %r3862;
	add.s32 	%r3892, %r3891, %r3867;
	add.s32 	%r3893, %r3892, %r3884;
	add.s32 	%r3894, %r3893, %r3832;
	add.s32 	%r3895, %r3894, %r3828;
	sub.s32 	%r3896, %r3895, %r3821;
	add.s32 	%r3897, %r3896, -2;
	and.b32  	%r3898, %r3897, 1;
	setp.ne.s32 	%p44, %r3898, %r133;
	@%p44 bra 	$L__BB0_73;
	ld.param.u64 	%rd2049, [_Z7PreSortPK6InitGHPK7InitLMRPK18CommonHeadIndexStrP8BiuStateS9_S9_PjSA_h_param_5];
	ld.global.u32 	%r3899, [%rd17+65536];
	ld.global.u32 	%r3900, [%rd17];
	ld.global.u32 	%r3901, [%rd17+131072];
	atom.shared.add.u32 	%r3902, [_ZZ11PreSucThirdP8BiuStateS0_PjS1_hE14checkCount_Out], 1;
	cvta.to.global.u64 	%rd303, %rd2049;
	mul.wide.u32 	%rd304, %r3902, 4;
	add.s64 	%rd305, %rd303, %rd304;
	st.global.u32 	[%rd305], %r3900;
	st.global.u32 	[%rd305+65536], %r3899;
	st.global.u32 	[%rd305+131072], %r3901;
$L__BB0_73:
	mov.u32 	%r3903, %ntid.x;
	add.s32 	%r23855, %r23855, %r3903;
	setp.lt.u32 	%p45, %r23855, %r132;
	@%p45 bra 	$L__BB0_71;
$L__BB0_74:
	ld.param.u64 	%rd2127, [_Z7PreSortPK6InitGHPK7InitLMRPK18CommonHeadIndexStrP8BiuStateS9_S9_PjSA_h_param_7];
	bar.sync 	0;
	ld.shared.u32 	%r23847, [_ZZ11PreSucThirdP8BiuStateS0_PjS1_hE14checkCount_Out];
	cvta.to.global.u64 	%rd306, %rd2127;
	st.global.u32 	[%rd306], %r23847;
	bar.sync 	0;
$L__BB0_75:
	ld.param.u64 	%rd2041, [_Z7PreSortPK6InitGHPK7InitLMRPK18CommonHeadIndexStrP8BiuStateS9_S9_PjSA_h_param_2];
	cvta.to.global.u64 	%rd307, %rd2041;
	ld.global.u32 	%r138, [%rd307+24];
	ld.global.u32 	%r139, [%rd307+16];
	mul.lo.s32 	%r3905, %r139, %r138;
	and.b32  	%r3906, %r3905, -16384;
	setp.eq.s32 	%p46, %r3906, 0;
	mov.b32 	%r23867, 0;
	@%p46 bra 	$L__BB0_113;
	mov.b32 	%r23867, 0;
	mov.u32 	%r143, %tid.x;
	mul.wide.u32 	%rd310, %r2, 12;
	mul.wide.u32 	%rd314, %r1, 6;
$L__BB0_77:
	ld.param.u64 	%rd2072, [_Z7PreSortPK6InitGHPK7InitLMRPK18CommonHeadIndexStrP8BiuStateS9_S9_PjSA_h_param_6];
	cvta.to.global.u64 	%rd308, %rd2072;
	mov.b32 	%r3908, 16384;
	st.global.u32 	[%rd308], %r3908;
	st.shared.u32 	[_ZZ11PreSucFirstPK6InitGHPK7InitLMRP8BiuStatePjjjhE13checkCount_In], %r3908;
	mov.b32 	%r3909, 0;
	st.shared.u32 	[_ZZ11PreSucFirstPK6InitGHPK7InitLMRP8BiuStatePjjjhE14checkCount_Out], %r3909;
	bar.sync 	0;
	ld.shared.u32 	%r142, [_ZZ11PreSucFirstPK6InitGHPK7InitLMRP8BiuStatePjjjhE13checkCount_In];
	setp.ge.u32 	%p47, %r143, %r142;
	@%p47 bra 	$L__BB0_82;
	ld.global.u8 	%r144, [%rd3];
	mov.u32 	%r23859, %r143;
$L__BB0_79:
	ld.param.u64 	%rd2028, [_Z7PreSortPK6InitGHPK7InitLMRPK18CommonHeadIndexStrP8BiuStateS9_S9_PjSA_h_param_1];
	ld.param.u64 	%rd2013, [_Z7PreSortPK6InitGHPK7InitLMRPK18CommonHeadIndexStrP8BiuStateS9_S9_PjSA_h_param_0];
	add.s32 	%r3910, %r23859, %r23867;
	div.u32 	%r3911, %r3910, %r138;
	mul.lo.s32 	%r3912, %r3911, %r138;
	sub.s32 	%r3913, %r3910, %r3912;
	cvta.to.global.u64 	%rd309, %rd2013;
	add.s64 	%rd311, %rd309, %rd310;
	mul.wide.u32 	%rd312, %r3911, 12;
	add.s64 	%rd18, %rd311, %rd312;
	cvta.to.global.u64 	%rd313, %rd2028;
	add.s64 	%rd315, %rd313, %rd314;
	mul.wide.u32 	%rd316, %r3913, 6;
	add.s64 	%rd317, %rd315, %rd316;
	ld.global.u8 	%r3914, [%rd317];
	shl.b32 	%r3915, %r3914, 16;
	ld.global.u8 	%rs184, [%rd317+1];
	mul.wide.u16 	%r3916, %rs184, 256;
	or.b32  	%r3917, %r3916, %r3915;
	ld.global.u8 	%r3918, [%rd317+2];
	or.b32  	%r146, %r3917, %r3918;
	ld.global.u32 	%r3919, [%rd18+4];
	ld.global.u16 	%rs13, [%rd18+10];
	cvt.u32.u16 	%r3920, %rs13;
	ld.global.u8 	%r3921, [%rd317+3];
	ld.global.u8 	%r3922, [%rd317+4];
	ld.global.u8 	%r3923, [%rd317+5];
	shr.u32 	%r3924, %r3920, 9;
	shr.u32 	%r3925, %r3919, 18;
	shr.u32 	%r3926, %r3919, 9;
	not.b32 	%r3927, %r3926;
	and.b32  	%r3928, %r3925, %r3927;
	and.b32  	%r3929, %r3928, %r3924;
	shr.u32 	%r3930, %r3919, 16;
	not.b32 	%r3931, %r3924;
	shr.u32 	%r3932, %r3919, 4;
	and.b32  	%r3933, %r3930, %r3931;
	and.b32  	%r3934, %r3933, %r3932;
	or.b32  	%r3935, %r3925, %r3932;
	not.b32 	%r3936, %r3935;
	shr.u32 	%r3937, %r3919, 22;
	and.b32  	%r3938, %r3937, %r3936;
	or.b32  	%r3939, %r3937, %r3930;
	not.b32 	%r3940, %r3939;
	and.b32  	%r3941, %r3926, %r3940;
	or.b32  	%r3942, %r3941, %r3938;
	or.b32  	%r3943, %r3942, %r3929;
	or.b32  	%r3944, %r3943, %r3934;
	shr.u32 	%r3945, %r3923, 4;
	xor.b32  	%r3946, %r3945, %r3944;
	xor.b32  	%r3947, %r3946, %r3923;
	xor.b32  	%r3948, %r3947, %r3919;
	shl.b32 	%r3949, %r3948, 7;
	and.b32  	%r3950, %r3949, 128;
	or.b32  	%r147, %r3950, %r3921;
	shr.u32 	%r3951, %r147, 6;
	or.b32  	%r3952, %r3951, %r3921;
	and.b32  	%r3953, %r3948, %r3952;
	shr.u32 	%r3954, %r3920, 5;
	shr.u32 	%r3955, %r3919, 7;
	shr.u32 	%r3956, %r3919, 17;
	not.b32 	%r3957, %r3956;
	and.b32  	%r3958, %r3955, %r3957;
	and.b32  	%r3959, %r3958, %r3954;
	not.b32 	%r3960, %r3955;
	shr.u32 	%r3961, %r3919, 21;
	shr.u32 	%r3962, %r3919, 12;
	and.b32  	%r3963, %r3961, %r3960;
	and.b32  	%r3964, %r3963, %r3962;
	or.b32  	%r3965, %r3959, %r3964;
	or.b32  	%r3966, %r3954, %r3961;
	not.b32 	%r3967, %r3966;
	shr.u32 	%r3968, %r3920, 12;
	and.b32  	%r3969, %r3968, %r3967;
	or.b32  	%r3970, %r3965, %r3969;
	or.b32  	%r3971, %r3968, %r3962;
	not.b32 	%r3972, %r3971;
	and.b32  	%r3973, %r3956, %r3972;
	or.b32  	%r3974, %r3970, %r3973;
	shr.u32 	%r3975, %r3921, 6;
	shr.u32 	%r3976, %r3921, 3;
	xor.b32  	%r3977, %r3976, %r3975;
	xor.b32  	%r3978, %r3977, %r3974;
	xor.b32  	%r3979, %r3978, %r3921;
	not.b32 	%r3980, %r3979;
	shl.b32 	%r3981, %r3979, 7;
	and.b32  	%r3982, %r3981, 128;
	or.b32  	%r3983, %r3982, %r3922;
	shr.u32 	%r3984, %r3919, 19;
	shr.u32 	%r3985, %r3919, 8;
	shr.u32 	%r3986, %r3920, 11;
	not.b32 	%r3987, %r3986;
	and.b32  	%r3988, %r3985, %r3987;
	and.b32  	%r3989, %r3988, %r3984;
	not.b32 	%r3990, %r3984;
	shr.u32 	%r3991, %r3919, 20;
	shr.u32 	%r3992, %r3919, 6;
	and.b32  	%r3993, %r3991, %r3990;
	and.b32  	%r3994, %r3993, %r3992;
	or.b32  	%r3995, %r3992, %r3985;
	not.b32 	%r3996, %r3995;
	shr.u32 	%r3997, %r3919, 13;
	and.b32  	%r3998, %r3997, %r3996;
	or.b32  	%r3999, %r3991, %r3997;
	not.b32 	%r4000, %r3999;
	and.b32  	%r4001, %r3986, %r4000;
	or.b32  	%r4002, %r3998, %r3994;
	or.b32  	%r4003, %r4002, %r4001;
	or.b32  	%r4004, %r4003, %r3989;
	shr.u32 	%r4005, %r3922, 6;
	shr.u32 	%r4006, %r3922, 3;
	xor.b32  	%r4007, %r4006, %r4005;
	xor.b32  	%r4008, %r4007, %r4004;
	xor.b32  	%r4009, %r4008, %r3922;
	not.b32 	%r4010, %r4009;
	shl.b32 	%r4011, %r4009, 7;
	and.b32  	%r4012, %r4011, 128;
	or.b32  	%r4013, %r4012, %r3923;
	shr.u32 	%r4014, %r147, 5;
	shr.u32 	%r4015, %r3920, 4;
	shr.u32 	%r4016, %r3920, 10;
	and.b32  	%r4017, %r3919, 1;
	neg.s32 	%r4018, %r4017;
	xor.b32  	%r4019, %r4016, %r4014;
	xor.b32  	%r4020, %r4019, %r3920;
	xor.b32  	%r4021, %r4020, %r4017;
	xor.b32  	%r4022, %r4021, %r4015;
	xor.b32  	%r4023, %r4022, %r3983;
	shl.b32 	%r4024, %r4023, 23;
	or.b32  	%r4025, %r4024, %r3919;
	and.b32  	%r4026, %r4018, 1442944;
	xor.b32  	%r148, %r4025, %r4026;
	and.b32  	%r4027, %r3953, 1;
	shr.u32 	%r4028, %r3921, 2;
	not.b32 	%r4029, %r4028;
	shr.u32 	%r4030, %r3922, 5;
	and.b32  	%r4031, %r4030, %r4029;
	or.b32  	%r4032, %r3980, %r4031;
	or.b32  	%r4033, %r4032, -2;
	shr.u32 	%r4034, %r4013, 3;
	not.b32 	%r4035, %r4034;
	shr.u32 	%r4036, %r3983, 3;
	and.b32  	%r4037, %r4036, %r4035;
	or.b32  	%r4038, %r4010, %r4037;
	or.b32  	%r4039, %r4038, -2;
	and.b32  	%r4040, %r4036, %r4034;
	shr.u32 	%r4041, %r4013, 5;
	not.b32 	%r4042, %r4041;
	or.b32  	%r4043, %r4040, %r4042;
	shr.u32 	%r149, %r3983, 1;
	or.b32  	%r4044, %r4034, %r4036;
	and.b32  	%r4045, %r4044, %r149;
	shr.u32 	%r4046, %r3983, 6;
	not.b32 	%r4047, %r4046;
	shr.u32 	%r4048, %r147, 2;
	shr.u32 	%r4049, %r3983, 5;
	and.b32  	%r4050, %r4048, %r4049;
	or.b32  	%r4051, %r4050, %r4047;
	shr.u32 	%r4052, %r3921, 1;
	or.b32  	%r4053, %r4048, %r4049;
	and.b32  	%r4054, %r4053, %r4052;
	not.b32 	%r4055, %r4054;
	shr.u32 	%r4056, %r147, 3;
	not.b32 	%r4057, %r4056;
	not.b32 	%r4058, %r3921;
	and.b32  	%r4059, %r3951, %r4058;
	or.b32  	%r4060, %r4059, %r4057;
	shr.u32 	%r4061, %r147, 4;
	not.b32 	%r4062, %r4061;
	not.b32 	%r4063, %r3951;
	and.b32  	%r4064, %r4063, %r3921;
	or.b32  	%r4065, %r4064, %r4062;
	not.b32 	%r4066, %r4013;
	shr.u32 	%r4067, %r4013, 6;
	shr.u32 	%r150, %r4013, 1;
	and.b32  	%r4068, %r4067, %r150;
	or.b32  	%r4069, %r4068, %r4066;
	shr.u32 	%r4070, %r4013, 4;
	not.b32 	%r4071, %r4070;
	not.b32 	%r4072, %r4067;
	and.b32  	%r4073, %r150, %r4072;
	or.b32  	%r4074, %r4073, %r4071;
	shr.u32 	%r4075, %r4013, 2;
	not.b32 	%r4076, %r4075;
	not.b32 	%r4077, %r150;
	and.b32  	%r4078, %r4067, %r4077;
	or.b32  	%r4079, %r4078, %r4076;
	or.b32  	%r4080, %r150, %r4048;
	not.b32 	%r4081, %r4080;
	and.b32  	%r4082, %r147, %r4081;
	or.b32  	%r4083, %r4067, %r147;
	not.b32 	%r4084, %r4083;
	and.b32  	%r4085, %r4049, %r4084;
	or.b32  	%r4086, %r4082, %r4085;
	not.b32 	%r4087, %r4036;
	and.b32  	%r4088, %r4034, %r4087;
	and.b32  	%r4089, %r4088, %r4048;
	or.b32  	%r4090, %r4086, %r4089;
	not.b32 	%r4091, %r4049;
	and.b32  	%r4092, %r4036, %r4091;
	and.b32  	%r4093, %r4034, %r4077;
	or.b32  	%r4094, %r4093, %r4092;
	and.b32  	%r4095, %r4094, %r4063;
	or.b32  	%r4096, %r4090, %r4095;
	add.s32 	%r4097, %r4033, %r4039;
	add.s32 	%r4098, %r4097, %r4043;
	add.s32 	%r4099, %r4027, %r4045;
	sub.s32 	%r4100, %r4098, %r4099;
	add.s32 	%r4101, %r4100, %r4051;
	add.s32 	%r4102, %r4101, %r4055;
	add.s32 	%r4103, %r4102, %r4060;
	add.s32 	%r4104, %r4103, %r4065;
	add.s32 	%r4105, %r4104, %r4069;
	add.s32 	%r4106, %r4105, %r4074;
	add.s32 	%r4107, %r4106, %r4079;
	add.s32 	%r4108, %r4107, %r4096;
	add.s32 	%r4109, %r4108, -2;
	and.b32  	%r4110, %r4109, 1;
	setp.ne.s32 	%p48, %r4110, %r144;
	@%p48 bra 	$L__BB0_81;
	shr.u32 	%r4111, %r147, 1;
	shr.u32 	%r4112, %r148, 1;
	and.b32  	%r4113, %r4112, 8388607;
	ld.global.u16 	%r4114, [%rd18+8];
	ld.global.u32 	%r4115, [%rd18];
	atom.shared.add.u32 	%r4116, [_ZZ11PreSucFirstPK6InitGHPK7InitLMRP8BiuStatePjjjhE14checkCount_Out], 1;
	cvt.u64.u32 	%rd318, %r4116;
	mul.wide.u32 	%rd319, %r4116, 4;
	add.s64 	%rd320, %rd2, %rd319;
	st.global.u32 	[%rd320+196608], %r4113;
	and.b32  	%r4120, %r3986, %r4015;
	shr.u32 	%r4121, %r3920, 3;
	shr.u32 	%r4122, %r3920, 1;
	and.b32  	%r4123, %r4121, %r4122;
	xor.b32  	%r4124, %r4120, %r4123;
	cvt.u16.u32 	%rs185, %r4124;
	xor.b16  	%rs186, %rs13, %rs185;
	shl.b16 	%rs187, %rs186, 13;
	xor.b16  	%rs188, %rs187, 8192;
	or.b16  	%rs189, %rs188, %rs13;
	shr.u16 	%rs190, %rs189, 1;
	and.b16  	%rs191, %rs190, 8191;
	mul.wide.u32 	%rd321, %r4116, 2;
	sub.s64 	%rd322, %rd320, %rd321;
	st.global.u16 	[%rd322+262144], %rs191;
	sub.s64 	%rd323, %rd322, %rd318;
	st.global.u8 	[%rd323+294912], %r4111;
	st.global.u8 	[%rd323+311296], %r149;
	st.global.u8 	[%rd323+327680], %r150;
	mul.wide.u32 	%rd324, %r4116, 3;
	add.s64 	%rd325, %rd323, %rd324;
	st.global.u32 	[%rd325], %r4115;
	st.global.u32 	[%rd325+65536], %r4114;
	st.global.u32 	[%rd325+131072], %r146;
$L__BB0_81:
	mov.u32 	%r4125, %ntid.x;
	add.s32 	%r23859, %r23859, %r4125;
	setp.lt.u32 	%p49, %r23859, %r142;
	@%p49 bra 	$L__BB0_79;
$L__BB0_82:
	bar.sync 	0;
	ld.shared.u32 	%r4126, [_ZZ11PreSucFirstPK6InitGHPK7InitLMRP8BiuStatePjjjhE14checkCount_Out];
	bar.sync 	0;
	st.shared.u32 	[_ZZ12PreSucSecondP8BiuStateS0_PjhhE13checkCount_In], %r4126;
	mov.b32 	%r4127, 0;
	st.shared.u32 	[_ZZ12PreSucSecondP8BiuStateS0_PjhhE14checkCount_Out], %r4127;
	bar.sync 	0;
	ld.shared.u32 	%r152, [_ZZ12PreSucSecondP8BiuStateS0_PjhhE13checkCount_In];
	mov.u32 	%r23860, %tid.x;
	setp.ge.u32 	%p50, %r23860, %r152;
	@%p50 bra 	$L__BB0_87;
	ld.global.u8 	%r154, [%rd3+1];
$L__BB0_84:
	cvt.u64.u32 	%rd326, %r23860;
	mul.wide.u32 	%rd327, %r23860, 4;
	add.s64 	%rd328, %rd2, %rd327;
	ld.global.u32 	%r4128, [%rd328+196608];
	mul.wide.u32 	%rd329, %r23860, 2;
	sub.s64 	%rd330, %rd328, %rd329;
	ld.global.u16 	%rs14, [%rd330+262144];
	cvt.u32.u16 	%r4129, %rs14;
	sub.s64 	%rd331, %rd330, %rd326;
	ld.global.u8 	%r4130, [%rd331+294912];
	ld.global.u8 	%r4131, [%rd331+311296];
	ld.global.u8 	%r4132, [%rd331+327680];
	shr.u32 	%r4133, %r4129, 9;
	shr.u32 	%r4134, %r4128, 18;
	shr.u32 	%r4135, %r4128, 9;
	not.b32 	%r4136, %r4135;
	and.b32  	%r4137, %r4134, %r4136;
	and.b32  	%r4138, %r4137, %r4133;
	shr.u32 	%r4139, %r4128, 16;
	not.b32 	%r4140, %r4133;
	shr.u32 	%r4141, %r4128, 4;
	and.b32  	%r4142, %r4139, %r4140;
	and.b32  	%r4143, %r4142, %r4141;
	or.b32  	%r4144, %r4134, %r4141;
	not.b32 	%r4145, %r4144;
	shr.u32 	%r4146, %r4128, 22;
	and.b32  	%r4147, %r4146, %r4145;
	or.b32  	%r4148, %r4146, %r4139;
	not.b32 	%r4149, %r4148;
	and.b32  	%r4150, %r4135, %r4149;
	or.b32  	%r4151, %r4150, %r4147;
	or.b32  	%r4152, %r4151, %r4138;
	or.b32  	%r4153, %r4152, %r4143;
	shr.u32 	%r4154, %r4132, 4;
	xor.b32  	%r4155, %r4154, %r4153;
	xor.b32  	%r4156, %r4155, %r4132;
	xor.b32  	%r4157, %r4156, %r4128;
	shl.b32 	%r4158, %r4157, 7;
	and.b32  	%r4159, %r4158, 128;
	or.b32  	%r156, %r4159, %r4130;
	shr.u32 	%r4160, %r156, 6;
	or.b32  	%r4161, %r4160, %r4130;
	and.b32  	%r4162, %r4157, %r4161;
	shr.u32 	%r4163, %r4129, 5;
	shr.u32 	%r4164, %r4128, 7;
	shr.u32 	%r4165, %r4128, 17;
	not.b32 	%r4166, %r4165;
	and.b32  	%r4167, %r4164, %r4166;
	and.b32  	%r4168, %r4167, %r4163;
	not.b32 	%r4169, %r4164;
	shr.u32 	%r4170, %r4128, 21;
	shr.u32 	%r4171, %r4128, 12;
	and.b32  	%r4172, %r4170, %r4169;
	and.b32  	%r4173, %r4172, %r4171;
	or.b32  	%r4174, %r4168, %r4173;
	or.b32  	%r4175, %r4163, %r4170;
	not.b32 	%r4176, %r4175;
	shr.u32 	%r4177, %r4129, 12;
	and.b32  	%r4178, %r4177, %r4176;
	or.b32  	%r4179, %r4174, %r4178;
	or.b32  	%r4180, %r4177, %r4171;
	not.b32 	%r4181, %r4180;
	and.b32  	%r4182, %r4165, %r4181;
	or.b32  	%r4183, %r4179, %r4182;
	shr.u32 	%r4184, %r4130, 6;
	shr.u32 	%r4185, %r4130, 3;
	xor.b32  	%r4186, %r4185, %r4184;
	xor.b32  	%r4187, %r4186, %r4183;
	xor.b32  	%r4188, %r4187, %r4130;
	not.b32 	%r4189, %r4188;
	shl.b32 	%r4190, %r4188, 7;
	and.b32  	%r4191, %r4190, 128;
	or.b32  	%r4192, %r4191, %r4131;
	shr.u32 	%r4193, %r4128, 19;
	shr.u32 	%r4194, %r4128, 8;
	shr.u32 	%r4195, %r4129, 11;
	not.b32 	%r4196, %r4195;
	and.b32  	%r4197, %r4194, %r4196;
	and.b32  	%r4198, %r4197, %r4193;
	not.b32 	%r4199, %r4193;
	shr.u32 	%r4200, %r4128, 20;
	shr.u32 	%r4201, %r4128, 6;
	and.b32  	%r4202, %r4200, %r4199;
	and.b32  	%r4203, %r4202, %r4201;
	or.b32  	%r4204, %r4201, %r4194;
	not.b32 	%r4205, %r4204;
	shr.u32 	%r4206, %r4128, 13;
	and.b32  	%r4207, %r4206, %r4205;
	or.b32  	%r4208, %r4200, %r4206;
	not.b32 	%r4209, %r4208;
	and.b32  	%r4210, %r4195, %r4209;
	or.b32  	%r4211, %r4207, %r4203;
	or.b32  	%r4212, %r4211, %r4210;
	or.b32  	%r4213, %r4212, %r4198;
	shr.u32 	%r4214, %r4131, 6;
	shr.u32 	%r4215, %r4131, 3;
	xor.b32  	%r4216, %r4215, %r4214;
	xor.b32  	%r4217, %r4216, %r4213;
	xor.b32  	%r4218, %r4217, %r4131;
	not.b32 	%r4219, %r4218;
	shl.b32 	%r4220, %r4218, 7;
	and.b32  	%r4221, %r4220, 128;
	or.b32  	%r4222, %r4221, %r4132;
	shr.u32 	%r4223, %r156, 5;
	shr.u32 	%r4224, %r4129, 4;
	shr.u32 	%r4225, %r4129, 10;
	and.b32  	%r4226, %r4128, 1;
	neg.s32 	%r4227, %r4226;
	xor.b32  	%r4228, %r4225, %r4223;
	xor.b32  	%r4229, %r4228, %r4129;
	xor.b32  	%r4230, %r4229, %r4226;
	xor.b32  	%r4231, %r4230, %r4224;
	xor.b32  	%r4232, %r4231, %r4192;
	shl.b32 	%r4233, %r4232, 23;
	or.b32  	%r4234, %r4233, %r4128;
	and.b32  	%r4235, %r4227, 1442944;
	xor.b32  	%r157, %r4234, %r4235;
	and.b32  	%r4236, %r4162, 1;
	shr.u32 	%r4237, %r4130, 2;
	not.b32 	%r4238, %r4237;
	shr.u32 	%r4239, %r4131, 5;
	and.b32  	%r4240, %r4239, %r4238;
	or.b32  	%r4241, %r4189, %r4240;
	or.b32  	%r4242, %r4241, -2;
	shr.u32 	%r4243, %r4222, 3;
	not.b32 	%r4244, %r4243;
	shr.u32 	%r4245, %r4192, 3;
	and.b32  	%r4246, %r4245, %r4244;
	or.b32  	%r4247, %r4219, %r4246;
	or.b32  	%r4248, %r4247, -2;
	and.b32  	%r4249, %r4245, %r4243;
	shr.u32 	%r4250, %r4222, 5;
	not.b32 	%r4251, %r4250;
	or.b32  	%r4252, %r4249, %r4251;
	shr.u32 	%r158, %r4192, 1;
	or.b32  	%r4253, %r4243, %r4245;
	and.b32  	%r4254, %r4253, %r158;
	shr.u32 	%r4255, %r4192, 6;
	not.b32 	%r4256, %r4255;
	shr.u32 	%r4257, %r156, 2;
	shr.u32 	%r4258, %r4192, 5;
	and.b32  	%r4259, %r4257, %r4258;
	or.b32  	%r4260, %r4259, %r4256;
	shr.u32 	%r4261, %r4130, 1;
	or.b32  	%r4262, %r4257, %r4258;
	and.b32  	%r4263, %r4262, %r4261;
	not.b32 	%r4264, %r4263;
	shr.u32 	%r4265, %r156, 3;
	not.b32 	%r4266, %r4265;
	not.b32 	%r4267, %r4130;
	and.b32  	%r4268, %r4160, %r4267;
	or.b32  	%r4269, %r4268, %r4266;
	shr.u32 	%r4270, %r156, 4;
	not.b32 	%r4271, %r4270;
	not.b32 	%r4272, %r4160;
	and.b32  	%r4273, %r4272, %r4130;
	or.b32  	%r4274, %r4273, %r4271;
	not.b32 	%r4275, %r4222;
	shr.u32 	%r4276, %r4222, 6;
	shr.u32 	%r159, %r4222, 1;
	and.b32  	%r4277, %r4276, %r159;
	or.b32  	%r4278, %r4277, %r4275;
	shr.u32 	%r4279, %r4222, 4;
	not.b32 	%r4280, %r4279;
	not.b32 	%r4281, %r4276;
	and.b32  	%r4282, %r159, %r4281;
	or.b32  	%r4283, %r4282, %r4280;
	shr.u32 	%r4284, %r4222, 2;
	not.b32 	%r4285, %r4284;
	not.b32 	%r4286, %r159;
	and.b32  	%r4287, %r4276, %r4286;
	or.b32  	%r4288, %r4287, %r4285;
	or.b32  	%r4289, %r159, %r4257;
	not.b32 	%r4290, %r4289;
	and.b32  	%r4291, %r156, %r4290;
	or.b32  	%r4292, %r4276, %r156;
	not.b32 	%r4293, %r4292;
	and.b32  	%r4294, %r4258, %r4293;
	or.b32  	%r4295, %r4291, %r4294;
	not.b32 	%r4296, %r4245;
	and.b32  	%r4297, %r4243, %r4296;
	and.b32  	%r4298, %r4297, %r4257;
	or.b32  	%r4299, %r4295, %r4298;
	not.b32 	%r4300, %r4258;
	and.b32  	%r4301, %r4245, %r4300;
	and.b32  	%r4302, %r4243, %r4286;
	or.b32  	%r4303, %r4302, %r4301;
	and.b32  	%r4304, %r4303, %r4272;
	or.b32  	%r4305, %r4299, %r4304;
	add.s32 	%r4306, %r4242, %r4248;
	add.s32 	%r4307, %r4306, %r4252;
	add.s32 	%r4308, %r4236, %r4254;
	sub.s32 	%r4309, %r4307, %r4308;
	add.s32 	%r4310, %r4309, %r4260;
	add.s32 	%r4311, %r4310, %r4264;
	add.s32 	%r4312, %r4311, %r4269;
	add.s32 	%r4313, %r4312, %r4274;
	add.s32 	%r4314, %r4313, %r4278;
	add.s32 	%r4315, %r4314, %r4283;
	add.s32 	%r4316, %r4315, %r4288;
	add.s32 	%r4317, %r4316, %r4305;
	add.s32 	%r4318, %r4317, -2;
	and.b32  	%r4319, %r4318, 1;
	setp.ne.s32 	%p51, %r4319, %r154;
	@%p51 bra 	$L__BB0_86;
	mul.wide.u32 	%rd338, %r23860, 3;
	add.s64 	%rd339, %rd331, %rd338;
	shr.u32 	%r4320, %r156, 1;
	shr.u32 	%r4321, %r157, 1;
	and.b32  	%r4322, %r4321, 8388607;
	ld.global.u32 	%r4323, [%rd339+65536];
	ld.global.u32 	%r4324, [%rd339];
	ld.global.u32 	%r4325, [%rd339+131072];
	atom.shared.add.u32 	%r4326, [_ZZ12PreSucSecondP8BiuStateS0_PjhhE14checkCount_Out], 1;
	cvt.u64.u32 	%rd340, %r4326;
	mul.wide.u32 	%rd341, %r4326, 4;
	add.s64 	%rd342, %rd1, %rd341;
	st.global.u32 	[%rd342+196608], %r4322;
	and.b32  	%r4330, %r4195, %r4224;
	shr.u32 	%r4331, %r4129, 3;
	shr.u32 	%r4332, %r4129, 1;
	and.b32  	%r4333, %r4331, %r4332;
	xor.b32  	%r4334, %r4330, %r4333;
	cvt.u16.u32 	%rs192, %r4334;
	xor.b16  	%rs193, %rs14, %rs192;
	shl.b16 	%rs194, %rs193, 13;
	xor.b16  	%rs195, %rs194, 8192;
	or.b16  	%rs196, %rs195, %rs14;
	shr.u16 	%rs197, %rs196, 1;
	and.b16  	%rs198, %rs197, 8191;
	mul.wide.u32 	%rd343, %r4326, 2;
	sub.s64 	%rd344, %rd342, %rd343;
	st.global.u16 	[%rd344+262144], %rs198;
	sub.s64 	%rd345, %rd344, %rd340;
	st.global.u8 	[%rd345+294912], %r4320;
	st.global.u8 	[%rd345+311296], %r158;
	st.global.u8 	[%rd345+327680], %r159;
	mul.wide.u32 	%rd346, %r4326, 3;
	add.s64 	%rd347, %rd345, %rd346;
	st.global.u32 	[%rd347], %r4324;
	st.global.u32 	[%rd347+65536], %r4323;
	st.global.u32 	[%rd347+131072], %r4325;
$L__BB0_86:
	mov.u32 	%r4335, %ntid.x;
	add.s32 	%r23860, %r23860, %r4335;
	setp.lt.u32 	%p52, %r23860, %r152;
	@%p52 bra 	$L__BB0_84;
$L__BB0_87:
	ld.param.u64 	%rd2073, [_Z7PreSortPK6InitGHPK7InitLMRPK18CommonHeadIndexStrP8BiuStateS9_S9_PjSA_h_param_6];
	bar.sync 	0;
	ld.shared.u32 	%r4336, [_ZZ12PreSucSecondP8BiuStateS0_PjhhE14checkCount_Out];
	cvta.to.global.u64 	%rd348, %rd2073;
	st.global.u32 	[%rd348], %r4336;
	bar.sync 	0;
	st.shared.u32 	[_ZZ12PreSucSecondP8BiuStateS0_PjhhE13checkCount_In], %r4336;
	mov.b32 	%r4337, 0;
	st.shared.u32 	[_ZZ12PreSucSecondP8BiuStateS0_PjhhE14checkCount_Out], %r4337;
	bar.sync 	0;
	ld.shared.u32 	%r161, [_ZZ12PreSucSecondP8BiuStateS0_PjhhE13checkCount_In];
	mov.u32 	%r23861, %tid.x;
	setp.ge.u32 	%p53, %r23861, %r161;
	@%p53 bra 	$L__BB0_92;
	ld.global.u8 	%r163, [%rd3+2];
$L__BB0_89:
	cvt.u64.u32 	%rd349, %r23861;
	mul.wide.u32 	%rd350, %r23861, 4;
	add.s64 	%rd351, %rd1, %rd350;
	ld.global.u32 	%r4338, [%rd351+196608];
	mul.wide.u32 	%rd352, %r23861, 2;
	sub.s64 	%rd353, %rd351, %rd352;
	ld.global.u16 	%rs15, [%rd353+262144];
	cvt.u32.u16 	%r4339, %rs15;
	sub.s64 	%rd354, %rd353, %rd349;
	ld.global.u8 	%r4340, [%rd354+294912];
	ld.global.u8 	%r4341, [%rd354+311296];
	ld.global.u8 	%r4342, [%rd354+327680];
	shr.u32 	%r4343, %r4339, 9;
	shr.u32 	%r4344, %r4338, 18;
	shr.u32 	%r4345, %r4338, 9;
	not.b32 	%r4346, %r4345;
	and.b32  	%r4347, %r4344, %r4346;
	and.b32  	%r4348, %r4347, %r4343;
	shr.u32 	%r4349, %r4338, 16;
	not.b32 	%r4350, %r4343;
	shr.u32 	%r4351, %r4338, 4;
	and.b32  	%r4352, %r4349, %r4350;
	and.b32  	%r4353, %r4352, %r4351;
	or.b32  	%r4354, %r4344, %r4351;
	not.b32 	%r4355, %r4354;
	shr.u32 	%r4356, %r4338, 22;
	and.b32  	%r4357, %r4356, %r4355;
	or.b32  	%r4358, %r4356, %r4349;
	not.b32 	%r4359, %r4358;
	and.b32  	%r4360, %r4345, %r4359;
	or.b32  	%r4361, %r4360, %r4357;
	or.b32  	%r4362, %r4361, %r4348;
	or.b32  	%r4363, %r4362, %r4353;
	shr.u32 	%r4364, %r4342, 4;
	xor.b32  	%r4365, %r4364, %r4363;
	xor.b32  	%r4366, %r4365, %r4342;
	xor.b32  	%r4367, %r4366, %r4338;
	shl.b32 	%r4368, %r4367, 7;
	and.b32  	%r4369, %r4368, 128;
	or.b32  	%r165, %r4369, %r4340;
	shr.u32 	%r4370, %r165, 6;
	or.b32  	%r4371, %r4370, %r4340;
	and.b32  	%r4372, %r4367, %r4371;
	shr.u32 	%r4373, %r4339, 5;
	shr.u32 	%r4374, %r4338, 7;
	shr.u32 	%r4375, %r4338, 17;
	not.b32 	%r4376, %r4375;
	and.b32  	%r4377, %r4374, %r4376;
	and.b32  	%r4378, %r4377, %r4373;
	not.b32 	%r4379, %r4374;
	shr.u32 	%r4380, %r4338, 21;
	shr.u32 	%r4381, %r4338, 12;
	and.b32  	%r4382, %r4380, %r4379;
	and.b32  	%r4383, %r4382, %r4381;
	or.b32  	%r4384, %r4378, %r4383;
	or.b32  	%r4385, %r4373, %r4380;
	not.b32 	%r4386, %r4385;
	shr.u32 	%r4387, %r4339, 12;
	and.b32  	%r4388, %r4387, %r4386;
	or.b32  	%r4389, %r4384, %r4388;
	or.b32  	%r4390, %r4387, %r4381;
	not.b32 	%r4391, %r4390;
	and.b32  	%r4392, %r4375, %r4391;
	or.b32  	%r4393, %r4389, %r4392;
	shr.u32 	%r4394, %r4340, 6;
	shr.u32 	%r4395, %r4340, 3;
	xor.b32  	%r4396, %r4395, %r4394;
	xor.b32  	%r4397, %r4396, %r4393;
	xor.b32  	%r4398, %r4397, %r4340;
	not.b32 	%r4399, %r4398;
	shl.b32 	%r4400, %r4398, 7;
	and.b32  	%r4401, %r4400, 128;
	or.b32  	%r4402, %r4401, %r4341;
	shr.u32 	%r4403, %r4338, 19;
	shr.u32 	%r4404, %r4338, 8;
	shr.u32 	%r4405, %r4339, 11;
	not.b32 	%r4406, %r4405;
	and.b32  	%r4407, %r4404, %r4406;
	and.b32  	%r4408, %r4407, %r4403;
	not.b32 	%r4409, %r4403;
	shr.u32 	%r4410, %r4338, 20;
	shr.u32 	%r4411, %r4338, 6;
	and.b32  	%r4412, %r4410, %r4409;
	and.b32  	%r4413, %r4412, %r4411;
	or.b32  	%r4414, %r4411, %r4404;
	not.b32 	%r4415, %r4414;
	shr.u32 	%r4416, %r4338, 13;
	and.b32  	%r4417, %r4416, %r4415;
	or.b32  	%r4418, %r4410, %r4416;
	not.b32 	%r4419, %r4418;
	and.b32  	%r4420, %r4405, %r4419;
	or.b32  	%r4421, %r4417, %r4413;
	or.b32  	%r4422, %r4421, %r4420;
	or.b32  	%r4423, %r4422, %r4408;
	shr.u32 	%r4424, %r4341, 6;
	shr.u32 	%r4425, %r4341, 3;
	xor.b32  	%r4426, %r4425, %r4424;
	xor.b32  	%r4427, %r4426, %r4423;
	xor.b32  	%r4428, %r4427, %r4341;
	not.b32 	%r4429, %r4428;
	shl.b32 	%r4430, %r4428, 7;
	and.b32  	%r4431, %r4430, 128;
	or.b32  	%r4432, %r4431, %r4342;
	shr.u32 	%r4433, %r165, 5;
	shr.u32 	%r4434, %r4339, 4;
	shr.u32 	%r4435, %r4339, 10;
	and.b32  	%r4436, %r4338, 1;
	neg.s32 	%r4437, %r4436;
	xor.b32  	%r4438, %r4435, %r4433;
	xor.b32  	%r4439, %r4438, %r4339;
	xor.b32  	%r4440, %r4439, %r4436;
	xor.b32  	%r4441, %r4440, %r4434;
	xor.b32  	%r4442, %r4441, %r4402;
	shl.b32 	%r4443, %r4442, 23;
	or.b32  	%r4444, %r4443, %r4338;
	and.b32  	%r4445, %r4437, 1442944;
	xor.b32  	%r166, %r4444, %r4445;
	and.b32  	%r4446, %r4372, 1;
	shr.u32 	%r4447, %r4340, 2;
	not.b32 	%r4448, %r4447;
	shr.u32 	%r4449, %r4341, 5;
	and.b32  	%r4450, %r4449, %r4448;
	or.b32  	%r4451, %r4399, %r4450;
	or.b32  	%r4452, %r4451, -2;
	shr.u32 	%r4453, %r4432, 3;
	not.b32 	%r4454, %r4453;
	shr.u32 	%r4455, %r4402, 3;
	and.b32  	%r4456, %r4455, %r4454;
	or.b32  	%r4457, %r4429, %r4456;
	or.b32  	%r4458, %r4457, -2;
	and.b32  	%r4459, %r4455, %r4453;
	shr.u32 	%r4460, %r4432, 5;
	not.b32 	%r4461, %r4460;
	or.b32  	%r4462, %r4459, %r4461;
	shr.u32 	%r167, %r4402, 1;
	or.b32  	%r4463, %r4453, %r4455;
	and.b32  	%r4464, %r4463, %r167;
	shr.u32 	%r4465, %r4402, 6;
	not.b32 	%r4466, %r4465;
	shr.u32 	%r4467, %r165, 2;
	shr.u32 	%r4468, %r4402, 5;
	and.b32  	%r4469, %r4467, %r4468;
	or.b32  	%r4470, %r4469, %r4466;
	shr.u32 	%r4471, %r4340, 1;
	or.b32  	%r4472, %r4467, %r4468;
	and.b32  	%r4473, %r4472, %r4471;
	not.b32 	%r4474, %r4473;
	shr.u32 	%r4475, %r165, 3;
	not.b32 	%r4476, %r4475;
	not.b32 	%r4477, %r4340;
	and.b32  	%r4478, %r4370, %r4477;
	or.b32  	%r4479, %r4478, %r4476;
	shr.u32 	%r4480, %r165, 4;
	not.b32 	%r4481, %r4480;
	not.b32 	%r4482, %r4370;
	and.b32  	%r4483, %r4482, %r4340;
	or.b32  	%r4484, %r4483, %r4481;
	not.b32 	%r4485, %r4432;
	shr.u32 	%r4486, %r4432, 6;
	shr.u32 	%r168, %r4432, 1;
	and.b32  	%r4487, %r4486, %r168;
	or.b32  	%r4488, %r4487, %r4485;
	shr.u32 	%r4489, %r4432, 4;
	not.b32 	%r4490, %r4489;
	not.b32 	%r4491, %r4486;
	and.b32  	%r4492, %r168, %r4491;
	or.b32  	%r4493, %r4492, %r4490;
	shr.u32 	%r4494, %r4432, 2;
	not.b32 	%r4495, %r4494;
	not.b32 	%r4496, %r168;
	and.b32  	%r4497, %r4486, %r4496;
	or.b32  	%r4498, %r4497, %r4495;
	or.b32  	%r4499, %r168, %r4467;
	not.b32 	%r4500, %r4499;
	and.b32  	%r4501, %r165, %r4500;
	or.b32  	%r4502, %r4486, %r165;
	not.b32 	%r4503, %r4502;
	and.b32  	%r4504, %r4468, %r4503;
	or.b32  	%r4505, %r4501, %r4504;
	not.b32 	%r4506, %r4455;
	and.b32  	%r4507, %r4453, %r4506;
	and.b32  	%r4508, %r4507, %r4467;
	or.b32  	%r4509, %r4505, %r4508;
	not.b32 	%r4510, %r4468;
	and.b32  	%r4511, %r4455, %r4510;
	and.b32  	%r4512, %r4453, %r4496;
	or.b32  	%r4513, %r4512, %r4511;
	and.b32  	%r4514, %r4513, %r4482;
	or.b32  	%r4515, %r4509, %r4514;
	add.s32 	%r4516, %r4452, %r4458;
	add.s32 	%r4517, %r4516, %r4462;
	add.s32 	%r4518, %r4446, %r4464;
	sub.s32 	%r4519, %r4517, %r4518;
	add.s32 	%r4520, %r4519, %r4470;
	add.s32 	%r4521, %r4520, %r4474;
	add.s32 	%r4522, %r4521, %r4479;
	add.s32 	%r4523, %r4522, %r4484;
	add.s32 	%r4524, %r4523, %r4488;
	add.s32 	%r4525, %r4524, %r4493;
	add.s32 	%r4526, %r4525, %r4498;
	add.s32 	%r4527, %r4526, %r4515;
	add.s32 	%r4528, %r4527, -2;
	and.b32  	%r4529, %r4528, 1;
	setp.ne.s32 	%p54, %r4529, %r163;
	@%p54 bra 	$L__BB0_91;
	mul.wide.u32 	%rd361, %r23861, 3;
	add.s64 	%rd362, %rd354, %rd361;
	shr.u32 	%r4530, %r165, 1;
	shr.u32 	%r4531, %r166, 1;
	and.b32  	%r4532, %r4531, 8388607;
	ld.global.u32 	%r4533, [%rd362+65536];
	ld.global.u32 	%r4534, [%rd362];
	ld.global.u32 	%r4535, [%rd362+131072];
	atom.shared.add.u32 	%r4536, [_ZZ12PreSucSecondP8BiuStateS0_PjhhE14checkCount_Out], 1;
	cvt.u64.u32 	%rd363, %r4536;
	mul.wide.u32 	%rd364, %r4536, 4;
	add.s64 	%rd365, %rd2, %rd364;
	st.global.u32 	[%rd365+196608], %r4532;
	and.b32  	%r4540, %r4405, %r4434;
	shr.u32 	%r4541, %r4339, 3;
	shr.u32 	%r4542, %r4339, 1;
	and.b32  	%r4543, %r4541, %r4542;
	xor.b32  	%r4544, %r4540, %r4543;
	cvt.u16.u32 	%rs199, %r4544;
	xor.b16  	%rs200, %rs15, %rs199;
	shl.b16 	%rs201, %rs200, 13;
	xor.b16  	%rs202, %rs201, 8192;
	or.b16  	%rs203, %rs202, %rs15;
	shr.u16 	%rs204, %rs203, 1;
	and.b16  	%rs205, %rs204, 8191;
	mul.wide.u32 	%rd366, %r4536, 2;
	sub.s64 	%rd367, %rd365, %rd366;
	st.global.u16 	[%rd367+262144], %rs205;
	sub.s64 	%rd368, %rd367, %rd363;
	st.global.u8 	[%rd368+294912], %r4530;
	st.global.u8 	[%rd368+311296], %r167;
	st.global.u8 	[%rd368+327680], %r168;
	mul.wide.u32 	%rd369, %r4536, 3;
	add.s64 	%rd370, %rd368, %rd369;
	st.global.u32 	[%rd370], %r4534;
	st.global.u32 	[%rd370+65536], %r4533;
	st.global.u32 	[%rd370+131072], %r4535;
$L__BB0_91:
	mov.u32 	%r4545, %ntid.x;
	add.s32 	%r23861, %r23861, %r4545;
	setp.lt.u32 	%p55, %r23861, %r161;
	@%p55 bra 	$L__BB0_89;
$L__BB0_92:
	bar.sync 	0;
	ld.shared.u32 	%r4546, [_ZZ12PreSucSecondP8BiuStateS0_PjhhE14checkCount_Out];
	bar.sync 	0;
	st.shared.u32 	[_ZZ12PreSucSecondP8BiuStateS0_PjhhE13checkCount_In], %r4546;
	mov.b32 	%r4547, 0;
	st.shared.u32 	[_ZZ12PreSucSecondP8BiuStateS0_PjhhE14checkCount_Out], %r4547;
	bar.sync 	0;
	ld.shared.u32 	%r170, [_ZZ12PreSucSecondP8BiuStateS0_PjhhE13checkCount_In];
	mov.u32 	%r23862, %tid.x;
	setp.ge.u32 	%p56, %r23862, %r170;
	@%p56 bra 	$L__BB0_97;
	ld.global.u8 	%r172, [%rd3+3];
$L__BB0_94:
	cvt.u64.u32 	%rd371, %r23862;
	mul.wide.u32 	%rd372, %r23862, 4;
	add.s64 	%rd373, %rd2, %rd372;
	ld.global.u32 	%r4548, [%rd373+196608];
	mul.wide.u32 	%rd374, %r23862, 2;
	sub.s64 	%rd375, %rd373, %rd374;
	ld.global.u16 	%rs16, [%rd375+262144];
	cvt.u32.u16 	%r4549, %rs16;
	sub.s64 	%rd376, %rd375, %rd371;
	ld.global.u8 	%r4550, [%rd376+294912];
	ld.global.u8 	%r4551, [%rd376+311296];
	ld.global.u8 	%r4552, [%rd376+327680];
	shr.u32 	%r4553, %r4549, 9;
	shr.u32 	%r4554, %r4548, 18;
	shr.u32 	%r4555, %r4548, 9;
	not.b32 	%r4556, %r4555;
	and.b32  	%r4557, %r4554, %r4556;
	and.b32  	%r4558, %r4557, %r4553;
	shr.u32 	%r4559, %r4548, 16;
	not.b32 	%r4560, %r4553;
	shr.u32 	%r4561, %r4548, 4;
	and.b32  	%r4562, %r4559, %r4560;
	and.b32  	%r4563, %r4562, %r4561;
	or.b32  	%r4564, %r4554, %r4561;
	not.b32 	%r4565, %r4564;
	shr.u32 	%r4566, %r4548, 22;
	and.b32  	%r4567, %r4566, %r4565;
	or.b32  	%r4568, %r4566, %r4559;
	not.b32 	%r4569, %r4568;
	and.b32  	%r4570, %r4555, %r4569;
	or.b32  	%r4571, %r4570, %r4567;
	or.b32  	%r4572, %r4571, %r4558;
	or.b32  	%r4573, %r4572, %r4563;
	shr.u32 	%r4574, %r4552, 4;
	xor.b32  	%r4575, %r4574, %r4573;
	xor.b32  	%r4576, %r4575, %r4552;
	xor.b32  	%r4577, %r4576, %r4548;
	shl.b32 	%r4578, %r4577, 7;
	and.b32  	%r4579, %r4578, 128;
	or.b32  	%r174, %r4579, %r4550;
	shr.u32 	%r4580, %r174, 6;
	or.b32  	%r4581, %r4580, %r4550;
	and.b32  	%r4582, %r4577, %r4581;
	shr.u32 	%r4583, %r4549, 5;
	shr.u32 	%r4584, %r4548, 7;
	shr.u32 	%r4585, %r4548, 17;
	not.b32 	%r4586, %r4585;
	and.b32  	%r4587, %r4584, %r4586;
	and.b32  	%r4588, %r4587, %r4583;
	not.b32 	%r4589, %r4584;
	shr.u32 	%r4590, %r4548, 21;
	shr.u32 	%r4591, %r4548, 12;
	and.b32  	%r4592, %r4590, %r4589;
	and.b32  	%r4593, %r4592, %r4591;
	or.b32  	%r4594, %r4588, %r4593;
	or.b32  	%r4595, %r4583, %r4590;
	not.b32 	%r4596, %r4595;
	shr.u32 	%r4597, %r4549, 12;
	and.b32  	%r4598, %r4597, %r4596;
	or.b32  	%r4599, %r4594, %r4598;
	or.b32  	%r4600, %r4597, %r4591;
	not.b32 	%r4601, %r4600;
	and.b32  	%r4602, %r4585, %r4601;
	or.b32  	%r4603, %r4599, %r4602;
	shr.u32 	%r4604, %r4550, 6;
	shr.u32 	%r4605, %r4550, 3;
	xor.b32  	%r4606, %r4605, %r4604;
	xor.b32  	%r4607, %r4606, %r4603;
	xor.b32  	%r4608, %r4607, %r4550;
	not.b32 	%r4609, %r4608;
	shl.b32 	%r4610, %r4608, 7;
	and.b32  	%r4611, %r4610, 128;
	or.b32  	%r4612, %r4611, %r4551;
	shr.u32 	%r4613, %r4548, 19;
	shr.u32 	%r4614, %r4548, 8;
	shr.u32 	%r4615, %r4549, 11;
	not.b32 	%r4616, %r4615;
	and.b32  	%r4617, %r4614, %r4616;
	and.b32  	%r4618, %r4617, %r4613;
	not.b32 	%r4619, %r4613;
	shr.u32 	%r4620, %r4548, 20;
	shr.u32 	%r4621, %r4548, 6;
	and.b32  	%r4622, %r4620, %r4619;
	and.b32  	%r4623, %r4622, %r4621;
	or.b32  	%r4624, %r4621, %r4614;
	not.b32 	%r4625, %r4624;
	shr.u32 	%r4626, %r4548, 13;
	and.b32  	%r4627, %r4626, %r4625;
	or.b32  	%r4628, %r4620, %r4626;
	not.b32 	%r4629, %r4628;
	and.b32  	%r4630, %r4615, %r4629;
	or.b32  	%r4631, %r4627, %r4623;
	or.b32  	%r4632, %r4631, %r4630;
	or.b32  	%r4633, %r4632, %r4618;
	shr.u32 	%r4634, %r4551, 6;
	shr.u32 	%r4635, %r4551, 3;
	xor.b32  	%r4636, %r4635, %r4634;
	xor.b32  	%r4637, %r4636, %r4633;
	xor.b32  	%r4638, %r4637, %r4551;
	not.b32 	%r4639, %r4638;
	shl.b32 	%r4640, %r4638, 7;
	and.b32  	%r4641, %r4640, 128;
	or.b32  	%r4642, %r4641, %r4552;
	shr.u32 	%r4643, %r174, 5;
	shr.u32 	%r4644, %r4549, 4;
	shr.u32 	%r4645, %r4549, 10;
	and.b32  	%r4646, %r4548, 1;
	neg.s32 	%r4647, %r4646;
	xor.b32  	%r4648, %r4645, %r4643;
	xor.b32  	%r4649, %r4648, %r4549;
	xor.b32  	%r4650, %r4649, %r4646;
	xor.b32  	%r4651, %r4650, %r4644;
	xor.b32  	%r4652, %r4651, %r4612;
	shl.b32 	%r4653, %r4652, 23;
	or.b32  	%r4654, %r4653, %r4548;
	and.b32  	%r4655, %r4647, 1442944;
	xor.b32  	%r175, %r4654, %r4655;
	and.b32  	%r4656, %r4582, 1;
	shr.u32 	%r4657, %r4550, 2;
	not.b32 	%r4658, %r4657;
	shr.u32 	%r4659, %r4551, 5;
	and.b32  	%r4660, %r4659, %r4658;
	or.b32  	%r4661, %r4609, %r4660;
	or.b32  	%r4662, %r4661, -2;
	shr.u32 	%r4663, %r4642, 3;
	not.b32 	%r4664, %r4663;
	shr.u32 	%r4665, %r4612, 3;
	and.b32  	%r4666, %r4665, %r4664;
	or.b32  	%r4667, %r4639, %r4666;
	or.b32  	%r4668, %r4667, -2;
	and.b32  	%r4669, %r4665, %r4663;
	shr.u32 	%r4670, %r4642, 5;
	not.b32 	%r4671, %r4670;
	or.b32  	%r4672, %r4669, %r4671;
	shr.u32 	%r176, %r4612, 1;
	or.b32  	%r4673, %r4663, %r4665;
	and.b32  	%r4674, %r4673, %r176;
	shr.u32 	%r4675, %r4612, 6;
	not.b32 	%r4676, %r4675;
	shr.u32 	%r4677, %r174, 2;
	shr.u32 	%r4678, %r4612, 5;
	and.b32  	%r4679, %r4677, %r4678;
	or.b32  	%r4680, %r4679, %r4676;
	shr.u32 	%r4681, %r4550, 1;
	or.b32  	%r4682, %r4677, %r4678;
	and.b32  	%r4683, %r4682, %r4681;
	not.b32 	%r4684, %r4683;
	shr.u32 	%r4685, %r174, 3;
	not.b32 	%r4686, %r4685;
	not.b32 	%r4687, %r4550;
	and.b32  	%r4688, %r4580, %r4687;
	or.b32  	%r4689, %r4688, %r4686;
	shr.u32 	%r4690, %r174, 4;
	not.b32 	%r4691, %r4690;
	not.b32 	%r4692, %r4580;
	and.b32  	%r4693, %r4692, %r4550;
	or.b32  	%r4694, %r4693, %r4691;
	not.b32 	%r4695, %r4642;
	shr.u32 	%r4696, %r4642, 6;
	shr.u32 	%r177, %r4642, 1;
	and.b32  	%r4697, %r4696, %r177;
	or.b32  	%r4698, %r4697, %r4695;
	shr.u32 	%r4699, %r4642, 4;
	not.b32 	%r4700, %r4699;
	not.b32 	%r4701, %r4696;
	and.b32  	%r4702, %r177, %r4701;
	or.b32  	%r4703, %r4702, %r4700;
	shr.u32 	%r4704, %r4642, 2;
	not.b32 	%r4705, %r4704;
	not.b32 	%r4706, %r177;
	and.b32  	%r4707, %r4696, %r4706;
	or.b32  	%r4708, %r4707, %r4705;
	or.b32  	%r4709, %r177, %r4677;
	not.b32 	%r4710, %r4709;
	and.b32  	%r4711, %r174, %r4710;
	or.b32  	%r4712, %r4696, %r174;
	not.b32 	%r4713, %r4712;
	and.b32  	%r4714, %r4678, %r4713;
	or.b32  	%r4715, %r4711, %r4714;
	not.b32 	%r4716, %r4665;
	and.b32  	%r4717, %r4663, %r4716;
	and.b32  	%r4718, %r4717, %r4677;
	or.b32  	%r4719, %r4715, %r4718;
	not.b32 	%r4720, %r4678;
	and.b32  	%r4721, %r4665, %r4720;
	and.b32  	%r4722, %r4663, %r4706;
	or.b32  	%r4723, %r4722, %r4721;
	and.b32  	%r4724, %r4723, %r4692;
	or.b32  	%r4725, %r4719, %r4724;
	add.s32 	%r4726, %r4662, %r4668;
	add.s32 	%r4727, %r4726, %r4672;
	add.s32 	%r4728, %r4656, %r4674;
	sub.s32 	%r4729, %r4727, %r4728;
	add.s32 	%r4730, %r4729, %r4680;
	add.s32 	%r4731, %r4730, %r4684;
	add.s32 	%r4732, %r4731, %r4689;
	add.s32 	%r4733, %r4732, %r4694;
	add.s32 	%r4734, %r4733, %r4698;
	add.s32 	%r4735, %r4734, %r4703;
	add.s32 	%r4736, %r4735, %r4708;
	add.s32 	%r4737, %r4736, %r4725;
	add.s32 	%r4738, %r4737, -2;
	and.b32  	%r4739, %r4738, 1;
	setp.ne.s32 	%p57, %r4739, %r172;
	@%p57 bra 	$L__BB0_96;
	mul.wide.u32 	%rd383, %r23862, 3;
	add.s64 	%rd384, %rd376, %rd383;
	shr.u32 	%r4740, %r174, 1;
	shr.u32 	%r4741, %r175, 1;
	and.b32  	%r4742, %r4741, 8388607;
	ld.global.u32 	%r4743, [%rd384+65536];
	ld.global.u32 	%r4744, [%rd384];
	ld.global.u32 	%r4745, [%rd384+131072];
	atom.shared.add.u32 	%r4746, [_ZZ12PreSucSecondP8BiuStateS0_PjhhE14checkCount_Out], 1;
	cvt.u64.u32 	%rd385, %r4746;
	mul.wide.u32 	%rd386, %r4746, 4;
	add.s64 	%rd387, %rd1, %rd386;
	st.global.u32 	[%rd387+196608], %r4742;
	and.b32  	%r4750, %r4615, %r4644;
	shr.u32 	%r4751, %r4549, 3;
	shr.u32 	%r4752, %r4549, 1;
	and.b32  	%r4753, %r4751, %r4752;
	xor.b32  	%r4754, %r4750, %r4753;
	cvt.u16.u32 	%rs206, %r4754;
	xor.b16  	%rs207, %rs16, %rs206;
	shl.b16 	%rs208, %rs207, 13;
	xor.b16  	%rs209, %rs208, 8192;
	or.b16  	%rs210, %rs209, %rs16;
	shr.u16 	%rs211, %rs210, 1;
	and.b16  	%rs212, %rs211, 8191;
	mul.wide.u32 	%rd388, %r4746, 2;
	sub.s64 	%rd389, %rd387, %rd388;
	st.global.u16 	[%rd389+262144], %rs212;
	sub.s64 	%rd390, %rd389, %rd385;
	st.global.u8 	[%rd390+294912], %r4740;
	st.global.u8 	[%rd390+311296], %r176;
	st.global.u8 	[%rd390+327680], %r177;
	mul.wide.u32 	%rd391, %r4746, 3;
	add.s64 	%rd392, %rd390, %rd391;
	st.global.u32 	[%rd392], %r4744;
	st.global.u32 	[%rd392+65536], %r4743;
	st.global.u32 	[%rd392+131072], %r4745;
$L__BB0_96:
	mov.u32 	%r4755, %ntid.x;
	add.s32 	%r23862, %r23862, %r4755;
	setp.lt.u32 	%p58, %r23862, %r170;
	@%p58 bra 	$L__BB0_94;
$L__BB0_97:
	ld.param.u64 	%rd2074, [_Z7PreSortPK6InitGHPK7InitLMRPK18CommonHeadIndexStrP8BiuStateS9_S9_PjSA_h_param_6];
	bar.sync 	0;
	ld.shared.u32 	%r4756, [_ZZ12PreSucSecondP8BiuStateS0_PjhhE14checkCount_Out];
	cvta.to.global.u64 	%rd393, %rd2074;
	st.global.u32 	[%rd393], %r4756;
	bar.sync 	0;
	st.shared.u32 	[_ZZ12PreSucSecondP8BiuStateS0_PjhhE13checkCount_In], %r4756;
	mov.b32 	%r4757, 0;
	st.shared.u32 	[_ZZ12PreSucSecondP8BiuStateS0_PjhhE14checkCount_Out], %r4757;
	bar.sync 	0;
	ld.shared.u32 	%r179, [_ZZ12PreSucSecondP8BiuStateS0_PjhhE13checkCount_In];
	mov.u32 	%r23863, %tid.x;
	setp.ge.u32 	%p59, %r23863, %r179;
	@%p59 bra 	$L__BB0_102;
	ld.global.u8 	%r181, [%rd3+4];
$L__BB0_99:
	cvt.u64.u32 	%rd394, %r23863;
	mul.wide.u32 	%rd395, %r23863, 4;
	add.s64 	%rd396, %rd1, %rd395;
	ld.global.u32 	%r4758, [%rd396+196608];
	mul.wide.u32 	%rd397, %r23863, 2;
	sub.s64 	%rd398, %rd396, %rd397;
	ld.global.u16 	%rs17, [%rd398+262144];
	cvt.u32.u16 	%r4759, %rs17;
	sub.s64 	%rd399, %rd398, %rd394;
	ld.global.u8 	%r4760, [%rd399+294912];
	ld.global.u8 	%r4761, [%rd399+311296];
	ld.global.u8 	%r4762, [%rd399+327680];
	shr.u32 	%r4763, %r4759, 9;
	shr.u32 	%r4764, %r4758, 18;
	shr.u32 	%r4765, %r4758, 9;
	not.b32 	%r4766, %r4765;
	and.b32  	%r4767, %r4764, %r4766;
	and.b32  	%r4768, %r4767, %r4763;
	shr.u32 	%r4769, %r4758, 16;
	not.b32 	%r4770, %r4763;
	shr.u32 	%r4771, %r4758, 4;
	and.b32  	%r4772, %r4769, %r4770;
	and.b32  	%r4773, %r4772, %r4771;
	or.b32  	%r4774, %r4764, %r4771;
	not.b32 	%r4775, %r4774;
	shr.u32 	%r4776, %r4758, 22;
	and.b32  	%r4777, %r4776, %r4775;
	or.b32  	%r4778, %r4776, %r4769;
	not.b32 	%r4779, %r4778;
	and.b32  	%r4780, %r4765, %r4779;
	or.b32  	%r4781, %r4780, %r4777;
	or.b32  	%r4782, %r4781, %r4768;
	or.b32  	%r4783, %r4782, %r4773;
	shr.u32 	%r4784, %r4762, 4;
	xor.b32  	%r4785, %r4784, %r4783;
	xor.b32  	%r4786, %r4785, %r4762;
	xor.b32  	%r4787, %r4786, %r4758;
	shl.b32 	%r4788, %r4787, 7;
	and.b32  	%r4789, %r4788, 128;
	or.b32  	%r183, %r4789, %r4760;
	shr.u32 	%r4790, %r183, 6;
	or.b32  	%r4791, %r4790, %r4760;
	and.b32  	%r4792, %r4787, %r4791;
	shr.u32 	%r4793, %r4759, 5;
	shr.u32 	%r4794, %r4758, 7;
	shr.u32 	%r4795, %r4758, 17;
	not.b32 	%r4796, %r4795;
	and.b32  	%r4797, %r4794, %r4796;
	and.b32  	%r4798, %r4797, %r4793;
	not.b32 	%r4799, %r4794;
	shr.u32 	%r4800, %r4758, 21;
	shr.u32 	%r4801, %r4758, 12;
	and.b32  	%r4802, %r4800, %r4799;
	and.b32  	%r4803, %r4802, %r4801;
	or.b32  	%r4804, %r4798, %r4803;
	or.b32  	%r4805, %r4793, %r4800;
	not.b32 	%r4806, %r4805;
	shr.u32 	%r4807, %r4759, 12;
	and.b32  	%r4808, %r4807, %r4806;
	or.b32  	%r4809, %r4804, %r4808;
	or.b32  	%r4810, %r4807, %r4801;
	not.b32 	%r4811, %r4810;
	and.b32  	%r4812, %r4795, %r4811;
	or.b32  	%r4813, %r4809, %r4812;
	shr.u32 	%r4814, %r4760, 6;
	shr.u32 	%r4815, %r4760, 3;
	xor.b32  	%r4816, %r4815, %r4814;
	xor.b32  	%r4817, %r4816, %r4813;
	xor.b32  	%r4818, %r4817, %r4760;
	not.b32 	%r4819, %r4818;
	shl.b32 	%r4820, %r4818, 7;
	and.b32  	%r4821, %r4820, 128;
	or.b32  	%r4822, %r4821, %r4761;
	shr.u32 	%r4823, %r4758, 19;
	shr.u32 	%r4824, %r4758, 8;
	shr.u32 	%r4825, %r4759, 11;
	not.b32 	%r4826, %r4825;
	and.b32  	%r4827, %r4824, %r4826;
	and.b32  	%r4828, %r4827, %r4823;
	not.b32 	%r4829, %r4823;
	shr.u32 	%r4830, %r4758, 20;
	shr.u32 	%r4831, %r4758, 6;
	and.b32  	%r4832, %r4830, %r4829;
	and.b32  	%r4833, %r4832, %r4831;
	or.b32  	%r4834, %r4831, %r4824;
	not.b32 	%r4835, %r4834;
	shr.u32 	%r4836, %r4758, 13;
	and.b32  	%r4837, %r4836, %r4835;
	or.b32  	%r4838, %r4830, %r4836;
	not.b32 	%r4839, %r4838;
	and.b32  	%r4840, %r4825, %r4839;
	or.b32  	%r4841, %r4837, %r4833;
	or.b32  	%r4842, %r4841, %r4840;
	or.b32  	%r4843, %r4842, %r4828;
	shr.u32 	%r4844, %r4761, 6;
	shr.u32 	%r4845, %r4761, 3;
	xor.b32  	%r4846, %r4845, %r4844;
	xor.b32  	%r4847, %r4846, %r4843;
	xor.b32  	%r4848, %r4847, %r4761;
	not.b32 	%r4849, %r4848;
	shl.b32 	%r4850, %r4848, 7;
	and.b32  	%r4851, %r4850, 128;
	or.b32  	%r4852, %r4851, %r4762;
	shr.u32 	%r4853, %r183, 5;
	shr.u32 	%r4854, %r4759, 4;
	shr.u32 	%r4855, %r4759, 10;
	and.b32  	%r4856, %r4758, 1;
	neg.s32 	%r4857, %r4856;
	xor.b32  	%r4858, %r4855, %r4853;
	xor.b32  	%r4859, %r4858, %r4759;
	xor.b32  	%r4860, %r4859, %r4856;
	xor.b32  	%r4861, %r4860, %r4854;
	xor.b32  	%r4862, %r4861, %r4822;
	shl.b32 	%r4863, %r4862, 23;
	or.b32  	%r4864, %r4863, %r4758;
	and.b32  	%r4865, %r4857, 1442944;
	xor.b32  	%r184, %r4864, %r4865;
	and.b32  	%r4866, %r4792, 1;
	shr.u32 	%r4867, %r4760, 2;
	not.b32 	%r4868, %r4867;
	shr.u32 	%r4869, %r4761, 5;
	and.b32  	%r4870, %r4869, %r4868;
	or.b32  	%r4871, %r4819, %r4870;
	or.b32  	%r4872, %r4871, -2;
	shr.u32 	%r4873, %r4852, 3;
	not.b32 	%r4874, %r4873;
	shr.u32 	%r4875, %r4822, 3;
	and.b32  	%r4876, %r4875, %r4874;
	or.b32  	%r4877, %r4849, %r4876;
	or.b32  	%r4878, %r4877, -2;
	and.b32  	%r4879, %r4875, %r4873;
	shr.u32 	%r4880, %r4852, 5;
	not.b32 	%r4881, %r4880;
	or.b32  	%r4882, %r4879, %r4881;
	shr.u32 	%r185, %r4822, 1;
	or.b32  	%r4883, %r4873, %r4875;
	and.b32  	%r4884, %r4883, %r185;
	shr.u32 	%r4885, %r4822, 6;
	not.b32 	%r4886, %r4885;
	shr.u32 	%r4887, %r183, 2;
	shr.u32 	%r4888, %r4822, 5;
	and.b32  	%r4889, %r4887, %r4888;
	or.b32  	%r4890, %r4889, %r4886;
	shr.u32 	%r4891, %r4760, 1;
	or.b32  	%r4892, %r4887, %r4888;
	and.b32  	%r4893, %r4892, %r4891;
	not.b32 	%r4894, %r4893;
	shr.u32 	%r4895, %r183, 3;
	not.b32 	%r4896, %r4895;
	not.b32 	%r4897, %r4760;
	and.b32  	%r4898, %r4790, %r4897;
	or.b32  	%r4899, %r4898, %r4896;
	shr.u32 	%r4900, %r183, 4;
	not.b32 	%r4901, %r4900;
	not.b32 	%r4902, %r4790;
	and.b32  	%r4903, %r4902, %r4760;
	or.b32  	%r4904, %r4903, %r4901;
	not.b32 	%r4905, %r4852;
	shr.u32 	%r4906, %r4852, 6;
	shr.u32 	%r186, %r4852, 1;
	and.b32  	%r4907, %r4906, %r186;
	or.b32  	%r4908, %r4907, %r4905;
	shr.u32 	%r4909, %r4852, 4;
	not.b32 	%r4910, %r4909;
	not.b32 	%r4911, %r4906;
	and.b32  	%r4912, %r186, %r4911;
	or.b32  	%r4913, %r4912, %r4910;
	shr.u32 	%r4914, %r4852, 2;
	not.b32 	%r4915, %r4914;
	not.b32 	%r4916, %r186;
	and.b32  	%r4917, %r4906, %r4916;
	or.b32  	%r4918, %r4917, %r4915;
	or.b32  	%r4919, %r186, %r4887;
	not.b32 	%r4920, %r4919;
	and.b32  	%r4921, %r183, %r4920;
	or.b32  	%r4922, %r4906, %r183;
	not.b32 	%r4923, %r4922;
	and.b32  	%r4924, %r4888, %r4923;
	or.b32  	%r4925, %r4921, %r4924;
	not.b32 	%r4926, %r4875;
	and.b32  	%r4927, %r4873, %r4926;
	and.b32  	%r4928, %r4927, %r4887;
	or.b32  	%r4929, %r4925, %r4928;
	not.b32 	%r4930, %r4888;
	and.b32  	%r4931, %r4875, %r4930;
	and.b32  	%r4932, %r4873, %r4916;
	or.b32  	%r4933, %r4932, %r4931;
	and.b32  	%r4934, %r4933, %r4902;
	or.b32  	%r4935, %r4929, %r4934;
	add.s32 	%r4936, %r4872, %r4878;
	add.s32 	%r4937, %r4936, %r4882;
	add.s32 	%r4938, %r4866, %r4884;
	sub.s32 	%r4939, %r4937, %r4938;
	add.s32 	%r4940, %r4939, %r4890;
	add.s32 	%r4941, %r4940, %r4894;
	add.s32 	%r4942, %r4941, %r4899;
	add.s32 	%r4943, %r4942, %r4904;
	add.s32 	%r4944, %r4943, %r4908;
	add.s32 	%r4945, %r4944, %r4913;
	add.s32 	%r4946, %r4945, %r4918;
	add.s32 	%r4947, %r4946, %r4935;
	add.s32 	%r4948, %r4947, -2;
	and.b32  	%r4949, %r4948, 1;
	setp.ne.s32 	%p60, %r4949, %r181;
	@%p60 bra 	$L__BB0_101;
	mul.wide.u32 	%rd406, %r23863, 3;
	add.s64 	%rd407, %rd399, %rd406;
	shr.u32 	%r4950, %r183, 1;
	shr.u32 	%r4951, %r184, 1;
	and.b32  	%r4952, %r4951, 8388607;
	ld.global.u32 	%r4953, [%rd407+65536];
	ld.global.u32 	%r4954, [%rd407];
	ld.global.u32 	%r4955, [%rd407+131072];
	atom.shared.add.u32 	%r4956, [_ZZ12PreSucSecondP8BiuStateS0_PjhhE14checkCount_Out], 1;
	cvt.u64.u32 	%rd408, %r4956;
	mul.wide.u32 	%rd409, %r4956, 4;
	add.s64 	%rd410, %rd2, %rd409;
	st.global.u32 	[%rd410+196608], %r4952;
	and.b32  	%r4960, %r4825, %r4854;
	shr.u32 	%r4961, %r4759, 3;
	shr.u32 	%r4962, %r4759, 1;
	and.b32  	%r4963, %r4961, %r4962;
	xor.b32  	%r4964, %r4960, %r4963;
	cvt.u16.u32 	%rs213, %r4964;
	xor.b16  	%rs214, %rs17, %rs213;
	shl.b16 	%rs215, %rs214, 13;
	xor.b16  	%rs216, %rs215, 8192;
	or.b16  	%rs217, %rs216, %rs17;
	shr.u16 	%rs218, %rs217, 1;
	and.b16  	%rs219, %rs218, 8191;
	mul.wide.u32 	%rd411, %r4956, 2;
	sub.s64 	%rd412, %rd410, %rd411;
	st.global.u16 	[%rd412+262144], %rs219;
	sub.s64 	%rd413, %rd412, %rd408;
	st.global.u8 	[%rd413+294912], %r4950;
	st.global.u8 	[%rd413+311296], %r185;
	st.global.u8 	[%rd413+327680], %r186;
	mul.wide.u32 	%rd414, %r4956, 3;
	add.s64 	%rd415, %rd413, %rd414;
	st.global.u32 	[%rd415], %r4954;
	st.global.u32 	[%rd415+65536], %r4953;
	st.global.u32 	[%rd415+131072], %r4955;
$L__BB0_101:
	mov.u32 	%r4965, %ntid.x;
	add.s32 	%r23863, %r23863, %r4965;
	setp.lt.u32 	%p61, %r23863, %r179;
	@%p61 bra 	$L__BB0_99;
$L__BB0_102:
	bar.sync 	0;
	ld.shared.u32 	%r4966, [_ZZ12PreSucSecondP8BiuStateS0_PjhhE14checkCount_Out];
	bar.sync 	0;
	st.shared.u32 	[_ZZ12PreSucSecondP8BiuStateS0_PjhhE13checkCount_In], %r4966;
	mov.b32 	%r4967, 0;
	st.shared.u32 	[_ZZ12PreSucSecondP8BiuStateS0_PjhhE14checkCount_Out], %r4967;
	bar.sync 	0;
	ld.shared.u32 	%r188, [_ZZ12PreSucSecondP8BiuStateS0_PjhhE13checkCount_In];
	mov.u32 	%r23864, %tid.x;
	setp.ge.u32 	%p62, %r23864, %r188;
	@%p62 bra 	$L__BB0_107;
	ld.global.u8 	%r190, [%rd3+5];
$L__BB0_104:
	cvt.u64.u32 	%rd416, %r23864;
	mul.wide.u32 	%rd417, %r23864, 4;
	add.s64 	%rd418, %rd2, %rd417;
	ld.global.u32 	%r4968, [%rd418+196608];
	mul.wide.u32 	%rd419, %r23864, 2;
	sub.s64 	%rd420, %rd418, %rd419;
	ld.global.u16 	%rs18, [%rd420+262144];
	cvt.u32.u16 	%r4969, %rs18;
	sub.s64 	%rd421, %rd420, %rd416;
	ld.global.u8 	%r4970, [%rd421+294912];
	ld.global.u8 	%r4971, [%rd421+311296];
	ld.global.u8 	%r4972, [%rd421+327680];
	shr.u32 	%r4973, %r4969, 9;
	shr.u32 	%r4974, %r4968, 18;
	shr.u32 	%r4975, %r4968, 9;
	not.b32 	%r4976, %r4975;
	and.b32  	%r4977, %r4974, %r4976;
	and.b32  	%r4978, %r4977, %r4973;
	shr.u32 	%r4979, %r4968, 16;
	not.b32 	%r4980, %r4973;
	shr.u32 	%r4981, %r4968, 4;
	and.b32  	%r4982, %r4979, %r4980;
	and.b32  	%r4983, %r4982, %r4981;
	or.b32  	%r4984, %r4974, %r4981;
	not.b32 	%r4985, %r4984;
	shr.u32 	%r4986, %r4968, 22;
	and.b32  	%r4987, %r4986, %r4985;
	or.b32  	%r4988, %r4986, %r4979;
	not.b32 	%r4989, %r4988;
	and.b32  	%r4990, %r4975, %r4989;
	or.b32  	%r4991, %r4990, %r4987;
	or.b32  	%r4992, %r4991, %r4978;
	or.b32  	%r4993, %r4992, %r4983;
	shr.u32 	%r4994, %r4972, 4;
	xor.b32  	%r4995, %r4994, %r4993;
	xor.b32  	%r4996, %r4995, %r4972;
	xor.b32  	%r4997, %r4996, %r4968;
	shl.b32 	%r4998, %r4997, 7;
	and.b32  	%r4999, %r4998, 128;
	or.b32  	%r192, %r4999, %r4970;
	shr.u32 	%r5000, %r192, 6;
	or.b32  	%r5001, %r5000, %r4970;
	and.b32  	%r5002, %r4997, %r5001;
	shr.u32 	%r5003, %r4969, 5;
	shr.u32 	%r5004, %r4968, 7;
	shr.u32 	%r5005, %r4968, 17;
	not.b32 	%r5006, %r5005;
	and.b32  	%r5007, %r5004, %r5006;
	and.b32  	%r5008, %r5007, %r5003;
	not.b32 	%r5009, %r5004;
	shr.u32 	%r5010, %r4968, 21;
	shr.u32 	%r5011, %r4968, 12;
	and.b32  	%r5012, %r5010, %r5009;
	and.b32  	%r5013, %r5012, %r5011;
	or.b32  	%r5014, %r5008, %r5013;
	or.b32  	%r5015, %r5003, %r5010;
	not.b32 	%r5016, %r5015;
	shr.u32 	%r5017, %r4969, 12;
	and.b32  	%r5018, %r5017, %r5016;
	or.b32  	%r5019, %r5014, %r5018;
	or.b32  	%r5020, %r5017, %r5011;
	not.b32 	%r5021, %r5020;
	and.b32  	%r5022, %r5005, %r5021;
	or.b32  	%r5023, %r5019, %r5022;
	shr.u32 	%r5024, %r4970, 6;
	shr.u32 	%r5025, %r4970, 3;
	xor.b32  	%r5026, %r5025, %r5024;
	xor.b32  	%r5027, %r5026, %r5023;
	xor.b32  	%r5028, %r5027, %r4970;
	not.b32 	%r5029, %r5028;
	shl.b32 	%r5030, %r5028, 7;
	and.b32  	%r5031, %r5030, 128;
	or.b32  	%r5032, %r5031, %r4971;
	shr.u32 	%r5033, %r4968, 19;
	shr.u32 	%r5034, %r4968, 8;
	shr.u32 	%r5035, %r4969, 11;
	not.b32 	%r5036, %r5035;
	and.b32  	%r5037, %r5034, %r5036;
	and.b32  	%r5038, %r5037, %r5033;
	not.b32 	%r5039, %r5033;
	shr.u32 	%r5040, %r4968, 20;
	shr.u32 	%r5041, %r4968, 6;
	and.b32  	%r5042, %r5040, %r5039;
	and.b32  	%r5043, %r5042, %r5041;
	or.b32  	%r5044, %r5041, %r5034;
	not.b32 	%r5045, %r5044;
	shr.u32 	%r5046, %r4968, 13;
	and.b32  	%r5047, %r5046, %r5045;
	or.b32  	%r5048, %r5040, %r5046;
	not.b32 	%r5049, %r5048;
	and.b32  	%r5050, %r5035, %r5049;
	or.b32  	%r5051, %r5047, %r5043;
	or.b32  	%r5052, %r5051, %r5050;
	or.b32  	%r5053, %r5052, %r5038;
	shr.u32 	%r5054, %r4971, 6;
	shr.u32 	%r5055, %r4971, 3;
	xor.b32  	%r5056, %r5055, %r5054;
	xor.b32  	%r5057, %r5056, %r5053;
	xor.b32  	%r5058, %r5057, %r4971;
	not.b32 	%r5059, %r5058;
	shl.b32 	%r5060, %r5058, 7;
	and.b32  	%r5061, %r5060, 128;
	or.b32  	%r5062, %r5061, %r4972;
	shr.u32 	%r5063, %r192, 5;
	shr.u32 	%r5064, %r4969, 4;
	shr.u32 	%r5065, %r4969, 10;
	and.b32  	%r5066, %r4968, 1;
	neg.s32 	%r5067, %r5066;
	xor.b32  	%r5068, %r5065, %r5063;
	xor.b32  	%r5069, %r5068, %r4969;
	xor.b32  	%r5070, %r5069, %r5066;
	xor.b32  	%r5071, %r5070, %r5064;
	xor.b32  	%r5072, %r5071, %r5032;
	shl.b32 	%r5073, %r5072, 23;
	or.b32  	%r5074, %r5073, %r4968;
	and.b32  	%r5075, %r5067, 1442944;
	xor.b32  	%r193, %r5074, %r5075;
	and.b32  	%r5076, %r5002, 1;
	shr.u32 	%r5077, %r4970, 2;
	not.b32 	%r5078, %r5077;
	shr.u32 	%r5079, %r4971, 5;
	and.b32  	%r5080, %r5079, %r5078;
	or.b32  	%r5081, %r5029, %r5080;
	or.b32  	%r5082, %r5081, -2;
	shr.u32 	%r5083, %r5062, 3;
	not.b32 	%r5084, %r5083;
	shr.u32 	%r5085, %r5032, 3;
	and.b32  	%r5086, %r5085, %r5084;
	or.b32  	%r5087, %r5059, %r5086;
	or.b32  	%r5088, %r5087, -2;
	and.b32  	%r5089, %r5085, %r5083;
	shr.u32 	%r5090, %r5062, 5;
	not.b32 	%r5091, %r5090;
	or.b32  	%r5092, %r5089, %r5091;
	shr.u32 	%r194, %r5032, 1;
	or.b32  	%r5093, %r5083, %r5085;
	and.b32  	%r5094, %r5093, %r194;
	shr.u32 	%r5095, %r5032, 6;
	not.b32 	%r5096, %r5095;
	shr.u32 	%r5097, %r192, 2;
	shr.u32 	%r5098, %r5032, 5;
	and.b32  	%r5099, %r5097, %r5098;
	or.b32  	%r5100, %r5099, %r5096;
	shr.u32 	%r5101, %r4970, 1;
	or.b32  	%r5102, %r5097, %r5098;
	and.b32  	%r5103, %r5102, %r5101;
	not.b32 	%r5104, %r5103;
	shr.u32 	%r5105, %r192, 3;
	not.b32 	%r5106, %r5105;
	not.b32 	%r5107, %r4970;
	and.b32  	%r5108, %r5000, %r5107;
	or.b32  	%r5109, %r5108, %r5106;
	shr.u32 	%r5110, %r192, 4;
	not.b32 	%r5111, %r5110;
	not.b32 	%r5112, %r5000;
	and.b32  	%r5113, %r5112, %r4970;
	or.b32  	%r5114, %r5113, %r5111;
	not.b32 	%r5115, %r5062;
	shr.u32 	%r5116, %r5062, 6;
	shr.u32 	%r195, %r5062, 1;
	and.b32  	%r5117, %r5116, %r195;
	or.b32  	%r5118, %r5117, %r5115;
	shr.u32 	%r5119, %r5062, 4;
	not.b32 	%r5120, %r5119;
	not.b32 	%r5121, %r5116;
	and.b32  	%r5122, %r195, %r5121;
	or.b32  	%r5123, %r5122, %r5120;
	shr.u32 	%r5124, %r5062, 2;
	not.b32 	%r5125, %r5124;
	not.b32 	%r5126, %r195;
	and.b32  	%r5127, %r5116, %r5126;
	or.b32  	%r5128, %r5127, %r5125;
	or.b32  	%r5129, %r195, %r5097;
	not.b32 	%r5130, %r5129;
	and.b32  	%r5131, %r192, %r5130;
	or.b32  	%r5132, %r5116, %r192;
	not.b32 	%r5133, %r5132;
	and.b32  	%r5134, %r5098, %r5133;
	or.b32  	%r5135, %r5131, %r5134;
	not.b32 	%r5136, %r5085;
	and.b32  	%r5137, %r5083, %r5136;
	and.b32  	%r5138, %r5137, %r5097;
	or.b32  	%r5139, %r5135, %r5138;
	not.b32 	%r5140, %r5098;
	and.b32  	%r5141, %r5085, %r5140;
	and.b32  	%r5142, %r5083, %r5126;
	or.b32  	%r5143, %r5142, %r5141;
	and.b32  	%r5144, %r5143, %r5112;
	or.b32  	%r5145, %r5139, %r5144;
	add.s32 	%r5146, %r5082, %r5088;
	add.s32 	%r5147, %r5146, %r5092;
	add.s32 	%r5148, %r5076, %r5094;
	sub.s32 	%r5149, %r5147, %r5148;
	add.s32 	%r5150, %r5149, %r5100;
	add.s32 	%r5151, %r5150, %r5104;
	add.s32 	%r5152, %r5151, %r5109;
	add.s32 	%r5153, %r5152, %r5114;
	add.s32 	%r5154, %r5153, %r5118;
	add.s32 	%r5155, %r5154, %r5123;
	add.s32 	%r5156, %r5155, %r5128;
	add.s32 	%r5157, %r5156, %r5145;
	add.s32 	%r5158, %r5157, -2;
	and.b32  	%r5159, %r5158, 1;
	setp.ne.s32 	%p63, %r5159, %r190;
	@%p63 bra 	$L__BB0_106;
	mul.wide.u32 	%rd428, %r23864, 3;
	add.s64 	%rd429, %rd421, %rd428;
	shr.u32 	%r5160, %r192, 1;
	shr.u32 	%r5161, %r193, 1;
	and.b32  	%r5162, %r5161, 8388607;
	ld.global.u32 	%r5163, [%rd429+65536];
	ld.global.u32 	%r5164, [%rd429];
	ld.global.u32 	%r5165, [%rd429+131072];
	atom.shared.add.u32 	%r5166, [_ZZ12PreSucSecondP8BiuStateS0_PjhhE14checkCount_Out], 1;
	cvt.u64.u32 	%rd430, %r5166;
	mul.wide.u32 	%rd431, %r5166, 4;
	add.s64 	%rd432, %rd1, %rd431;
	st.global.u32 	[%rd432+196608], %r5162;
	and.b32  	%r5170, %r5035, %r5064;
	shr.u32 	%r5171, %r4969, 3;
	shr.u32 	%r5172, %r4969, 1;
	and.b32  	%r5173, %r5171, %r5172;
	xor.b32  	%r5174, %r5170, %r5173;
	cvt.u16.u32 	%rs220, %r5174;
	xor.b16  	%rs221, %rs18, %rs220;
	shl.b16 	%rs222, %rs221, 13;
	xor.b16  	%rs223, %rs222, 8192;
	or.b16  	%rs224, %rs223, %rs18;
	shr.u16 	%rs225, %rs224, 1;
	and.b16  	%rs226, %rs225, 8191;
	mul.wide.u32 	%rd433, %r5166, 2;
	sub.s64 	%rd434, %rd432, %rd433;
	st.global.u16 	[%rd434+262144], %rs226;
	sub.s64 	%rd435, %rd434, %rd430;
	st.global.u8 	[%rd435+294912], %r5160;
	st.global.u8 	[%rd435+311296], %r194;
	st.global.u8 	[%rd435+327680], %r195;
	mul.wide.u32 	%rd436, %r5166, 3;
	add.s64 	%rd437, %rd435, %rd436;
	st.global.u32 	[%rd437], %r5164;
	st.global.u32 	[%rd437+65536], %r5163;
	st.global.u32 	[%rd437+131072], %r5165;
$L__BB0_106:
	mov.u32 	%r5175, %ntid.x;
	add.s32 	%r23864, %r23864, %r5175;
	setp.lt.u32 	%p64, %r23864, %r188;
	@%p64 bra 	$L__BB0_104;
$L__BB0_107:
	ld.param.u64 	%rd2075, [_Z7PreSortPK6InitGHPK7InitLMRPK18CommonHeadIndexStrP8BiuStateS9_S9_PjSA_h_param_6];
	bar.sync 	0;
	ld.shared.u32 	%r5176, [_ZZ12PreSucSecondP8BiuStateS0_PjhhE14checkCount_Out];
	cvta.to.global.u64 	%rd438, %rd2075;
	st.global.u32 	[%rd438], %r5176;
	bar.sync 	0;
	st.shared.u32 	[_ZZ11PreSucThirdP8BiuStateS0_PjS1_hE13checkCount_In], %r5176;
	st.shared.u32 	[_ZZ11PreSucThirdP8BiuStateS0_PjS1_hE14checkCount_Out], %r23847;
	bar.sync 	0;
	ld.shared.u32 	%r197, [_ZZ11PreSucThirdP8BiuStateS0_PjS1_hE13checkCount_In];
	mov.u32 	%r23865, %tid.x;
	setp.ge.u32 	%p65, %r23865, %r197;
	@%p65 bra 	$L__BB0_112;
	ld.global.u8 	%r199, [%rd3+6];
$L__BB0_109:
	cvt.u64.u32 	%rd439, %r23865;
	mul.wide.u32 	%rd440, %r23865, 4;
	add.s64 	%rd441, %rd1, %rd440;
	ld.global.u32 	%r5177, [%rd441+196608];
	mul.wide.u32 	%rd442, %r23865, 2;
	sub.s64 	%rd443, %rd441, %rd442;
	ld.global.u16 	%r5178, [%rd443+262144];
	sub.s64 	%rd444, %rd443, %rd439;
	ld.global.u8 	%r5179, [%rd444+294912];
	ld.global.u8 	%r5180, [%rd444+311296];
	ld.global.u8 	%r5181, [%rd444+327680];
	mul.wide.u32 	%rd445, %r23865, 3;
	add.s64 	%rd19, %rd444, %rd445;
	shr.u32 	%r5182, %r5178, 9;
	shr.u32 	%r5183, %r5177, 18;
	shr.u32 	%r5184, %r5177, 9;
	not.b32 	%r5185, %r5184;
	and.b32  	%r5186, %r5183, %r5185;
	and.b32  	%r5187, %r5186, %r5182;
	shr.u32 	%r5188, %r5177, 16;
	not.b32 	%r5189, %r5182;
	shr.u32 	%r5190, %r5177, 4;
	and.b32  	%r5191, %r5188, %r5189;
	and.b32  	%r5192, %r5191, %r5190;
	or.b32  	%r5193, %r5183, %r5190;
	not.b32 	%r5194, %r5193;
	shr.u32 	%r5195, %r5177, 22;
	and.b32  	%r5196, %r5195, %r5194;
	or.b32  	%r5197, %r5195, %r5188;
	not.b32 	%r5198, %r5197;
	and.b32  	%r5199, %r5184, %r5198;
	or.b32  	%r5200, %r5199, %r5196;
	or.b32  	%r5201, %r5200, %r5187;
	or.b32  	%r5202, %r5201, %r5192;
	shr.u32 	%r5203, %r5181, 4;
	xor.b32  	%r5204, %r5202, %r5181;
	xor.b32  	%r5205, %r5204, %r5177;
	xor.b32  	%r5206, %r5205, %r5203;
	shr.u32 	%r5207, %r5178, 5;
	shr.u32 	%r5208, %r5177, 7;
	shr.u32 	%r5209, %r5177, 17;
	not.b32 	%r5210, %r5209;
	and.b32  	%r5211, %r5208, %r5210;
	and.b32  	%r5212, %r5211, %r5207;
	not.b32 	%r5213, %r5208;
	shr.u32 	%r5214, %r5177, 21;
	shr.u32 	%r5215, %r5177, 12;
	and.b32  	%r5216, %r5214, %r5213;
	and.b32  	%r5217, %r5216, %r5215;
	or.b32  	%r5218, %r5212, %r5217;
	or.b32  	%r5219, %r5207, %r5214;
	not.b32 	%r5220, %r5219;
	shr.u32 	%r5221, %r5178, 12;
	and.b32  	%r5222, %r5221, %r5220;
	or.b32  	%r5223, %r5218, %r5222;
	or.b32  	%r5224, %r5221, %r5215;
	not.b32 	%r5225, %r5224;
	and.b32  	%r5226, %r5209, %r5225;
	or.b32  	%r5227, %r5223, %r5226;
	shr.u32 	%r5228, %r5179, 6;
	shr.u32 	%r5229, %r5179, 3;
	xor.b32  	%r5230, %r5227, %r5179;
	xor.b32  	%r5231, %r5230, %r5229;
	shr.u32 	%r5232, %r5177, 19;
	shr.u32 	%r5233, %r5177, 8;
	shr.u32 	%r5234, %r5178, 11;
	not.b32 	%r5235, %r5234;
	and.b32  	%r5236, %r5233, %r5235;
	and.b32  	%r5237, %r5236, %r5232;
	not.b32 	%r5238, %r5232;
	shr.u32 	%r5239, %r5177, 20;
	shr.u32 	%r5240, %r5177, 6;
	and.b32  	%r5241, %r5239, %r5238;
	and.b32  	%r5242, %r5241, %r5240;
	or.b32  	%r5243, %r5240, %r5233;
	not.b32 	%r5244, %r5243;
	shr.u32 	%r5245, %r5177, 13;
	and.b32  	%r5246, %r5245, %r5244;
	or.b32  	%r5247, %r5239, %r5245;
	not.b32 	%r5248, %r5247;
	and.b32  	%r5249, %r5234, %r5248;
	or.b32  	%r5250, %r5246, %r5242;
	or.b32  	%r5251, %r5250, %r5249;
	or.b32  	%r5252, %r5251, %r5237;
	shr.u32 	%r5253, %r5180, 6;
	shr.u32 	%r5254, %r5180, 3;
	xor.b32  	%r5255, %r5252, %r5180;
	xor.b32  	%r5256, %r5255, %r5254;
	not.b32 	%r5257, %r5253;
	xor.b32  	%r5258, %r5257, %r5256;
	or.b32  	%r5259, %r5228, %r5179;
	and.b32  	%r5260, %r5259, %r5206;
	not.b32 	%r5261, %r5228;
	xor.b32  	%r5262, %r5261, %r5231;
	shr.u32 	%r5263, %r5179, 2;
	not.b32 	%r5264, %r5263;
	shr.u32 	%r5265, %r5180, 5;
	and.b32  	%r5266, %r5265, %r5264;
	or.b32  	%r5267, %r5266, %r5262;
	shr.u32 	%r5268, %r5181, 3;
	not.b32 	%r5269, %r5268;
	and.b32  	%r5270, %r5254, %r5269;
	or.b32  	%r5271, %r5258, %r5270;
	and.b32  	%r5272, %r5268, %r5254;
	shr.u32 	%r5273, %r5181, 5;
	not.b32 	%r5274, %r5273;
	or.b32  	%r5275, %r5272, %r5274;
	shr.u32 	%r5276, %r5180, 1;
	or.b32  	%r5277, %r5268, %r5254;
	and.b32  	%r5278, %r5277, %r5276;
	and.b32  	%r5279, %r5265, %r5263;
	or.b32  	%r5280, %r5279, %r5257;
	shr.u32 	%r5281, %r5179, 1;
	or.b32  	%r5282, %r5265, %r5263;
	and.b32  	%r5283, %r5282, %r5281;
	not.b32 	%r5284, %r5283;
	not.b32 	%r5285, %r5229;
	not.b32 	%r5286, %r5179;
	and.b32  	%r5287, %r5228, %r5286;
	or.b32  	%r5288, %r5287, %r5285;
	shr.u32 	%r5289, %r5179, 4;
	not.b32 	%r5290, %r5289;
	and.b32  	%r5291, %r5261, %r5179;
	or.b32  	%r5292, %r5291, %r5290;
	not.b32 	%r5293, %r5181;
	shr.u32 	%r5294, %r5181, 6;
	shr.u32 	%r5295, %r5181, 1;
	and.b32  	%r5296, %r5294, %r5295;
	or.b32  	%r5297, %r5296, %r5293;
	not.b32 	%r5298, %r5203;
	not.b32 	%r5299, %r5294;
	and.b32  	%r5300, %r5295, %r5299;
	or.b32  	%r5301, %r5300, %r5298;
	shr.u32 	%r5302, %r5181, 2;
	not.b32 	%r5303, %r5302;
	not.b32 	%r5304, %r5295;
	and.b32  	%r5305, %r5294, %r5304;
	or.b32  	%r5306, %r5305, %r5303;
	or.b32  	%r5307, %r5263, %r5295;
	not.b32 	%r5308, %r5307;
	and.b32  	%r5309, %r5179, %r5308;
	or.b32  	%r5310, %r5294, %r5179;
	not.b32 	%r5311, %r5310;
	and.b32  	%r5312, %r5265, %r5311;
	or.b32  	%r5313, %r5309, %r5312;
	not.b32 	%r5314, %r5254;
	and.b32  	%r5315, %r5263, %r5314;
	and.b32  	%r5316, %r5315, %r5268;
	or.b32  	%r5317, %r5313, %r5316;
	not.b32 	%r5318, %r5265;
	and.b32  	%r5319, %r5254, %r5318;
	and.b32  	%r5320, %r5268, %r5304;
	or.b32  	%r5321, %r5320, %r5319;
	and.b32  	%r5322, %r5321, %r5261;
	or.b32  	%r5323, %r5317, %r5322;
	add.s32 	%r5324, %r5288, %r5292;
	add.s32 	%r5325, %r5324, %r5280;
	add.s32 	%r5326, %r5325, %r5284;
	add.s32 	%r5327, %r5326, %r5275;
	sub.s32 	%r5328, %r5327, %r5278;
	add.s32 	%r5329, %r5328, %r5297;
	add.s32 	%r5330, %r5329, %r5301;
	add.s32 	%r5331, %r5330, %r5306;
	add.s32 	%r5332, %r5331, %r5323;
	add.s32 	%r5333, %r5332, %r5271;
	add.s32 	%r5334, %r5333, %r5267;
	sub.s32 	%r5335, %r5334, %r5260;
	add.s32 	%r5336, %r5335, -2;
	and.b32  	%r5337, %r5336, 1;
	setp.ne.s32 	%p66, %r5337, %r199;
	@%p66 bra 	$L__BB0_111;
	ld.param.u64 	%rd2050, [_Z7PreSortPK6InitGHPK7InitLMRPK18CommonHeadIndexStrP8BiuStateS9_S9_PjSA_h_param_5];
	ld.global.u32 	%r5338, [%rd19+65536];
	ld.global.u32 	%r5339, [%rd19];
	ld.global.u32 	%r5340, [%rd19+131072];
	atom.shared.add.u32 	%r5341, [_ZZ11PreSucThirdP8BiuStateS0_PjS1_hE14checkCount_Out], 1;
	cvta.to.global.u64 	%rd446, %rd2050;
	mul.wide.u32 	%rd447, %r5341, 4;
	add.s64 	%rd448, %rd446, %rd447;
	st.global.u32 	[%rd448], %r5339;
	st.global.u32 	[%rd448+65536], %r5338;
	st.global.u32 	[%rd448+131072], %r5340;
$L__BB0_111:
	mov.u32 	%r5342, %ntid.x;
	add.s32 	%r23865, %r23865, %r5342;
	setp.lt.u32 	%p67, %r23865, %r197;
	@%p67 bra 	$L__BB0_109;
$L__BB0_112:
	ld.param.u64 	%rd2128, [_Z7PreSortPK6InitGHPK7InitLMRPK18CommonHeadIndexStrP8BiuStateS9_S9_PjSA_h_param_7];
	bar.sync 	0;
	ld.shared.u32 	%r23847, [_ZZ11PreSucThirdP8BiuStateS0_PjS1_hE14checkCount_Out];
	cvta.to.global.u64 	%rd449, %rd2128;
	st.global.u32 	[%rd449], %r23847;
	bar.sync 	0;
	add.s32 	%r23867, %r23867, 16384;
	mul.lo.s32 	%r5343, %r139, %r138;
	and.b32  	%r5344, %r5343, -16384;
	setp.lt.u32 	%p68, %r23867, %r5344;
	@%p68 bra 	$L__BB0_77;
$L__BB0_113:
	mul.lo.s32 	%r5345, %r139, %r138;
	and.b32  	%r206, %r5345, 16383;
	setp.eq.s32 	%p69, %r206, 0;
	@%p69 bra 	$L__BB0_150;
	ld.param.u64 	%rd2076, [_Z7PreSortPK6InitGHPK7InitLMRPK18CommonHeadIndexStrP8BiuStateS9_S9_PjSA_h_param_6];
	cvta.to.global.u64 	%rd450, %rd2076;
	st.global.u32 	[%rd450], %r206;
	st.shared.u32 	[_ZZ11PreSucFirstPK6InitGHPK7InitLMRP8BiuStatePjjjhE13checkCount_In], %r206;
	mov.b32 	%r5346, 0;
	st.shared.u32 	[_ZZ11PreSucFirstPK6InitGHPK7InitLMRP8BiuStatePjjjhE14checkCount_Out], %r5346;
	bar.sync 	0;
	mov.u32 	%r23874, %tid.x;
	ld.shared.u32 	%r208, [_ZZ11PreSucFirstPK6InitGHPK7InitLMRP8BiuStatePjjjhE13checkCount_In];
	setp.ge.u32 	%p70, %r23874, %r208;
	@%p70 bra 	$L__BB0_119;
	ld.global.u8 	%r209, [%rd3];
	mul.wide.u32 	%rd452, %r2, 12;
	mul.wide.u32 	%rd456, %r1, 6;
	mov.u32 	%r23868, %r23874;
$L__BB0_116:
	ld.param.u64 	%rd2029, [_Z7PreSortPK6InitGHPK7InitLMRPK18CommonHeadIndexStrP8BiuStateS9_S9_PjSA_h_param_1];
	ld.param.u64 	%rd2014, [_Z7PreSortPK6InitGHPK7InitLMRPK18CommonHeadIndexStrP8BiuStateS9_S9_PjSA_h_param_0];
	add.s32 	%r5347, %r23868, %r23867;
	div.u32 	%r5348, %r5347, %r138;
	mul.lo.s32 	%r5349, %r5348, %r138;
	sub.s32 	%r5350, %r5347, %r5349;
	cvta.to.global.u64 	%rd451, %rd2014;
	add.s64 	%rd453, %rd451, %rd452;
	mul.wide.u32 	%rd454, %r5348, 12;
	add.s64 	%rd20, %rd453, %rd454;
	cvta.to.global.u64 	%rd455, %rd2029;
	add.s64 	%rd457, %rd455, %rd456;
	mul.wide.u32 	%rd458, %r5350, 6;
	add.s64 	%rd459, %rd457, %rd458;
	ld.global.u8 	%r5351, [%rd459];
	shl.b32 	%r5352, %r5351, 16;
	ld.global.u8 	%rs227, [%rd459+1];
	mul.wide.u16 	%r5353, %rs227, 256;
	or.b32  	%r5354, %r5353, %r5352;
	ld.global.u8 	%r5355, [%rd459+2];
	or.b32  	%r211, %r5354, %r5355;
	ld.global.u32 	%r5356, [%rd20+4];
	ld.global.u16 	%rs19, [%rd20+10];
	cvt.u32.u16 	%r5357, %rs19;
	ld.global.u8 	%r5358, [%rd459+3];
	ld.global.u8 	%r5359, [%rd459+4];
	ld.global.u8 	%r5360, [%rd459+5];
	shr.u32 	%r5361, %r5357, 9;
	shr.u32 	%r5362, %r5356, 18;
	shr.u32 	%r5363, %r5356, 9;
	not.b32 	%r5364, %r5363;
	and.b32  	%r5365, %r5362, %r5364;
	and.b32  	%r5366, %r5365, %r5361;
	shr.u32 	%r5367, %r5356, 16;
	not.b32 	%r5368, %r5361;
	shr.u32 	%r5369, %r5356, 4;
	and.b32  	%r5370, %r5367, %r5368;
	and.b32  	%r5371, %r5370, %r5369;
	or.b32  	%r5372, %r5362, %r5369;
	not.b32 	%r5373, %r5372;
	shr.u32 	%r5374, %r5356, 22;
	and.b32  	%r5375, %r5374, %r5373;
	or.b32  	%r5376, %r5374, %r5367;
	not.b32 	%r5377, %r5376;
	and.b32  	%r5378, %r5363, %r5377;
	or.b32  	%r5379, %r5378, %r5375;
	or.b32  	%r5380, %r5379, %r5366;
	or.b32  	%r5381, %r5380, %r5371;
	shr.u32 	%r5382, %r5360, 4;
	xor.b32  	%r5383, %r5382, %r5381;
	xor.b32  	%r5384, %r5383, %r5360;
	xor.b32  	%r5385, %r5384, %r5356;
	shl.b32 	%r5386, %r5385, 7;
	and.b32  	%r5387, %r5386, 128;
	or.b32  	%r212, %r5387, %r5358;
	shr.u32 	%r5388, %r212, 6;
	or.b32  	%r5389, %r5388, %r5358;
	and.b32  	%r5390, %r5385, %r5389;
	shr.u32 	%r5391, %r5357, 5;
	shr.u32 	%r5392, %r5356, 7;
	shr.u32 	%r5393, %r5356, 17;
	not.b32 	%r5394, %r5393;
	and.b32  	%r5395, %r5392, %r5394;
	and.b32  	%r5396, %r5395, %r5391;
	not.b32 	%r5397, %r5392;
	shr.u32 	%r5398, %r5356, 21;
	shr.u32 	%r5399, %r5356, 12;
	and.b32  	%r5400, %r5398, %r5397;
	and.b32  	%r5401, %r5400, %r5399;
	or.b32  	%r5402, %r5396, %r5401;
	or.b32  	%r5403, %r5391, %r5398;
	not.b32 	%r5404, %r5403;
	shr.u32 	%r5405, %r5357, 12;
	and.b32  	%r5406, %r5405, %r5404;
	or.b32  	%r5407, %r5402, %r5406;
	or.b32  	%r5408, %r5405, %r5399;
	not.b32 	%r5409, %r5408;
	and.b32  	%r5410, %r5393, %r5409;
	or.b32  	%r5411, %r5407, %r5410;
	shr.u32 	%r5412, %r5358, 6;
	shr.u32 	%r5413, %r5358, 3;
	xor.b32  	%r5414, %r5413, %r5412;
	xor.b32  	%r5415, %r5414, %r5411;
	xor.b32  	%r5416, %r5415, %r5358;
	not.b32 	%r5417, %r5416;
	shl.b32 	%r5418, %r5416, 7;
	and.b32  	%r5419, %r5418, 128;
	or.b32  	%r5420, %r5419, %r5359;
	shr.u32 	%r5421, %r5356, 19;
	shr.u32 	%r5422, %r5356, 8;
	shr.u32 	%r5423, %r5357, 11;
	not.b32 	%r5424, %r5423;
	and.b32  	%r5425, %r5422, %r5424;
	and.b32  	%r5426, %r5425, %r5421;
	not.b32 	%r5427, %r5421;
	shr.u32 	%r5428, %r5356, 20;
	shr.u32 	%r5429, %r5356, 6;
	and.b32  	%r5430, %r5428, %r5427;
	and.b32  	%r5431, %r5430, %r5429;
	or.b32  	%r5432, %r5429, %r5422;
	not.b32 	%r5433, %r5432;
	shr.u32 	%r5434, %r5356, 13;
	and.b32  	%r5435, %r5434, %r5433;
	or.b32  	%r5436, %r5428, %r5434;
	not.b32 	%r5437, %r5436;
	and.b32  	%r5438, %r5423, %r5437;
	or.b32  	%r5439, %r5435, %r5431;
	or.b32  	%r5440, %r5439, %r5438;
	or.b32  	%r5441, %r5440, %r5426;
	shr.u32 	%r5442, %r5359, 6;
	shr.u32 	%r5443, %r5359, 3;
	xor.b32  	%r5444, %r5443, %r5442;
	xor.b32  	%r5445, %r5444, %r5441;
	xor.b32  	%r5446, %r5445, %r5359;
	not.b32 	%r5447, %r5446;
	shl.b32 	%r5448, %r5446, 7;
	and.b32  	%r5449, %r5448, 128;
	or.b32  	%r5450, %r5449, %r5360;
	shr.u32 	%r5451, %r212, 5;
	shr.u32 	%r5452, %r5357, 4;
	shr.u32 	%r5453, %r5357, 10;
	and.b32  	%r5454, %r5356, 1;
	neg.s32 	%r5455, %r5454;
	xor.b32  	%r5456, %r5453, %r5451;
	xor.b32  	%r5457, %r5456, %r5357;
	xor.b32  	%r5458, %r5457, %r5454;
	xor.b32  	%r5459, %r5458, %r5452;
	xor.b32  	%r5460, %r5459, %r5420;
	shl.b32 	%r5461, %r5460, 23;
	or.b32  	%r5462, %r5461, %r5356;
	and.b32  	%r5463, %r5455, 1442944;
	xor.b32  	%r213, %r5462, %r5463;
	and.b32  	%r5464, %r5423, %r5452;
	shr.u32 	%r5465, %r5357, 3;
	shr.u32 	%r5466, %r5357, 1;
	and.b32  	%r5467, %r5465, %r5466;
	xor.b32  	%r214, %r5464, %r5467;
	and.b32  	%r5468, %r5390, 1;
	shr.u32 	%r5469, %r5358, 2;
	not.b32 	%r5470, %r5469;
	shr.u32 	%r5471, %r5359, 5;
	and.b32  	%r5472, %r5471, %r5470;
	or.b32  	%r5473, %r5417, %r5472;
	or.b32  	%r5474, %r5473, -2;
	shr.u32 	%r5475, %r5450, 3;
	not.b32 	%r5476, %r5475;
	shr.u32 	%r5477, %r5420, 3;
	and.b32  	%r5478, %r5477, %r5476;
	or.b32  	%r5479, %r5447, %r5478;
	or.b32  	%r5480, %r5479, -2;
	and.b32  	%r5481, %r5477, %r5475;
	shr.u32 	%r5482, %r5450, 5;
	not.b32 	%r5483, %r5482;
	or.b32  	%r5484, %r5481, %r5483;
	shr.u32 	%r215, %r5420, 1;
	or.b32  	%r5485, %r5475, %r5477;
	and.b32  	%r5486, %r5485, %r215;
	shr.u32 	%r5487, %r5420, 6;
	not.b32 	%r5488, %r5487;
	shr.u32 	%r5489, %r212, 2;
	shr.u32 	%r5490, %r5420, 5;
	and.b32  	%r5491, %r5489, %r5490;
	or.b32  	%r5492, %r5491, %r5488;
	shr.u32 	%r5493, %r5358, 1;
	or.b32  	%r5494, %r5489, %r5490;
	and.b32  	%r5495, %r5494, %r5493;
	not.b32 	%r5496, %r5495;
	shr.u32 	%r5497, %r212, 3;
	not.b32 	%r5498, %r5497;
	not.b32 	%r5499, %r5358;
	and.b32  	%r5500, %r5388, %r5499;
	or.b32  	%r5501, %r5500, %r5498;
	shr.u32 	%r5502, %r212, 4;
	not.b32 	%r5503, %r5502;
	not.b32 	%r5504, %r5388;
	and.b32  	%r5505, %r5504, %r5358;
	or.b32  	%r5506, %r5505, %r5503;
	not.b32 	%r5507, %r5450;
	shr.u32 	%r5508, %r5450, 6;
	shr.u32 	%r216, %r5450, 1;
	and.b32  	%r5509, %r5508, %r216;
	or.b32  	%r5510, %r5509, %r5507;
	shr.u32 	%r5511, %r5450, 4;
	not.b32 	%r5512, %r5511;
	not.b32 	%r5513, %r5508;
	and.b32  	%r5514, %r216, %r5513;
	or.b32  	%r5515, %r5514, %r5512;
	shr.u32 	%r5516, %r5450, 2;
	not.b32 	%r5517, %r5516;
	not.b32 	%r5518, %r216;
	and.b32  	%r5519, %r5508, %r5518;
	or.b32  	%r5520, %r5519, %r5517;
	or.b32  	%r5521, %r216, %r5489;
	not.b32 	%r5522, %r5521;
	and.b32  	%r5523, %r212, %r5522;
	or.b32  	%r5524, %r5508, %r212;
	not.b32 	%r5525, %r5524;
	and.b32  	%r5526, %r5490, %r5525;
	or.b32  	%r5527, %r5523, %r5526;
	not.b32 	%r5528, %r5477;
	and.b32  	%r5529, %r5475, %r5528;
	and.b32  	%r5530, %r5529, %r5489;
	or.b32  	%r5531, %r5527, %r5530;
	not.b32 	%r5532, %r5490;
	and.b32  	%r5533, %r5477, %r5532;
	and.b32  	%r5534, %r5475, %r5518;
	or.b32  	%r5535, %r5534, %r5533;
	and.b32  	%r5536, %r5535, %r5504;
	or.b32  	%r5537, %r5531, %r5536;
	add.s32 	%r5538, %r5474, %r5480;
	add.s32 	%r5539, %r5538, %r5484;
	add.s32 	%r5540, %r5468, %r5486;
	sub.s32 	%r5541, %r5539, %r5540;
	add.s32 	%r5542, %r5541, %r5492;
	add.s32 	%r5543, %r5542, %r5496;
	add.s32 	%r5544, %r5543, %r5501;
	add.s32 	%r5545, %r5544, %r5506;
	add.s32 	%r5546, %r5545, %r5510;
	add.s32 	%r5547, %r5546, %r5515;
	add.s32 	%r5548, %r5547, %r5520;
	add.s32 	%r5549, %r5548, %r5537;
	add.s32 	%r5550, %r5549, -2;
	and.b32  	%r5551, %r5550, 1;
	setp.ne.s32 	%p71, %r5551, %r209;
	@%p71 bra 	$L__BB0_118;
	shr.u32 	%r5552, %r212, 1;
	shr.u32 	%r5553, %r213, 1;
	and.b32  	%r5554, %r5553, 8388607;
	ld.global.u16 	%r5555, [%rd20+8];
	ld.global.u32 	%r5556, [%rd20];
	atom.shared.add.u32 	%r5557, [_ZZ11PreSucFirstPK6InitGHPK7InitLMRP8BiuStatePjjjhE14checkCount_Out], 1;
	cvt.u64.u32 	%rd460, %r5557;
	mul.wide.u32 	%rd461, %r5557, 4;
	add.s64 	%rd462, %rd2, %rd461;
	st.global.u32 	[%rd462+196608], %r5554;
	cvt.u16.u32 	%rs228, %r214;
	xor.b16  	%rs229, %rs19, %rs228;
	shl.b16 	%rs230, %rs229, 13;
	xor.b16  	%rs231, %rs230, 8192;
	or.b16  	%rs232, %rs231, %rs19;
	shr.u16 	%rs233, %rs232, 1;
	and.b16  	%rs234, %rs233, 8191;
	mul.wide.u32 	%rd463, %r5557, 2;
	sub.s64 	%rd464, %rd462, %rd463;
	st.global.u16 	[%rd464+262144], %rs234;
	sub.s64 	%rd465, %rd464, %rd460;
	st.global.u8 	[%rd465+294912], %r5552;
	st.global.u8 	[%rd465+311296], %r215;
	st.global.u8 	[%rd465+327680], %r216;
	mul.wide.u32 	%rd466, %r5557, 3;
	add.s64 	%rd467, %rd465, %rd466;
	st.global.u32 	[%rd467], %r5556;
	st.global.u32 	[%rd467+65536], %r5555;
	st.global.u32 	[%rd467+131072], %r211;
$L__BB0_118:
	mov.u32 	%r5558, %ntid.x;
	add.s32 	%r23868, %r23868, %r5558;
	setp.lt.u32 	%p72, %r23868, %r208;
	@%p72 bra 	$L__BB0_116;
$L__BB0_119:
	bar.sync 	0;
	ld.shared.u32 	%r5559, [_ZZ11PreSucFirstPK6InitGHPK7InitLMRP8BiuStatePjjjhE14checkCount_Out];
	bar.sync 	0;
	st.shared.u32 	[_ZZ12PreSucSecondP8BiuStateS0_PjhhE13checkCount_In], %r5559;
	mov.b32 	%r5560, 0;
	st.shared.u32 	[_ZZ12PreSucSecondP8BiuStateS0_PjhhE14checkCount_Out], %r5560;
	bar.sync 	0;
	ld.shared.u32 	%r218, [_ZZ12PreSucSecondP8BiuStateS0_PjhhE13checkCount_In];
	setp.ge.u32 	%p73, %r23874, %r218;
	@%p73 bra 	$L__BB0_124;
	ld.global.u8 	%r219, [%rd3+1];
	mov.u32 	%r23869, %r23874;
$L__BB0_121:
	cvt.u64.u32 	%rd468, %r23869;
	mul.wide.u32 	%rd469, %r23869, 4;
	add.s64 	%rd470, %rd2, %rd469;
	ld.global.u32 	%r5561, [%rd470+196608];
	mul.wide.u32 	%rd471, %r23869, 2;
	sub.s64 	%rd472, %rd470, %rd471;
	ld.global.u16 	%rs20, [%rd472+262144];
	cvt.u32.u16 	%r5562, %rs20;
	sub.s64 	%rd473, %rd472, %rd468;
	ld.global.u8 	%r5563, [%rd473+294912];
	ld.global.u8 	%r5564, [%rd473+311296];
	ld.global.u8 	%r5565, [%rd473+327680];
	mul.wide.u32 	%rd474, %r23869, 3;
	add.s64 	%rd21, %rd473, %rd474;
	shr.u32 	%r5566, %r5562, 9;
	shr.u32 	%r5567, %r5561, 18;
	shr.u32 	%r5568, %r5561, 9;
	not.b32 	%r5569, %r5568;
	and.b32  	%r5570, %r5567, %r5569;
	and.b32  	%r5571, %r5570, %r5566;
	shr.u32 	%r5572, %r5561, 16;
	not.b32 	%r5573, %r5566;
	shr.u32 	%r5574, %r5561, 4;
	and.b32  	%r5575, %r5572, %r5573;
	and.b32  	%r5576, %r5575, %r5574;
	or.b32  	%r5577, %r5567, %r5574;
	not.b32 	%r5578, %r5577;
	shr.u32 	%r5579, %r5561, 22;
	and.b32  	%r5580, %r5579, %r5578;
	or.b32  	%r5581, %r5579, %r5572;
	not.b32 	%r5582, %r5581;
	and.b32  	%r5583, %r5568, %r5582;
	or.b32  	%r5584, %r5583, %r5580;
	or.b32  	%r5585, %r5584, %r5571;
	or.b32  	%r5586, %r5585, %r5576;
	shr.u32 	%r5587, %r5565, 4;
	xor.b32  	%r5588, %r5587, %r5586;
	xor.b32  	%r5589, %r5588, %r5565;
	xor.b32  	%r5590, %r5589, %r5561;
	shl.b32 	%r5591, %r5590, 7;
	and.b32  	%r5592, %r5591, 128;
	or.b32  	%r221, %r5592, %r5563;
	shr.u32 	%r5593, %r221, 6;
	or.b32  	%r5594, %r5593, %r5563;
	and.b32  	%r5595, %r5590, %r5594;
	shr.u32 	%r5596, %r5562, 5;
	shr.u32 	%r5597, %r5561, 7;
	shr.u32 	%r5598, %r5561, 17;
	not.b32 	%r5599, %r5598;
	and.b32  	%r5600, %r5597, %r5599;
	and.b32  	%r5601, %r5600, %r5596;
	not.b32 	%r5602, %r5597;
	shr.u32 	%r5603, %r5561, 21;
	shr.u32 	%r5604, %r5561, 12;
	and.b32  	%r5605, %r5603, %r5602;
	and.b32  	%r5606, %r5605, %r5604;
	or.b32  	%r5607, %r5601, %r5606;
	or.b32  	%r5608, %r5596, %r5603;
	not.b32 	%r5609, %r5608;
	shr.u32 	%r5610, %r5562, 12;
	and.b32  	%r5611, %r5610, %r5609;
	or.b32  	%r5612, %r5607, %r5611;
	or.b32  	%r5613, %r5610, %r5604;
	not.b32 	%r5614, %r5613;
	and.b32  	%r5615, %r5598, %r5614;
	or.b32  	%r5616, %r5612, %r5615;
	shr.u32 	%r5617, %r5563, 6;
	shr.u32 	%r5618, %r5563, 3;
	xor.b32  	%r5619, %r5618, %r5617;
	xor.b32  	%r5620, %r5619, %r5616;
	xor.b32  	%r5621, %r5620, %r5563;
	not.b32 	%r5622, %r5621;
	shl.b32 	%r5623, %r5621, 7;
	and.b32  	%r5624, %r5623, 128;
	or.b32  	%r5625, %r5624, %r5564;
	shr.u32 	%r5626, %r5561, 19;
	shr.u32 	%r5627, %r5561, 8;
	shr.u32 	%r5628, %r5562, 11;
	not.b32 	%r5629, %r5628;
	and.b32  	%r5630, %r5627, %r5629;
	and.b32  	%r5631, %r5630, %r5626;
	not.b32 	%r5632, %r5626;
	shr.u32 	%r5633, %r5561, 20;
	shr.u32 	%r5634, %r5561, 6;
	and.b32  	%r5635, %r5633, %r5632;
	and.b32  	%r5636, %r5635, %r5634;
	or.b32  	%r5637, %r5634, %r5627;
	not.b32 	%r5638, %r5637;
	shr.u32 	%r5639, %r5561, 13;
	and.b32  	%r5640, %r5639, %r5638;
	or.b32  	%r5641, %r5633, %r5639;
	not.b32 	%r5642, %r5641;
	and.b32  	%r5643, %r5628, %r5642;
	or.b32  	%r5644, %r5640, %r5636;
	or.b32  	%r5645, %r5644, %r5643;
	or.b32  	%r5646, %r5645, %r5631;
	shr.u32 	%r5647, %r5564, 6;
	shr.u32 	%r5648, %r5564, 3;
	xor.b32  	%r5649, %r5648, %r5647;
	xor.b32  	%r5650, %r5649, %r5646;
	xor.b32  	%r5651, %r5650, %r5564;
	not.b32 	%r5652, %r5651;
	shl.b32 	%r5653, %r5651, 7;
	and.b32  	%r5654, %r5653, 128;
	or.b32  	%r5655, %r5654, %r5565;
	shr.u32 	%r5656, %r221, 5;
	shr.u32 	%r5657, %r5562, 4;
	shr.u32 	%r5658, %r5562, 10;
	and.b32  	%r5659, %r5561, 1;
	neg.s32 	%r5660, %r5659;
	xor.b32  	%r5661, %r5658, %r5656;
	xor.b32  	%r5662, %r5661, %r5562;
	xor.b32  	%r5663, %r5662, %r5659;
	xor.b32  	%r5664, %r5663, %r5657;
	xor.b32  	%r5665, %r5664, %r5625;
	shl.b32 	%r5666, %r5665, 23;
	or.b32  	%r5667, %r5666, %r5561;
	and.b32  	%r5668, %r5660, 1442944;
	xor.b32  	%r222, %r5667, %r5668;
	and.b32  	%r5669, %r5628, %r5657;
	shr.u32 	%r5670, %r5562, 3;
	shr.u32 	%r5671, %r5562, 1;
	and.b32  	%r5672, %r5670, %r5671;
	xor.b32  	%r223, %r5669, %r5672;
	and.b32  	%r5673, %r5595, 1;
	shr.u32 	%r5674, %r5563, 2;
	not.b32 	%r5675, %r5674;
	shr.u32 	%r5676, %r5564, 5;
	and.b32  	%r5677, %r5676, %r5675;
	or.b32  	%r5678, %r5622, %r5677;
	or.b32  	%r5679, %r5678, -2;
	shr.u32 	%r5680, %r5655, 3;
	not.b32 	%r5681, %r5680;
	shr.u32 	%r5682, %r5625, 3;
	and.b32  	%r5683, %r5682, %r5681;
	or.b32  	%r5684, %r5652, %r5683;
	or.b32  	%r5685, %r5684, -2;
	and.b32  	%r5686, %r5682, %r5680;
	shr.u32 	%r5687, %r5655, 5;
	not.b32 	%r5688, %r5687;
	or.b32  	%r5689, %r5686, %r5688;
	shr.u32 	%r224, %r5625, 1;
	or.b32  	%r5690, %r5680, %r5682;
	and.b32  	%r5691, %r5690, %r224;
	shr.u32 	%r5692, %r5625, 6;
	not.b32 	%r5693, %r5692;
	shr.u32 	%r5694, %r221, 2;
	shr.u32 	%r5695, %r5625, 5;
	and.b32  	%r5696, %r5694, %r5695;
	or.b32  	%r5697, %r5696, %r5693;
	shr.u32 	%r5698, %r5563, 1;
	or.b32  	%r5699, %r5694, %r5695;
	and.b32  	%r5700, %r5699, %r5698;
	not.b32 	%r5701, %r5700;
	shr.u32 	%r5702, %r221, 3;
	not.b32 	%r5703, %r5702;
	not.b32 	%r5704, %r5563;
	and.b32  	%r5705, %r5593, %r5704;
	or.b32  	%r5706, %r5705, %r5703;
	shr.u32 	%r5707, %r221, 4;
	not.b32 	%r5708, %r5707;
	not.b32 	%r5709, %r5593;
	and.b32  	%r5710, %r5709, %r5563;
	or.b32  	%r5711, %r5710, %r5708;
	not.b32 	%r5712, %r5655;
	shr.u32 	%r5713, %r5655, 6;
	shr.u32 	%r225, %r5655, 1;
	and.b32  	%r5714, %r5713, %r225;
	or.b32  	%r5715, %r5714, %r5712;
	shr.u32 	%r5716, %r5655, 4;
	not.b32 	%r5717, %r5716;
	not.b32 	%r5718, %r5713;
	and.b32  	%r5719, %r225, %r5718;
	or.b32  	%r5720, %r5719, %r5717;
	shr.u32 	%r5721, %r5655, 2;
	not.b32 	%r5722, %r5721;
	not.b32 	%r5723, %r225;
	and.b32  	%r5724, %r5713, %r5723;
	or.b32  	%r5725, %r5724, %r5722;
	or.b32  	%r5726, %r225, %r5694;
	not.b32 	%r5727, %r5726;
	and.b32  	%r5728, %r221, %r5727;
	or.b32  	%r5729, %r5713, %r221;
	not.b32 	%r5730, %r5729;
	and.b32  	%r5731, %r5695, %r5730;
	or.b32  	%r5732, %r5728, %r5731;
	not.b32 	%r5733, %r5682;
	and.b32  	%r5734, %r5680, %r5733;
	and.b32  	%r5735, %r5734, %r5694;
	or.b32  	%r5736, %r5732, %r5735;
	not.b32 	%r5737, %r5695;
	and.b32  	%r5738, %r5682, %r5737;
	and.b32  	%r5739, %r5680, %r5723;
	or.b32  	%r5740, %r5739, %r5738;
	and.b32  	%r5741, %r5740, %r5709;
	or.b32  	%r5742, %r5736, %r5741;
	add.s32 	%r5743, %r5679, %r5685;
	add.s32 	%r5744, %r5743, %r5689;
	add.s32 	%r5745, %r5673, %r5691;
	sub.s32 	%r5746, %r5744, %r5745;
	add.s32 	%r5747, %r5746, %r5697;
	add.s32 	%r5748, %r5747, %r5701;
	add.s32 	%r5749, %r5748, %r5706;
	add.s32 	%r5750, %r5749, %r5711;
	add.s32 	%r5751, %r5750, %r5715;
	add.s32 	%r5752, %r5751, %r5720;
	add.s32 	%r5753, %r5752, %r5725;
	add.s32 	%r5754, %r5753, %r5742;
	add.s32 	%r5755, %r5754, -2;
	and.b32  	%r5756, %r5755, 1;
	setp.ne.s32 	%p74, %r5756, %r219;
	@%p74 bra 	$L__BB0_123;
	shr.u32 	%r5757, %r221, 1;
	shr.u32 	%r5758, %r222, 1;
	and.b32  	%r5759, %r5758, 8388607;
	ld.global.u32 	%r5760, [%rd21+65536];
	ld.global.u32 	%r5761, [%rd21];
	ld.global.u32 	%r5762, [%rd21+131072];
	atom.shared.add.u32 	%r5763, [_ZZ12PreSucSecondP8BiuStateS0_PjhhE14checkCount_Out], 1;
	cvt.u64.u32 	%rd475, %r5763;
	mul.wide.u32 	%rd476, %r5763, 4;
	add.s64 	%rd477, %rd1, %rd476;
	st.global.u32 	[%rd477+196608], %r5759;
	cvt.u16.u32 	%rs235, %r223;
	xor.b16  	%rs236, %rs20, %rs235;
	shl.b16 	%rs237, %rs236, 13;
	xor.b16  	%rs238, %rs237, 8192;
	or.b16  	%rs239, %rs238, %rs20;
	shr.u16 	%rs240, %rs239, 1;
	and.b16  	%rs241, %rs240, 8191;
	mul.wide.u32 	%rd478, %r5763, 2;
	sub.s64 	%rd479, %rd477, %rd478;
	st.global.u16 	[%rd479+262144], %rs241;
	sub.s64 	%rd480, %rd479, %rd475;
	st.global.u8 	[%rd480+294912], %r5757;
	st.global.u8 	[%rd480+311296], %r224;
	st.global.u8 	[%rd480+327680], %r225;
	mul.wide.u32 	%rd481, %r5763, 3;
	add.s64 	%rd482, %rd480, %rd481;
	st.global.u32 	[%rd482], %r5761;
	st.global.u32 	[%rd482+65536], %r5760;
	st.global.u32 	[%rd482+131072], %r5762;
$L__BB0_123:
	mov.u32 	%r5764, %ntid.x;
	add.s32 	%r23869, %r23869, %r5764;
	setp.lt.u32 	%p75, %r23869, %r218;
	@%p75 bra 	$L__BB0_121;
$L__BB0_124:
	ld.param.u64 	%rd2077, [_Z7PreSortPK6InitGHPK7InitLMRPK18CommonHeadIndexStrP8BiuStateS9_S9_PjSA_h_param_6];
	bar.sync 	0;
	ld.shared.u32 	%r5765, [_ZZ12PreSucSecondP8BiuStateS0_PjhhE14checkCount_Out];
	cvta.to.global.u64 	%rd483, %rd2077;
	st.global.u32 	[%rd483], %r5765;
	bar.sync 	0;
	st.shared.u32 	[_ZZ12PreSucSecondP8BiuStateS0_PjhhE13checkCount_In], %r5765;
	mov.b32 	%r5766, 0;
	st.shared.u32 	[_ZZ12PreSucSecondP8BiuStateS0_PjhhE14checkCount_Out], %r5766;
	bar.sync 	0;
	ld.shared.u32 	%r227, [_ZZ12PreSucSecondP8BiuStateS0_PjhhE13checkCount_In];
	setp.ge.u32 	%p76, %r23874, %r227;
	@%p76 bra 	$L__BB0_129;
	ld.global.u8 	%r228, [%rd3+2];
	mov.u32 	%r23870, %r23874;
$L__BB0_126:
	cvt.u64.u32 	%rd484, %r23870;
	mul.wide.u32 	%rd485, %r23870, 4;
	add.s64 	%rd486, %rd1, %rd485;
	ld.global.u32 	%r5767, [%rd486+196608];
	mul.wide.u32 	%rd487, %r23870, 2;
	sub.s64 	%rd488, %rd486, %rd487;
	ld.global.u16 	%rs21, [%rd488+262144];
	cvt.u32.u16 	%r5768, %rs21;
	sub.s64 	%rd489, %rd488, %rd484;
	ld.global.u8 	%r5769, [%rd489+294912];
	ld.global.u8 	%r5770, [%rd489+311296];
	ld.global.u8 	%r5771, [%rd489+327680];
	mul.wide.u32 	%rd490, %r23870, 3;
	add.s64 	%rd22, %rd489, %rd490;
	shr.u32 	%r5772, %r5768, 9;
	shr.u32 	%r5773, %r5767, 18;
	shr.u32 	%r5774, %r5767, 9;
	not.b32 	%r5775, %r5774;
	and.b32  	%r5776, %r5773, %r5775;
	and.b32  	%r5777, %r5776, %r5772;
	shr.u32 	%r5778, %r5767, 16;
	not.b32 	%r5779, %r5772;
	shr.u32 	%r5780, %r5767, 4;
	and.b32  	%r5781, %r5778, %r5779;
	and.b32  	%r5782, %r5781, %r5780;
	or.b32  	%r5783, %r5773, %r5780;
	not.b32 	%r5784, %r5783;
	shr.u32 	%r5785, %r5767, 22;
	and.b32  	%r5786, %r5785, %r5784;
	or.b32  	%r5787, %r5785, %r5778;
	not.b32 	%r5788, %r5787;
	and.b32  	%r5789, %r5774, %r5788;
	or.b32  	%r5790, %r5789, %r5786;
	or.b32  	%r5791, %r5790, %r5777;
	or.b32  	%r5792, %r5791, %r5782;
	shr.u32 	%r5793, %r5771, 4;
	xor.b32  	%r5794, %r5793, %r5792;
	xor.b32  	%r5795, %r5794, %r5771;
	xor.b32  	%r5796, %r5795, %r5767;
	shl.b32 	%r5797, %r5796, 7;
	and.b32  	%r5798, %r5797, 128;
	or.b32  	%r230, %r5798, %r5769;
	shr.u32 	%r5799, %r230, 6;
	or.b32  	%r5800, %r5799, %r5769;
	and.b32  	%r5801, %r5796, %r5800;
	shr.u32 	%r5802, %r5768, 5;
	shr.u32 	%r5803, %r5767, 7;
	shr.u32 	%r5804, %r5767, 17;
	not.b32 	%r5805, %r5804;
	and.b32  	%r5806, %r5803, %r5805;
	and.b32  	%r5807, %r5806, %r5802;
	not.b32 	%r5808, %r5803;
	shr.u32 	%r5809, %r5767, 21;
	shr.u32 	%r5810, %r5767, 12;
	and.b32  	%r5811, %r5809, %r5808;
	and.b32  	%r5812, %r5811, %r5810;
	or.b32  	%r5813, %r5807, %r5812;
	or.b32  	%r5814, %r5802, %r5809;
	not.b32 	%r5815, %r5814;
	shr.u32 	%r5816, %r5768, 12;
	and.b32  	%r5817, %r5816, %r5815;
	or.b32  	%r5818, %r5813, %r5817;
	or.b32  	%r5819, %r5816, %r5810;
	not.b32 	%r5820, %r5819;
	and.b32  	%r5821, %r5804, %r5820;
	or.b32  	%r5822, %r5818, %r5821;
	shr.u32 	%r5823, %r5769, 6;
	shr.u32 	%r5824, %r5769, 3;
	xor.b32  	%r5825, %r5824, %r5823;
	xor.b32  	%r5826, %r5825, %r5822;
	xor.b32  	%r5827, %r5826, %r5769;
	not.b32 	%r5828, %r5827;
	shl.b32 	%r5829, %r5827, 7;
	and.b32  	%r5830, %r5829, 128;
	or.b32  	%r5831, %r5830, %r5770;
	shr.u32 	%r5832, %r5767, 19;
	shr.u32 	%r5833, %r5767, 8;
	shr.u32 	%r5834, %r5768, 11;
	not.b32 	%r5835, %r5834;
	and.b32  	%r5836, %r5833, %r5835;
	and.b32  	%r5837, %r5836, %r5832;
	not.b32 	%r5838, %r5832;
	shr.u32 	%r5839, %r5767, 20;
	shr.u32 	%r5840, %r5767, 6;
	and.b32  	%r5841, %r5839, %r5838;
	and.b32  	%r5842, %r5841, %r5840;
	or.b32  	%r5843, %r5840, %r5833;
	not.b32 	%r5844, %r5843;
	shr.u32 	%r5845, %r5767, 13;
	and.b32  	%r5846, %r5845, %r5844;
	or.b32  	%r5847, %r5839, %r5845;
	not.b32 	%r5848, %r5847;
	and.b32  	%r5849, %r5834, %r5848;
	or.b32  	%r5850, %r5846, %r5842;
	or.b32  	%r5851, %r5850, %r5849;
	or.b32  	%r5852, %r5851, %r5837;
	shr.u32 	%r5853, %r5770, 6;
	shr.u32 	%r5854, %r5770, 3;
	xor.b32  	%r5855, %r5854, %r5853;
	xor.b32  	%r5856, %r5855, %r5852;
	xor.b32  	%r5857, %r5856, %r5770;
	not.b32 	%r5858, %r5857;
	shl.b32 	%r5859, %r5857, 7;
	and.b32  	%r5860, %r5859, 128;
	or.b32  	%r5861, %r5860, %r5771;
	shr.u32 	%r5862, %r230, 5;
	shr.u32 	%r5863, %r5768, 4;
	shr.u32 	%r5864, %r5768, 10;
	and.b32  	%r5865, %r5767, 1;
	neg.s32 	%r5866, %r5865;
	xor.b32  	%r5867, %r5864, %r5862;
	xor.b32  	%r5868, %r5867, %r5768;
	xor.b32  	%r5869, %r5868, %r5865;
	xor.b32  	%r5870, %r5869, %r5863;
	xor.b32  	%r5871, %r5870, %r5831;
	shl.b32 	%r5872, %r5871, 23;
	or.b32  	%r5873, %r5872, %r5767;
	and.b32  	%r5874, %r5866, 1442944;
	xor.b32  	%r231, %r5873, %r5874;
	and.b32  	%r5875, %r5834, %r5863;
	shr.u32 	%r5876, %r5768, 3;
	shr.u32 	%r5877, %r5768, 1;
	and.b32  	%r5878, %r5876, %r5877;
	xor.b32  	%r232, %r5875, %r5878;
	and.b32  	%r5879, %r5801, 1;
	shr.u32 	%r5880, %r5769, 2;
	not.b32 	%r5881, %r5880;
	shr.u32 	%r5882, %r5770, 5;
	and.b32  	%r5883, %r5882, %r5881;
	or.b32  	%r5884, %r5828, %r5883;
	or.b32  	%r5885, %r5884, -2;
	shr.u32 	%r5886, %r5861, 3;
	not.b32 	%r5887, %r5886;
	shr.u32 	%r5888, %r5831, 3;
	and.b32  	%r5889, %r5888, %r5887;
	or.b32  	%r5890, %r5858, %r5889;
	or.b32  	%r5891, %r5890, -2;
	and.b32  	%r5892, %r5888, %r5886;
	shr.u32 	%r5893, %r5861, 5;
	not.b32 	%r5894, %r5893;
	or.b32  	%r5895, %r5892, %r5894;
	shr.u32 	%r233, %r5831, 1;
	or.b32  	%r5896, %r5886, %r5888;
	and.b32  	%r5897, %r5896, %r233;
	shr.u32 	%r5898, %r5831, 6;
	not.b32 	%r5899, %r5898;
	shr.u32 	%r5900, %r230, 2;
	shr.u32 	%r5901, %r5831, 5;
	and.b32  	%r5902, %r5900, %r5901;
	or.b32  	%r5903, %r5902, %r5899;
	shr.u32 	%r5904, %r5769, 1;
	or.b32  	%r5905, %r5900, %r5901;
	and.b32  	%r5906, %r5905, %r5904;
	not.b32 	%r5907, %r5906;
	shr.u32 	%r5908, %r230, 3;
	not.b32 	%r5909, %r5908;
	not.b32 	%r5910, %r5769;
	and.b32  	%r5911, %r5799, %r5910;
	or.b32  	%r5912, %r5911, %r5909;
	shr.u32 	%r5913, %r230, 4;
	not.b32 	%r5914, %r5913;
	not.b32 	%r5915, %r5799;
	and.b32  	%r5916, %r5915, %r5769;
	or.b32  	%r5917, %r5916, %r5914;
	not.b32 	%r5918, %r5861;
	shr.u32 	%r5919, %r5861, 6;
	shr.u32 	%r234, %r5861, 1;
	and.b32  	%r5920, %r5919, %r234;
	or.b32  	%r5921, %r5920, %r5918;
	shr.u32 	%r5922, %r5861, 4;
	not.b32 	%r5923, %r5922;
	not.b32 	%r5924, %r5919;
	and.b32  	%r5925, %r234, %r5924;
	or.b32  	%r5926, %r5925, %r5923;
	shr.u32 	%r5927, %r5861, 2;
	not.b32 	%r5928, %r5927;
	not.b32 	%r5929, %r234;
	and.b32  	%r5930, %r5919, %r5929;
	or.b32  	%r5931, %r5930, %r5928;
	or.b32  	%r5932, %r234, %r5900;
	not.b32 	%r5933, %r5932;
	and.b32  	%r5934, %r230, %r5933;
	or.b32  	%r5935, %r5919, %r230;
	not.b32 	%r5936, %r5935;
	and.b32  	%r5937, %r5901, %r5936;
	or.b32  	%r5938, %r5934, %r5937;
	not.b32 	%r5939, %r5888;
	and.b32  	%r5940, %r5886, %r5939;
	and.b32  	%r5941, %r5940, %r5900;
	or.b32  	%r5942, %r5938, %r5941;
	not.b32 	%r5943, %r5901;
	and.b32  	%r5944, %r5888, %r5943;
	and.b32  	%r5945, %r5886, %r5929;
	or.b32  	%r5946, %r5945, %r5944;
	and.b32  	%r5947, %r5946, %r5915;
	or.b32  	%r5948, %r5942, %r5947;
	add.s32 	%r5949, %r5885, %r5891;
	add.s32 	%r5950, %r5949, %r5895;
	add.s32 	%r5951, %r5879, %r5897;
	sub.s32 	%r5952, %r5950, %r5951;
	add.s32 	%r5953, %r5952, %r5903;
	add.s32 	%r5954, %r5953, %r5907;
	add.s32 	%r5955, %r5954, %r5912;
	add.s32 	%r5956, %r5955, %r5917;
	add.s32 	%r5957, %r5956, %r5921;
	add.s32 	%r5958, %r5957, %r5926;
	add.s32 	%r5959, %r5958, %r5931;
	add.s32 	%r5960, %r5959, %r5948;
	add.s32 	%r5961, %r5960, -2;
	and.b32  	%r5962, %r5961, 1;
	setp.ne.s32 	%p77, %r5962, %r228;
	@%p77 bra 	$L__BB0_128;
	shr.u32 	%r5963, %r230, 1;
	shr.u32 	%r5964, %r231, 1;
	and.b32  	%r5965, %r5964, 8388607;
	ld.global.u32 	%r5966, [%rd22+65536];
	ld.global.u32 	%r5967, [%rd22];
	ld.global.u32 	%r5968, [%rd22+131072];
	atom.shared.add.u32 	%r5969, [_ZZ12PreSucSecondP8BiuStateS0_PjhhE14checkCount_Out], 1;
	cvt.u64.u32 	%rd491, %r5969;
	mul.wide.u32 	%rd492, %r5969, 4;
	add.s64 	%rd493, %rd2, %rd492;
	st.global.u32 	[%rd493+196608], %r5965;
	cvt.u16.u32 	%rs242, %r232;
	xor.b16  	%rs243, %rs21, %rs242;
	shl.b16 	%rs244, %rs243, 13;
	xor.b16  	%rs245, %rs244, 8192;
	or.b16  	%rs246, %rs245, %rs21;
	shr.u16 	%rs247, %rs246, 1;
	and.b16  	%rs248, %rs247, 8191;
	mul.wide.u32 	%rd494, %r5969, 2;
	sub.s64 	%rd495, %rd493, %rd494;
	st.global.u16 	[%rd495+262144], %rs248;
	sub.s64 	%rd496, %rd495, %rd491;
	st.global.u8 	[%rd496+294912], %r5963;
	st.global.u8 	[%rd496+311296], %r233;
	st.global.u8 	[%rd496+327680], %r234;
	mul.wide.u32 	%rd497, %r5969, 3;
	add.s64 	%rd498, %rd496, %rd497;
	st.global.u32 	[%rd498], %r5967;
	st.global.u32 	[%rd498+65536], %r5966;
	st.global.u32 	[%rd498+131072], %r5968;
$L__BB0_128:
	mov.u32 	%r5970, %ntid.x;
	add.s32 	%r23870, %r23870, %r5970;
	setp.lt.u32 	%p78, %r23870, %r227;
	@%p78 bra 	$L__BB0_126;
$L__BB0_129:
	bar.sync 	0;
	ld.shared.u32 	%r5971, [_ZZ12PreSucSecondP8BiuStateS0_PjhhE14checkCount_Out];
	bar.sync 	0;
	st.shared.u32 	[_ZZ12PreSucSecondP8BiuStateS0_PjhhE13checkCount_In], %r5971;
	mov.b32 	%r5972, 0;
	st.shared.u32 	[_ZZ12PreSucSecondP8BiuStateS0_PjhhE14checkCount_Out], %r5972;
	bar.sync 	0;
	ld.shared.u32 	%r236, [_ZZ12PreSucSecondP8BiuStateS0_PjhhE13checkCount_In];
	setp.ge.u32 	%p79, %r23874, %r236;
	@%p79 bra 	$L__BB0_134;
	ld.global.u8 	%r237, [%rd3+3];
	mov.u32 	%r23871, %r23874;
$L__BB0_131:
	cvt.u64.u32 	%rd499, %r23871;
	mul.wide.u32 	%rd500, %r23871, 4;
	add.s64 	%rd501, %rd2, %rd500;
	ld.global.u32 	%r5973, [%rd501+196608];
	mul.wide.u32 	%rd502, %r23871, 2;
	sub.s64 	%rd503, %rd501, %rd502;
	ld.global.u16 	%rs22, [%rd503+262144];
	cvt.u32.u16 	%r5974, %rs22;
	sub.s64 	%rd504, %rd503, %rd499;
	ld.global.u8 	%r5975, [%rd504+294912];
	ld.global.u8 	%r5976, [%rd504+311296];
	ld.global.u8 	%r5977, [%rd504+327680];
	mul.wide.u32 	%rd505, %r23871, 3;
	add.s64 	%rd23, %rd504, %rd505;
	shr.u32 	%r5978, %r5974, 9;
	shr.u32 	%r5979, %r5973, 18;
	shr.u32 	%r5980, %r5973, 9;
	not.b32 	%r5981, %r5980;
	and.b32  	%r5982, %r5979, %r5981;
	and.b32  	%r5983, %r5982, %r5978;
	shr.u32 	%r5984, %r5973, 16;
	not.b32 	%r5985, %r5978;
	shr.u32 	%r5986, %r5973, 4;
	and.b32  	%r5987, %r5984, %r5985;
	and.b32  	%r5988, %r5987, %r5986;
	or.b32  	%r5989, %r5979, %r5986;
	not.b32 	%r5990, %r5989;
	shr.u32 	%r5991, %r5973, 22;
	and.b32  	%r5992, %r5991, %r5990;
	or.b32  	%r5993, %r5991, %r5984;
	not.b32 	%r5994, %r5993;
	and.b32  	%r5995, %r5980, %r5994;
	or.b32  	%r5996, %r5995, %r5992;
	or.b32  	%r5997, %r5996, %r5983;
	or.b32  	%r5998, %r5997, %r5988;
	shr.u32 	%r5999, %r5977, 4;
	xor.b32  	%r6000, %r5999, %r5998;
	xor.b32  	%r6001, %r6000, %r5977;
	xor.b32  	%r6002, %r6001, %r5973;
	shl.b32 	%r6003, %r6002, 7;
	and.b32  	%r6004, %r6003, 128;
	or.b32  	%r239, %r6004, %r5975;
	shr.u32 	%r6005, %r239, 6;
	or.b32  	%r6006, %r6005, %r5975;
	and.b32  	%r6007, %r6002, %r6006;
	shr.u32 	%r6008, %r5974, 5;
	shr.u32 	%r6009, %r5973, 7;
	shr.u32 	%r6010, %r5973, 17;
	not.b32 	%r6011, %r6010;
	and.b32  	%r6012, %r6009, %r6011;
	and.b32  	%r6013, %r6012, %r6008;
	not.b32 	%r6014, %r6009;
	shr.u32 	%r6015, %r5973, 21;
	shr.u32 	%r6016, %r5973, 12;
	and.b32  	%r6017, %r6015, %r6014;
	and.b32  	%r6018, %r6017, %r6016;
	or.b32  	%r6019, %r6013, %r6018;
	or.b32  	%r6020, %r6008, %r6015;
	not.b32 	%r6021, %r6020;
	shr.u32 	%r6022, %r5974, 12;
	and.b32  	%r6023, %r6022, %r6021;
	or.b32  	%r6024, %r6019, %r6023;
	or.b32  	%r6025, %r6022, %r6016;
	not.b32 	%r6026, %r6025;
	and.b32  	%r6027, %r6010, %r6026;
	or.b32  	%r6028, %r6024, %r6027;
	shr.u32 	%r6029, %r5975, 6;
	shr.u32 	%r6030, %r5975, 3;
	xor.b32  	%r6031, %r6030, %r6029;
	xor.b32  	%r6032, %r6031, %r6028;
	xor.b32  	%r6033, %r6032, %r5975;
	not.b32 	%r6034, %r6033;
	shl.b32 	%r6035, %r6033, 7;
	and.b32  	%r6036, %r6035, 128;
	or.b32  	%r6037, %r6036, %r5976;
	shr.u32 	%r6038, %r5973, 19;
	shr.u32 	%r6039, %r5973, 8;
	shr.u32 	%r6040, %r5974, 11;
	not.b32 	%r6041, %r6040;
	and.b32  	%r6042, %r6039, %r6041;
	and.b32  	%r6043, %r6042, %r6038;
	not.b32 	%r6044, %r6038;
	shr.u32 	%r6045, %r5973, 20;
	shr.u32 	%r6046, %r5973, 6;
	and.b32  	%r6047, %r6045, %r6044;
	and.b32  	%r6048, %r6047, %r6046;
	or.b32  	%r6049, %r6046, %r6039;
	not.b32 	%r6050, %r6049;
	shr.u32 	%r6051, %r5973, 13;
	and.b32  	%r6052, %r6051, %r6050;
	or.b32  	%r6053, %r6045, %r6051;
	not.b32 	%r6054, %r6053;
	and.b32  	%r6055, %r6040, %r6054;
	or.b32  	%r6056, %r6052, %r6048;
	or.b32  	%r6057, %r6056, %r6055;
	or.b32  	%r6058, %r6057, %r6043;
	shr.u32 	%r6059, %r5976, 6;
	shr.u32 	%r6060, %r5976, 3;
	xor.b32  	%r6061, %r6060, %r6059;
	xor.b32  	%r6062, %r6061, %r6058;
	xor.b32  	%r6063, %r6062, %r5976;
	not.b32 	%r6064, %r6063;
	shl.b32 	%r6065, %r6063, 7;
	and.b32  	%r6066, %r6065, 128;
	or.b32  	%r6067, %r6066, %r5977;
	shr.u32 	%r6068, %r239, 5;
	shr.u32 	%r6069, %r5974, 4;
	shr.u32 	%r6070, %r5974, 10;
	and.b32  	%r6071, %r5973, 1;
	neg.s32 	%r6072, %r6071;
	xor.b32  	%r6073, %r6070, %r6068;
	xor.b32  	%r6074, %r6073, %r5974;
	xor.b32  	%r6075, %r6074, %r6071;
	xor.b32  	%r6076, %r6075, %r6069;
	xor.b32  	%r6077, %r6076, %r6037;
	shl.b32 	%r6078, %r6077, 23;
	or.b32  	%r6079, %r6078, %r5973;
	and.b32  	%r6080, %r6072, 1442944;
	xor.b32  	%r240, %r6079, %r6080;
	and.b32  	%r6081, %r6040, %r6069;
	shr.u32 	%r6082, %r5974, 3;
	shr.u32 	%r6083, %r5974, 1;
	and.b32  	%r6084, %r6082, %r6083;
	xor.b32  	%r241, %r6081, %r6084;
	and.b32  	%r6085, %r6007, 1;
	shr.u32 	%r6086, %r5975, 2;
	not.b32 	%r6087, %r6086;
	shr.u32 	%r6088, %r5976, 5;
	and.b32  	%r6089, %r6088, %r6087;
	or.b32  	%r6090, %r6034, %r6089;
	or.b32  	%r6091, %r6090, -2;
	shr.u32 	%r6092, %r6067, 3;
	not.b32 	%r6093, %r6092;
	shr.u32 	%r6094, %r6037, 3;
	and.b32  	%r6095, %r6094, %r6093;
	or.b32  	%r6096, %r6064, %r6095;
	or.b32  	%r6097, %r6096, -2;
	and.b32  	%r6098, %r6094, %r6092;
	shr.u32 	%r6099, %r6067, 5;
	not.b32 	%r6100, %r6099;
	or.b32  	%r6101, %r6098, %r6100;
	shr.u32 	%r242, %r6037, 1;
	or.b32  	%r6102, %r6092, %r6094;
	and.b32  	%r6103, %r6102, %r242;
	shr.u32 	%r6104, %r6037, 6;
	not.b32 	%r6105, %r6104;
	shr.u32 	%r6106, %r239, 2;
	shr.u32 	%r6107, %r6037, 5;
	and.b32  	%r6108, %r6106, %r6107;
	or.b32  	%r6109, %r6108, %r6105;
	shr.u32 	%r6110, %r5975, 1;
	or.b32  	%r6111, %r6106, %r6107;
	and.b32  	%r6112, %r6111, %r6110;
	not.b32 	%r6113, %r6112;
	shr.u32 	%r6114, %r239, 3;
	not.b32 	%r6115, %r6114;
	not.b32 	%r6116, %r5975;
	and.b32  	%r6117, %r6005, %r6116;
	or.b32  	%r6118, %r6117, %r6115;
	shr.u32 	%r6119, %r239, 4;
	not.b32 	%r6120, %r6119;
	not.b32 	%r6121, %r6005;
	and.b32  	%r6122, %r6121, %r5975;
	or.b32  	%r6123, %r6122, %r6120;
	not.b32 	%r6124, %r6067;
	shr.u32 	%r6125, %r6067, 6;
	shr.u32 	%r243, %r6067, 1;
	and.b32  	%r6126, %r6125, %r243;
	or.b32  	%r6127, %r6126, %r6124;
	shr.u32 	%r6128, %r6067, 4;
	not.b32 	%r6129, %r6128;
	not.b32 	%r6130, %r6125;
	and.b32  	%r6131, %r243, %r6130;
	or.b32  	%r6132, %r6131, %r6129;
	shr.u32 	%r6133, %r6067, 2;
	not.b32 	%r6134, %r6133;
	not.b32 	%r6135, %r243;
	and.b32  	%r6136, %r6125, %r6135;
	or.b32  	%r6137, %r6136, %r6134;
	or.b32  	%r6138, %r243, %r6106;
	not.b32 	%r6139, %r6138;
	and.b32  	%r6140, %r239, %r6139;
	or.b32  	%r6141, %r6125, %r239;
	not.b32 	%r6142, %r6141;
	and.b32  	%r6143, %r6107, %r6142;
	or.b32  	%r6144, %r6140, %r6143;
	not.b32 	%r6145, %r6094;
	and.b32  	%r6146, %r6092, %r6145;
	and.b32  	%r6147, %r6146, %r6106;
	or.b32  	%r6148, %r6144, %r6147;
	not.b32 	%r6149, %r6107;
	and.b32  	%r6150, %r6094, %r6149;
	and.b32  	%r6151, %r6092, %r6135;
	or.b32  	%r6152, %r6151, %r6150;
	and.b32  	%r6153, %r6152, %r6121;
	or.b32  	%r6154, %r6148, %r6153;
	add.s32 	%r6155, %r6091, %r6097;
	add.s32 	%r6156, %r6155, %r6101;
	add.s32 	%r6157, %r6085, %r6103;
	sub.s32 	%r6158, %r6156, %r6157;
	add.s32 	%r6159, %r6158, %r6109;
	add.s32 	%r6160, %r6159, %r6113;
	add.s32 	%r6161, %r6160, %r6118;
	add.s32 	%r6162, %r6161, %r6123;
	add.s32 	%r6163, %r6162, %r6127;
	add.s32 	%r6164, %r6163, %r6132;
	add.s32 	%r6165, %r6164, %r6137;
	add.s32 	%r6166, %r6165, %r6154;
	add.s32 	%r6167, %r6166, -2;
	and.b32  	%r6168, %r6167, 1;
	setp.ne.s32 	%p80, %r6168, %r237;
	@%p80 bra 	$L__BB0_133;
	shr.u32 	%r6169, %r239, 1;
	shr.u32 	%r6170, %r240, 1;
	and.b32  	%r6171, %r6170, 8388607;
	ld.global.u32 	%r6172, [%rd23+65536];
	ld.global.u32 	%r6173, [%rd23];
	ld.global.u32 	%r6174, [%rd23+131072];
	atom.shared.add.u32 	%r6175, [_ZZ12PreSucSecondP8BiuStateS0_PjhhE14checkCount_Out], 1;
	cvt.u64.u32 	%rd506, %r6175;
	mul.wide.u32 	%rd507, %r6175, 4;
	add.s64 	%rd508, %rd1, %rd507;
	st.global.u32 	[%rd508+196608], %r6171;
	cvt.u16.u32 	%rs249, %r241;
	xor.b16  	%rs250, %rs22, %rs249;
	shl.b16 	%rs251, %rs250, 13;
	xor.b16  	%rs252, %rs251, 8192;
	or.b16  	%rs253, %rs252, %rs22;
	shr.u16 	%rs254, %rs253, 1;
	and.b16  	%rs255, %rs254, 8191;
	mul.wide.u32 	%rd509, %r6175, 2;
	sub.s64 	%rd510, %rd508, %rd509;
	st.global.u16 	[%rd510+262144], %rs255;
	sub.s64 	%rd511, %rd510, %rd506;
	st.global.u8 	[%rd511+294912], %r6169;
	st.global.u8 	[%rd511+311296], %r242;
	st.global.u8 	[%rd511+327680], %r243;
	mul.wide.u32 	%rd512, %r6175, 3;
	add.s64 	%rd513, %rd511, %rd512;
	st.global.u32 	[%rd513], %r6173;
	st.global.u32 	[%rd513+65536], %r6172;
	st.global.u32 	[%rd513+131072], %r6174;
$L__BB0_133:
	mov.u32 	%r6176, %ntid.x;
	add.s32 	%r23871, %r23871, %r6176;
	setp.lt.u32 	%p81, %r23871, %r236;
	@%p81 bra 	$L__BB0_131;
$L__BB0_134:
	ld.param.u64 	%rd2078, [_Z7PreSortPK6InitGHPK7InitLMRPK18CommonHeadIndexStrP8BiuStateS9_S9_PjSA_h_param_6];
	bar.sync 	0;
	ld.shared.u32 	%r6177, [_ZZ12PreSucSecondP8BiuStateS0_PjhhE14checkCount_Out];
	cvta.to.global.u64 	%rd514, %rd2078;
	st.global.u32 	[%rd514], %r6177;
	bar.sync 	0;
	st.shared.u32 	[_ZZ12PreSucSecondP8BiuStateS0_PjhhE13checkCount_In], %r6177;
	mov.b32 	%r6178, 0;
	st.shared.u32 	[_ZZ12PreSucSecondP8BiuStateS0_PjhhE14checkCount_Out], %r6178;
	bar.sync 	0;
	ld.shared.u32 	%r245, [_ZZ12PreSucSecondP8BiuStateS0_PjhhE13checkCount_In];
	setp.ge.u32 	%p82, %r23874, %r245;
	@%p82 bra 	$L__BB0_139;
	ld.global.u8 	%r246, [%rd3+4];
	mov.u32 	%r23872, %r23874;
$L__BB0_136:
	cvt.u64.u32 	%rd515, %r23872;
	mul.wide.u32 	%rd516, %r23872, 4;
	add.s64 	%rd517, %rd1, %rd516;
	ld.global.u32 	%r6179, [%rd517+196608];
	mul.wide.u32 	%rd518, %r23872, 2;
	sub.s64 	%rd519, %rd517, %rd518;
	ld.global.u16 	%rs23, [%rd519+262144];
	cvt.u32.u16 	%r6180, %rs23;
	sub.s64 	%rd520, %rd519, %rd515;
	ld.global.u8 	%r6181, [%rd520+294912];
	ld.global.u8 	%r6182, [%rd520+311296];
	ld.global.u8 	%r6183, [%rd520+327680];
	mul.wide.u32 	%rd521, %r23872, 3;
	add.s64 	%rd24, %rd520, %rd521;
	shr.u32 	%r6184, %r6180, 9;
	shr.u32 	%r6185, %r6179, 18;
	shr.u32 	%r6186, %r6179, 9;
	not.b32 	%r6187, %r6186;
	and.b32  	%r6188, %r6185, %r6187;
	and.b32  	%r6189, %r6188, %r6184;
	shr.u32 	%r6190, %r6179, 16;
	not.b32 	%r6191, %r6184;
	shr.u32 	%r6192, %r6179, 4;
	and.b32  	%r6193, %r6190, %r6191;
	and.b32  	%r6194, %r6193, %r6192;
	or.b32  	%r6195, %r6185, %r6192;
	not.b32 	%r6196, %r6195;
	shr.u32 	%r6197, %r6179, 22;
	and.b32  	%r6198, %r6197, %r6196;
	or.b32  	%r6199, %r6197, %r6190;
	not.b32 	%r6200, %r6199;
	and.b32  	%r6201, %r6186, %r6200;
	or.b32  	%r6202, %r6201, %r6198;
	or.b32  	%r6203, %r6202, %r6189;
	or.b32  	%r6204, %r6203, %r6194;
	shr.u32 	%r6205, %r6183, 4;
	xor.b32  	%r6206, %r6205, %r6204;
	xor.b32  	%r6207, %r6206, %r6183;
	xor.b32  	%r6208, %r6207, %r6179;
	shl.b32 	%r6209, %r6208, 7;
	and.b32  	%r6210, %r6209, 128;
	or.b32  	%r248, %r6210, %r6181;
	shr.u32 	%r6211, %r248, 6;
	or.b32  	%r6212, %r6211, %r6181;
	and.b32  	%r6213, %r6208, %r6212;
	shr.u32 	%r6214, %r6180, 5;
	shr.u32 	%r6215, %r6179, 7;
	shr.u32 	%r6216, %r6179, 17;
	not.b32 	%r6217, %r6216;
	and.b32  	%r6218, %r6215, %r6217;
	and.b32  	%r6219, %r6218, %r6214;
	not.b32 	%r6220, %r6215;
	shr.u32 	%r6221, %r6179, 21;
	shr.u32 	%r6222, %r6179, 12;
	and.b32  	%r6223, %r6221, %r6220;
	and.b32  	%r6224, %r6223, %r6222;
	or.b32  	%r6225, %r6219, %r6224;
	or.b32  	%r6226, %r6214, %r6221;
	not.b32 	%r6227, %r6226;
	shr.u32 	%r6228, %r6180, 12;
	and.b32  	%r6229, %r6228, %r6227;
	or.b32  	%r6230, %r6225, %r6229;
	or.b32  	%r6231, %r6228, %r6222;
	not.b32 	%r6232, %r6231;
	and.b32  	%r6233, %r6216, %r6232;
	or.b32  	%r6234, %r6230, %r6233;
	shr.u32 	%r6235, %r6181, 6;
	shr.u32 	%r6236, %r6181, 3;
	xor.b32  	%r6237, %r6236, %r6235;
	xor.b32  	%r6238, %r6237, %r6234;
	xor.b32  	%r6239, %r6238, %r6181;
	not.b32 	%r6240, %r6239;
	shl.b32 	%r6241, %r6239, 7;
	and.b32  	%r6242, %r6241, 128;
	or.b32  	%r6243, %r6242, %r6182;
	shr.u32 	%r6244, %r6179, 19;
	shr.u32 	%r6245, %r6179, 8;
	shr.u32 	%r6246, %r6180, 11;
	not.b32 	%r6247, %r6246;
	and.b32  	%r6248, %r6245, %r6247;
	and.b32  	%r6249, %r6248, %r6244;
	not.b32 	%r6250, %r6244;
	shr.u32 	%r6251, %r6179, 20;
	shr.u32 	%r6252, %r6179, 6;
	and.b32  	%r6253, %r6251, %r6250;
	and.b32  	%r6254, %r6253, %r6252;
	or.b32  	%r6255, %r6252, %r6245;
	not.b32 	%r6256, %r6255;
	shr.u32 	%r6257, %r6179, 13;
	and.b32  	%r6258, %r6257, %r6256;
	or.b32  	%r6259, %r6251, %r6257;
	not.b32 	%r6260, %r6259;
	and.b32  	%r6261, %r6246, %r6260;
	or.b32  	%r6262, %r6258, %r6254;
	or.b32  	%r6263, %r6262, %r6261;
	or.b32  	%r6264, %r6263, %r6249;
	shr.u32 	%r6265, %r6182, 6;
	shr.u32 	%r6266, %r6182, 3;
	xor.b32  	%r6267, %r6266, %r6265;
	xor.b32  	%r6268, %r6267, %r6264;
	xor.b32  	%r6269, %r6268, %r6182;
	not.b32 	%r6270, %r6269;
	shl.b32 	%r6271, %r6269, 7;
	and.b32  	%r6272, %r6271, 128;
	or.b32  	%r6273, %r6272, %r6183;
	shr.u32 	%r6274, %r248, 5;
	shr.u32 	%r6275, %r6180, 4;
	shr.u32 	%r6276, %r6180, 10;
	and.b32  	%r6277, %r6179, 1;
	neg.s32 	%r6278, %r6277;
	xor.b32  	%r6279, %r6276, %r6274;
	xor.b32  	%r6280, %r6279, %r6180;
	xor.b32  	%r6281, %r6280, %r6277;
	xor.b32  	%r6282, %r6281, %r6275;
	xor.b32  	%r6283, %r6282, %r6243;
	shl.b32 	%r6284, %r6283, 23;
	or.b32  	%r6285, %r6284, %r6179;
	and.b32  	%r6286, %r6278, 1442944;
	xor.b32  	%r249, %r6285, %r6286;
	and.b32  	%r6287, %r6246, %r6275;
	shr.u32 	%r6288, %r6180, 3;
	shr.u32 	%r6289, %r6180, 1;
	and.b32  	%r6290, %r6288, %r6289;
	xor.b32  	%r250, %r6287, %r6290;
	and.b32  	%r6291, %r6213, 1;
	shr.u32 	%r6292, %r6181, 2;
	not.b32 	%r6293, %r6292;
	shr.u32 	%r6294, %r6182, 5;
	and.b32  	%r6295, %r6294, %r6293;
	or.b32  	%r6296, %r6240, %r6295;
	or.b32  	%r6297, %r6296, -2;
	shr.u32 	%r6298, %r6273, 3;
	not.b32 	%r6299, %r6298;
	shr.u32 	%r6300, %r6243, 3;
	and.b32  	%r6301, %r6300, %r6299;
	or.b32  	%r6302, %r6270, %r6301;
	or.b32  	%r6303, %r6302, -2;
	and.b32  	%r6304, %r6300, %r6298;
	shr.u32 	%r6305, %r6273, 5;
	not.b32 	%r6306, %r6305;
	or.b32  	%r6307, %r6304, %r6306;
	shr.u32 	%r251, %r6243, 1;
	or.b32  	%r6308, %r6298, %r6300;
	and.b32  	%r6309, %r6308, %r251;
	shr.u32 	%r6310, %r6243, 6;
	not.b32 	%r6311, %r6310;
	shr.u32 	%r6312, %r248, 2;
	shr.u32 	%r6313, %r6243, 5;
	and.b32  	%r6314, %r6312, %r6313;
	or.b32  	%r6315, %r6314, %r6311;
	shr.u32 	%r6316, %r6181, 1;
	or.b32  	%r6317, %r6312, %r6313;
	and.b32  	%r6318, %r6317, %r6316;
	not.b32 	%r6319, %r6318;
	shr.u32 	%r6320, %r248, 3;
	not.b32 	%r6321, %r6320;
	not.b32 	%r6322, %r6181;
	and.b32  	%r6323, %r6211, %r6322;
	or.b32  	%r6324, %r6323, %r6321;
	shr.u32 	%r6325, %r248, 4;
	not.b32 	%r6326, %r6325;
	not.b32 	%r6327, %r6211;
	and.b32  	%r6328, %r6327, %r6181;
	or.b32  	%r6329, %r6328, %r6326;
	not.b32 	%r6330, %r6273;
	shr.u32 	%r6331, %r6273, 6;
	shr.u32 	%r252, %r6273, 1;
	and.b32  	%r6332, %r6331, %r252;
	or.b32  	%r6333, %r6332, %r6330;
	shr.u32 	%r6334, %r6273, 4;
	not.b32 	%r6335, %r6334;
	not.b32 	%r6336, %r6331;
	and.b32  	%r6337, %r252, %r6336;
	or.b32  	%r6338, %r6337, %r6335;
	shr.u32 	%r6339, %r6273, 2;
	not.b32 	%r6340, %r6339;
	not.b32 	%r6341, %r252;
	and.b32  	%r6342, %r6331, %r6341;
	or.b32  	%r6343, %r6342, %r6340;
	or.b32  	%r6344, %r252, %r6312;
	not.b32 	%r6345, %r6344;
	and.b32  	%r6346, %r248, %r6345;
	or.b32  	%r6347, %r6331, %r248;
	not.b32 	%r6348, %r6347;
	and.b32  	%r6349, %r6313, %r6348;
	or.b32  	%r6350, %r6346, %r6349;
	not.b32 	%r6351, %r6300;
	and.b32  	%r6352, %r6298, %r6351;
	and.b32  	%r6353, %r6352, %r6312;
	or.b32  	%r6354, %r6350, %r6353;
	not.b32 	%r6355, %r6313;
	and.b32  	%r6356, %r6300, %r6355;
	and.b32  	%r6357, %r6298, %r6341;
	or.b32  	%r6358, %r6357, %r6356;
	and.b32  	%r6359, %r6358, %r6327;
	or.b32  	%r6360, %r6354, %r6359;
	add.s32 	%r6361, %r6297, %r6303;
	add.s32 	%r6362, %r6361, %r6307;
	add.s32 	%r6363, %r6291, %r6309;
	sub.s32 	%r6364, %r6362, %r6363;
	add.s32 	%r6365, %r6364, %r6315;
	add.s32 	%r6366, %r6365, %r6319;
	add.s32 	%r6367, %r6366, %r6324;
	add.s32 	%r6368, %r6367, %r6329;
	add.s32 	%r6369, %r6368, %r6333;
	add.s32 	%r6370, %r6369, %r6338;
	add.s32 	%r6371, %r6370, %r6343;
	add.s32 	%r6372, %r6371, %r6360;
	add.s32 	%r6373, %r6372, -2;
	and.b32  	%r6374, %r6373, 1;
	setp.ne.s32 	%p83, %r6374, %r246;
	@%p83 bra 	$L__BB0_138;
	shr.u32 	%r6375, %r248, 1;
	shr.u32 	%r6376, %r249, 1;
	and.b32  	%r6377, %r6376, 8388607;
	ld.global.u32 	%r6378, [%rd24+65536];
	ld.global.u32 	%r6379, [%rd24];
	ld.global.u32 	%r6380, [%rd24+131072];
	atom.shared.add.u32 	%r6381, [_ZZ12PreSucSecondP8BiuStateS0_PjhhE14checkCount_Out], 1;
	cvt.u64.u32 	%rd522, %r6381;
	mul.wide.u32 	%rd523, %r6381, 4;
	add.s64 	%rd524, %rd2, %rd523;
	st.global.u32 	[%rd524+196608], %r6377;
	cvt.u16.u32 	%rs256, %r250;
	xor.b16  	%rs257, %rs23, %rs256;
	shl.b16 	%rs258, %rs257, 13;
	xor.b16  	%rs259, %rs258, 8192;
	or.b16  	%rs260, %rs259, %rs23;
	shr.u16 	%rs261, %rs260, 1;
	and.b16  	%rs262, %rs261, 8191;
	mul.wide.u32 	%rd525, %r6381, 2;
	sub.s64 	%rd526, %rd524, %rd525;
	st.global.u16 	[%rd526+262144], %rs262;
	sub.s64 	%rd527, %rd526, %rd522;
	st.global.u8 	[%rd527+294912], %r6375;
	st.global.u8 	[%rd527+311296], %r251;
	st.global.u8 	[%rd527+327680], %r252;
	mul.wide.u32 	%rd528, %r6381, 3;
	add.s64 	%rd529, %rd527, %rd528;
	st.global.u32 	[%rd529], %r6379;
	st.global.u32 	[%rd529+65536], %r6378;
	st.global.u32 	[%rd529+131072], %r6380;
$L__BB0_138:
	mov.u32 	%r6382, %ntid.x;
	add.s32 	%r23872, %r23872, %r6382;
	setp.lt.u32 	%p84, %r23872, %r245;
	@%p84 bra 	$L__BB0_136;
$L__BB0_139:
	bar.sync 	0;
	ld.shared.u32 	%r6383, [_ZZ12PreSucSecondP8BiuStateS0_PjhhE14checkCount_Out];
	bar.sync 	0;
	st.shared.u32 	[_ZZ12PreSucSecondP8BiuStateS0_PjhhE13checkCount_In], %r6383;
	mov.b32 	%r6384, 0;
	st.shared.u32 	[_ZZ12PreSucSecondP8BiuStateS0_PjhhE14checkCount_Out], %r6384;
	bar.sync 	0;
	ld.shared.u32 	%r254, [_ZZ12PreSucSecondP8BiuStateS0_PjhhE13checkCount_In];
	setp.ge.u32 	%p85, %r23874, %r254;
	@%p85 bra 	$L__BB0_144;
	ld.global.u8 	%r255, [%rd3+5];
	mov.u32 	%r23873, %r23874;
$L__BB0_141:
	cvt.u64.u32 	%rd530, %r23873;
	mul.wide.u32 	%rd531, %r23873, 4;
	add.s64 	%rd532, %rd2, %rd531;
	ld.global.u32 	%r6385, [%rd532+196608];
	mul.wide.u32 	%rd533, %r23873, 2;
	sub.s64 	%rd534, %rd532, %rd533;
	ld.global.u16 	%rs24, [%rd534+262144];
	cvt.u32.u16 	%r6386, %rs24;
	sub.s64 	%rd535, %rd534, %rd530;
	ld.global.u8 	%r6387, [%rd535+294912];
	ld.global.u8 	%r6388, [%rd535+311296];
	ld.global.u8 	%r6389, [%rd535+327680];
	mul.wide.u32 	%rd536, %r23873, 3;
	add.s64 	%rd25, %rd535, %rd536;
	shr.u32 	%r6390, %r6386, 9;
	shr.u32 	%r6391, %r6385, 18;
	shr.u32 	%r6392, %r6385, 9;
	not.b32 	%r6393, %r6392;
	and.b32  	%r6394, %r6391, %r6393;
	and.b32  	%r6395, %r6394, %r6390;
	shr.u32 	%r6396, %r6385, 16;
	not.b32 	%r6397, %r6390;
	shr.u32 	%r6398, %r6385, 4;
	and.b32  	%r6399, %r6396, %r6397;
	and.b32  	%r6400, %r6399, %r6398;
	or.b32  	%r6401, %r6391, %r6398;
	not.b32 	%r6402, %r6401;
	shr.u32 	%r6403, %r6385, 22;
	and.b32  	%r6404, %r6403, %r6402;
	or.b32  	%r6405, %r6403, %r6396;
	not.b32 	%r6406, %r6405;
	and.b32  	%r6407, %r6392, %r6406;
	or.b32  	%r6408, %r6407, %r6404;
	or.b32  	%r6409, %r6408, %r6395;
	or.b32  	%r6410, %r6409, %r6400;
	shr.u32 	%r6411, %r6389, 4;
	xor.b32  	%r6412, %r6411, %r6410;
	xor.b32  	%r6413, %r6412, %r6389;
	xor.b32  	%r6414, %r6413, %r6385;
	shl.b32 	%r6415, %r6414, 7;
	and.b32  	%r6416, %r6415, 128;
	or.b32  	%r257, %r6416, %r6387;
	shr.u32 	%r6417, %r257, 6;
	or.b32  	%r6418, %r6417, %r6387;
	and.b32  	%r6419, %r6414, %r6418;
	shr.u32 	%r6420, %r6386, 5;
	shr.u32 	%r6421, %r6385, 7;
	shr.u32 	%r6422, %r6385, 17;
	not.b32 	%r6423, %r6422;
	and.b32  	%r6424, %r6421, %r6423;
	and.b32  	%r6425, %r6424, %r6420;
	not.b32 	%r6426, %r6421;
	shr.u32 	%r6427, %r6385, 21;
	shr.u32 	%r6428, %r6385, 12;
	and.b32  	%r6429, %r6427, %r6426;
	and.b32  	%r6430, %r6429, %r6428;
	or.b32  	%r6431, %r6425, %r6430;
	or.b32  	%r6432, %r6420, %r6427;
	not.b32 	%r6433, %r6432;
	shr.u32 	%r6434, %r6386, 12;
	and.b32  	%r6435, %r6434, %r6433;
	or.b32  	%r6436, %r6431, %r6435;
	or.b32  	%r6437, %r6434, %r6428;
	not.b32 	%r6438, %r6437;
	and.b32  	%r6439, %r6422, %r6438;
	or.b32  	%r6440, %r6436, %r6439;
	shr.u32 	%r6441, %r6387, 6;
	shr.u32 	%r6442, %r6387, 3;
	xor.b32  	%r6443, %r6442, %r6441;
	xor.b32  	%r6444, %r6443, %r6440;
	xor.b32  	%r6445, %r6444, %r6387;
	not.b32 	%r6446, %r6445;
	shl.b32 	%r6447, %r6445, 7;
	and.b32  	%r6448, %r6447, 128;
	or.b32  	%r6449, %r6448, %r6388;
	shr.u32 	%r6450, %r6385, 19;
	shr.u32 	%r6451, %r6385, 8;
	shr.u32 	%r6452, %r6386, 11;
	not.b32 	%r6453, %r6452;
	and.b32  	%r6454, %r6451, %r6453;
	and.b32  	%r6455, %r6454, %r6450;
	not.b32 	%r6456, %r6450;
	shr.u32 	%r6457, %r6385, 20;
	shr.u32 	%r6458, %r6385, 6;
	and.b32  	%r6459, %r6457, %r6456;
	and.b32  	%r6460, %r6459, %r6458;
	or.b32  	%r6461, %r6458, %r6451;
	not.b32 	%r6462, %r6461;
	shr.u32 	%r6463, %r6385, 13;
	and.b32  	%r6464, %r6463, %r6462;
	or.b32  	%r6465, %r6457, %r6463;
	not.b32 	%r6466, %r6465;
	and.b32  	%r6467, %r6452, %r6466;
	or.b32  	%r6468, %r6464, %r6460;
	or.b32  	%r6469, %r6468, %r6467;
	or.b32  	%r6470, %r6469, %r6455;
	shr.u32 	%r6471, %r6388, 6;
	shr.u32 	%r6472, %r6388, 3;
	xor.b32  	%r6473, %r6472, %r6471;
	xor.b32  	%r6474, %r6473, %r6470;
	xor.b32  	%r6475, %r6474, %r6388;
	not.b32 	%r6476, %r6475;
	shl.b32 	%r6477, %r6475, 7;
	and.b32  	%r6478, %r6477, 128;
	or.b32  	%r6479, %r6478, %r6389;
	shr.u32 	%r6480, %r257, 5;
	shr.u32 	%r6481, %r6386, 4;
	shr.u32 	%r6482, %r6386, 10;
	and.b32  	%r6483, %r6385, 1;
	neg.s32 	%r6484, %r6483;
	xor.b32  	%r6485, %r6482, %r6480;
	xor.b32  	%r6486, %r6485, %r6386;
	xor.b32  	%r6487, %r6486, %r6483;
	xor.b32  	%r6488, %r6487, %r6481;
	xor.b32  	%r6489, %r6488, %r6449;
	shl.b32 	%r6490, %r6489, 23;
	or.b32  	%r6491, %r6490, %r6385;
	and.b32  	%r6492, %r6484, 1442944;
	xor.b32  	%r258, %r6491, %r6492;
	and.b32  	%r6493, %r6452, %r6481;
	shr.u32 	%r6494, %r6386, 3;
	shr.u32 	%r6495, %r6386, 1;
	and.b32  	%r6496, %r6494, %r6495;
	xor.b32  	%r259, %r6493, %r6496;
	and.b32  	%r6497, %r6419, 1;
	shr.u32 	%r6498, %r6387, 2;
	not.b32 	%r6499, %r6498;
	shr.u32 	%r6500, %r6388, 5;
	and.b32  	%r6501, %r6500, %r6499;
	or.b32  	%r6502, %r6446, %r6501;
	or.b32  	%r6503, %r6502, -2;
	shr.u32 	%r6504, %r6479, 3;
	not.b32 	%r6505, %r6504;
	shr.u32 	%r6506, %r6449, 3;
	and.b32  	%r6507, %r6506, %r6505;
	or.b32  	%r6508, %r6476, %r6507;
	or.b32  	%r6509, %r6508, -2;
	and.b32  	%r6510, %r6506, %r6504;
	shr.u32 	%r6511, %r6479, 5;
	not.b32 	%r6512, %r6511;
	or.b32  	%r6513, %r6510, %r6512;
	shr.u32 	%r260, %r6449, 1;
	or.b32  	%r6514, %r6504, %r6506;
	and.b32  	%r6515, %r6514, %r260;
	shr.u32 	%r6516, %r6449, 6;
	not.b32 	%r6517, %r6516;
	shr.u32 	%r6518, %r257, 2;
	shr.u32 	%r6519, %r6449, 5;
	and.b32  	%r6520, %r6518, %r6519;
	or.b32  	%r6521, %r6520, %r6517;
	shr.u32 	%r6522, %r6387, 1;
	or.b32  	%r6523, %r6518, %r6519;
	and.b32  	%r6524, %r6523, %r6522;
	not.b32 	%r6525, %r6524;
	shr.u32 	%r6526, %r257, 3;
	not.b32 	%r6527, %r6526;
	not.b32 	%r6528, %r6387;
	and.b32  	%r6529, %r6417, %r6528;
	or.b32  	%r6530, %r6529, %r6527;
	shr.u32 	%r6531, %r257, 4;
	not.b32 	%r6532, %r6531;
	not.b32 	%r6533, %r6417;
	and.b32  	%r6534, %r6533, %r6387;
	or.b32  	%r6535, %r6534, %r6532;
	not.b32 	%r6536, %r6479;
	shr.u32 	%r6537, %r6479, 6;
	shr.u32 	%r261, %r6479, 1;
	and.b32  	%r6538, %r6537, %r261;
	or.b32  	%r6539, %r6538, %r6536;
	shr.u32 	%r6540, %r6479, 4;
	not.b32 	%r6541, %r6540;
	not.b32 	%r6542, %r6537;
	and.b32  	%r6543, %r261, %r6542;
	or.b32  	%r6544, %r6543, %r6541;
	shr.u32 	%r6545, %r6479, 2;
	not.b32 	%r6546, %r6545;
	not.b32 	%r6547, %r261;
	and.b32  	%r6548, %r6537, %r6547;
	or.b32  	%r6549, %r6548, %r6546;
	or.b32  	%r6550, %r261, %r6518;
	not.b32 	%r6551, %r6550;
	and.b32  	%r6552, %r257, %r6551;
	or.b32  	%r6553, %r6537, %r257;
	not.b32 	%r6554, %r6553;
	and.b32  	%r6555, %r6519, %r6554;
	or.b32  	%r6556, %r6552, %r6555;
	not.b32 	%r6557, %r6506;
	and.b32  	%r6558, %r6504, %r6557;
	and.b32  	%r6559, %r6558, %r6518;
	or.b32  	%r6560, %r6556, %r6559;
	not.b32 	%r6561, %r6519;
	and.b32  	%r6562, %r6506, %r6561;
	and.b32  	%r6563, %r6504, %r6547;
	or.b32  	%r6564, %r6563, %r6562;
	and.b32  	%r6565, %r6564, %r6533;
	or.b32  	%r6566, %r6560, %r6565;
	add.s32 	%r6567, %r6503, %r6509;
	add.s32 	%r6568, %r6567, %r6513;
	add.s32 	%r6569, %r6497, %r6515;
	sub.s32 	%r6570, %r6568, %r6569;
	add.s32 	%r6571, %r6570, %r6521;
	add.s32 	%r6572, %r6571, %r6525;
	add.s32 	%r6573, %r6572, %r6530;
	add.s32 	%r6574, %r6573, %r6535;
	add.s32 	%r6575, %r6574, %r6539;
	add.s32 	%r6576, %r6575, %r6544;
	add.s32 	%r6577, %r6576, %r6549;
	add.s32 	%r6578, %r6577, %r6566;
	add.s32 	%r6579, %r6578, -2;
	and.b32  	%r6580, %r6579, 1;
	setp.ne.s32 	%p86, %r6580, %r255;
	@%p86 bra 	$L__BB0_143;
	shr.u32 	%r6581, %r257, 1;
	shr.u32 	%r6582, %r258, 1;
	and.b32  	%r6583, %r6582, 8388607;
	ld.global.u32 	%r6584, [%rd25+65536];
	ld.global.u32 	%r6585, [%rd25];
	ld.global.u32 	%r6586, [%rd25+131072];
	atom.shared.add.u32 	%r6587, [_ZZ12PreSucSecondP8BiuStateS0_PjhhE14checkCount_Out], 1;
	cvt.u64.u32 	%rd537, %r6587;
	mul.wide.u32 	%rd538, %r6587, 4;
	add.s64 	%rd539, %rd1, %rd538;
	st.global.u32 	[%rd539+196608], %r6583;
	cvt.u16.u32 	%rs263, %r259;
	xor.b16  	%rs264, %rs24, %rs263;
	shl.b16 	%rs265, %rs264, 13;
	xor.b16  	%rs266, %rs265, 8192;
	or.b16  	%rs267, %rs266, %rs24;
	shr.u16 	%rs268, %rs267, 1;
	and.b16  	%rs269, %rs268, 8191;
	mul.wide.u32 	%rd540, %r6587, 2;
	sub.s64 	%rd541, %rd539, %rd540;
	st.global.u16 	[%rd541+262144], %rs269;
	sub.s64 	%rd542, %rd541, %rd537;
	st.global.u8 	[%rd542+294912], %r6581;
	st.global.u8 	[%rd542+311296], %r260;
	st.global.u8 	[%rd542+327680], %r261;
	mul.wide.u32 	%rd543, %r6587, 3;
	add.s64 	%rd544, %rd542, %rd543;
	st.global.u32 	[%rd544], %r6585;
	st.global.u32 	[%rd544+65536], %r6584;
	st.global.u32 	[%rd544+131072], %r6586;
$L__BB0_143:
	mov.u32 	%r6588, %ntid.x;
	add.s32 	%r23873, %r23873, %r6588;
	setp.lt.u32 	%p87, %r23873, %r254;
	@%p87 bra 	$L__BB0_141;
$L__BB0_144:
	ld.param.u64 	%rd2079, [_Z7PreSortPK6InitGHPK7InitLMRPK18CommonHeadIndexStrP8BiuStateS9_S9_PjSA_h_param_6];
	bar.sync 	0;
	ld.shared.u32 	%r6589, [_ZZ12PreSucSecondP8BiuStateS0_PjhhE14checkCount_Out];
	cvta.to.global.u64 	%rd545, %rd2079;
	st.global.u32 	[%rd545], %r6589;
	bar.sync 	0;
	st.shared.u32 	[_ZZ11PreSucThirdP8BiuStateS0_PjS1_hE13checkCount_In], %r6589;
	st.shared.u32 	[_ZZ11PreSucThirdP8BiuStateS0_PjS1_hE14checkCount_Out], %r23847;
	bar.sync 	0;
	ld.shared.u32 	%r263, [_ZZ11PreSucThirdP8BiuStateS0_PjS1_hE13checkCount_In];
	setp.ge.u32 	%p88, %r23874, %r263;
	@%p88 bra 	$L__BB0_149;
	ld.global.u8 	%r264, [%rd3+6];
$L__BB0_146:
	cvt.u64.u32 	%rd546, %r23874;
	mul.wide.u32 	%rd547, %r23874, 4;
	add.s64 	%rd548, %rd1, %rd547;
	ld.global.u32 	%r6590, [%rd548+196608];
	mul.wide.u32 	%rd549, %r23874, 2;
	sub.s64 	%rd550, %rd548, %rd549;
	ld.global.u16 	%r6591, [%rd550+262144];
	sub.s64 	%rd551, %rd550, %rd546;
	ld.global.u8 	%r6592, [%rd551+294912];
	ld.global.u8 	%r6593, [%rd551+311296];
	ld.global.u8 	%r6594, [%rd551+327680];
	mul.wide.u32 	%rd552, %r23874, 3;
	add.s64 	%rd26, %rd551, %rd552;
	shr.u32 	%r6595, %r6591, 9;
	shr.u32 	%r6596, %r6590, 18;
	shr.u32 	%r6597, %r6590, 9;
	not.b32 	%r6598, %r6597;
	and.b32  	%r6599, %r6596, %r6598;
	and.b32  	%r6600, %r6599, %r6595;
	shr.u32 	%r6601, %r6590, 16;
	not.b32 	%r6602, %r6595;
	shr.u32 	%r6603, %r6590, 4;
	and.b32  	%r6604, %r6601, %r6602;
	and.b32  	%r6605, %r6604, %r6603;
	or.b32  	%r6606, %r6596, %r6603;
	not.b32 	%r6607, %r6606;
	shr.u32 	%r6608, %r6590, 22;
	and.b32  	%r6609, %r6608, %r6607;
	or.b32  	%r6610, %r6608, %r6601;
	not.b32 	%r6611, %r6610;
	and.b32  	%r6612, %r6597, %r6611;
	or.b32  	%r6613, %r6612, %r6609;
	or.b32  	%r6614, %r6613, %r6600;
	or.b32  	%r6615, %r6614, %r6605;
	shr.u32 	%r6616, %r6594, 4;
	xor.b32  	%r6617, %r6615, %r6594;
	xor.b32  	%r6618, %r6617, %r6590;
	xor.b32  	%r6619, %r6618, %r6616;
	shr.u32 	%r6620, %r6591, 5;
	shr.u32 	%r6621, %r6590, 7;
	shr.u32 	%r6622, %r6590, 17;
	not.b32 	%r6623, %r6622;
	and.b32  	%r6624, %r6621, %r6623;
	and.b32  	%r6625, %r6624, %r6620;
	not.b32 	%r6626, %r6621;
	shr.u32 	%r6627, %r6590, 21;
	shr.u32 	%r6628, %r6590, 12;
	and.b32  	%r6629, %r6627, %r6626;
	and.b32  	%r6630, %r6629, %r6628;
	or.b32  	%r6631, %r6625, %r6630;
	or.b32  	%r6632, %r6620, %r6627;
	not.b32 	%r6633, %r6632;
	shr.u32 	%r6634, %r6591, 12;
	and.b32  	%r6635, %r6634, %r6633;
	or.b32  	%r6636, %r6631, %r6635;
	or.b32  	%r6637, %r6634, %r6628;
	not.b32 	%r6638, %r6637;
	and.b32  	%r6639, %r6622, %r6638;
	or.b32  	%r6640, %r6636, %r6639;
	shr.u32 	%r6641, %r6592, 6;
	shr.u32 	%r6642, %r6592, 3;
	xor.b32  	%r6643, %r6640, %r6592;
	xor.b32  	%r6644, %r6643, %r6642;
	shr.u32 	%r6645, %r6590, 19;
	shr.u32 	%r6646, %r6590, 8;
	shr.u32 	%r6647, %r6591, 11;
	not.b32 	%r6648, %r6647;
	and.b32  	%r6649, %r6646, %r6648;
	and.b32  	%r6650, %r6649, %r6645;
	not.b32 	%r6651, %r6645;
	shr.u32 	%r6652, %r6590, 20;
	shr.u32 	%r6653, %r6590, 6;
	and.b32  	%r6654, %r6652, %r6651;
	and.b32  	%r6655, %r6654, %r6653;
	or.b32  	%r6656, %r6653, %r6646;
	not.b32 	%r6657, %r6656;
	shr.u32 	%r6658, %r6590, 13;
	and.b32  	%r6659, %r6658, %r6657;
	or.b32  	%r6660, %r6652, %r6658;
	not.b32 	%r6661, %r6660;
	and.b32  	%r6662, %r6647, %r6661;
	or.b32  	%r6663, %r6659, %r6655;
	or.b32  	%r6664, %r6663, %r6662;
	or.b32  	%r6665, %r6664, %r6650;
	shr.u32 	%r6666, %r6593, 6;
	shr.u32 	%r6667, %r6593, 3;
	xor.b32  	%r6668, %r6665, %r6593;
	xor.b32  	%r6669, %r6668, %r6667;
	not.b32 	%r6670, %r6666;
	xor.b32  	%r6671, %r6670, %r6669;
	or.b32  	%r6672, %r6641, %r6592;
	and.b32  	%r6673, %r6672, %r6619;
	not.b32 	%r6674, %r6641;
	xor.b32  	%r6675, %r6674, %r6644;
	shr.u32 	%r6676, %r6592, 2;
	not.b32 	%r6677, %r6676;
	shr.u32 	%r6678, %r6593, 5;
	and.b32  	%r6679, %r6678, %r6677;
	or.b32  	%r6680, %r6679, %r6675;
	shr.u32 	%r6681, %r6594, 3;
	not.b32 	%r6682, %r6681;
	and.b32  	%r6683, %r6667, %r6682;
	or.b32  	%r6684, %r6671, %r6683;
	and.b32  	%r6685, %r6681, %r6667;
	shr.u32 	%r6686, %r6594, 5;
	not.b32 	%r6687, %r6686;
	or.b32  	%r6688, %r6685, %r6687;
	shr.u32 	%r6689, %r6593, 1;
	or.b32  	%r6690, %r6681, %r6667;
	and.b32  	%r6691, %r6690, %r6689;
	and.b32  	%r6692, %r6678, %r6676;
	or.b32  	%r6693, %r6692, %r6670;
	shr.u32 	%r6694, %r6592, 1;
	or.b32  	%r6695, %r6678, %r6676;
	and.b32  	%r6696, %r6695, %r6694;
	not.b32 	%r6697, %r6696;
	not.b32 	%r6698, %r6642;
	not.b32 	%r6699, %r6592;
	and.b32  	%r6700, %r6641, %r6699;
	or.b32  	%r6701, %r6700, %r6698;
	shr.u32 	%r6702, %r6592, 4;
	not.b32 	%r6703, %r6702;
	and.b32  	%r6704, %r6674, %r6592;
	or.b32  	%r6705, %r6704, %r6703;
	not.b32 	%r6706, %r6594;
	shr.u32 	%r6707, %r6594, 6;
	shr.u32 	%r6708, %r6594, 1;
	and.b32  	%r6709, %r6707, %r6708;
	or.b32  	%r6710, %r6709, %r6706;
	not.b32 	%r6711, %r6616;
	not.b32 	%r6712, %r6707;
	and.b32  	%r6713, %r6708, %r6712;
	or.b32  	%r6714, %r6713, %r6711;
	shr.u32 	%r6715, %r6594, 2;
	not.b32 	%r6716, %r6715;
	not.b32 	%r6717, %r6708;
	and.b32  	%r6718, %r6707, %r6717;
	or.b32  	%r6719, %r6718, %r6716;
	or.b32  	%r6720, %r6676, %r6708;
	not.b32 	%r6721, %r6720;
	and.b32  	%r6722, %r6592, %r6721;
	or.b32  	%r6723, %r6707, %r6592;
	not.b32 	%r6724, %r6723;
	and.b32  	%r6725, %r6678, %r6724;
	or.b32  	%r6726, %r6722, %r6725;
	not.b32 	%r6727, %r6667;
	and.b32  	%r6728, %r6676, %r6727;
	and.b32  	%r6729, %r6728, %r6681;
	or.b32  	%r6730, %r6726, %r6729;
	not.b32 	%r6731, %r6678;
	and.b32  	%r6732, %r6667, %r6731;
	and.b32  	%r6733, %r6681, %r6717;
	or.b32  	%r6734, %r6733, %r6732;
	and.b32  	%r6735, %r6734, %r6674;
	or.b32  	%r6736, %r6730, %r6735;
	add.s32 	%r6737, %r6701, %r6705;
	add.s32 	%r6738, %r6737, %r6693;
	add.s32 	%r6739, %r6738, %r6697;
	add.s32 	%r6740, %r6739, %r6688;
	sub.s32 	%r6741, %r6740, %r6691;
	add.s32 	%r6742, %r6741, %r6710;
	add.s32 	%r6743, %r6742, %r6714;
	add.s32 	%r6744, %r6743, %r6719;
	add.s32 	%r6745, %r6744, %r6736;
	add.s32 	%r6746, %r6745, %r6684;
	add.s32 	%r6747, %r6746, %r6680;
	sub.s32 	%r6748, %r6747, %r6673;
	add.s32 	%r6749, %r6748, -2;
	and.b32  	%r6750, %r6749, 1;
	setp.ne.s32 	%p89, %r6750, %r264;
	@%p89 bra 	$L__BB0_148;
	ld.param.u64 	%rd2051, [_Z7PreSortPK6InitGHPK7InitLMRPK18CommonHeadIndexStrP8BiuStateS9_S9_PjSA_h_param_5];
	ld.global.u32 	%r6751, [%rd26+65536];
	ld.global.u32 	%r6752, [%rd26];
	ld.global.u32 	%r6753, [%rd26+131072];
	atom.shared.add.u32 	%r6754, [_ZZ11PreSucThirdP8BiuStateS0_PjS1_hE14checkCount_Out], 1;
	cvta.to.global.u64 	%rd553, %rd2051;
	mul.wide.u32 	%rd554, %r6754, 4;
	add.s64 	%rd555, %rd553, %rd554;
	st.global.u32 	[%rd555], %r6752;
	st.global.u32 	[%rd555+65536], %r6751;
	st.global.u32 	[%rd555+131072], %r6753;
$L__BB0_148:
	mov.u32 	%r6755, %ntid.x;
	add.s32 	%r23874, %r23874, %r6755;
	setp.lt.u32 	%p90, %r23874, %r263;
	@%p90 bra 	$L__BB0_146;
$L__BB0_149:
	ld.param.u64 	%rd2129, [_Z7PreSortPK6InitGHPK7InitLMRPK18CommonHeadIndexStrP8BiuStateS9_S9_PjSA_h_param_7];
	bar.sync 	0;
	ld.shared.u32 	%r23847, [_ZZ11PreSucThirdP8BiuStateS0_PjS1_hE14checkCount_Out];
	cvta.to.global.u64 	%rd556, %rd2129;
	st.global.u32 	[%rd556], %r23847;
	bar.sync 	0;
$L__BB0_150:
	ld.param.u64 	%rd2042, [_Z7PreSortPK6InitGHPK7InitLMRPK18CommonHeadIndexStrP8BiuStateS9_S9_PjSA_h_param_2];
	cvta.to.global.u64 	%rd557, %rd2042;
	ld.global.u32 	%r269, [%rd557+40];
	ld.global.u32 	%r270, [%rd557+32];
	mul.lo.s32 	%r6757, %r270, %r269;
	add.s32 	%r271, %r139, %r2;
	add.s32 	%r272, %r138, %r1;
	and.b32  	%r6758, %r6757, -16384;
	setp.eq.s32 	%p91, %r6758, 0;
	mov.b32 	%r23886, 0;
	@%p91 bra 	$L__BB0_188;
	mov.b32 	%r23886, 0;
	mul.wide.u32 	%rd560, %r271, 12;
	mul.wide.u32 	%rd564, %r272, 6;
$L__BB0_152:
	ld.param.u64 	%rd2080, [_Z7PreSortPK6InitGHPK7InitLMRPK18CommonHeadIndexStrP8BiuStateS9_S9_PjSA_h_param_6];
	cvta.to.global.u64 	%rd558, %rd2080;
	mov.b32 	%r6760, 16384;
	st.global.u32 	[%rd558], %r6760;
	st.shared.u32 	[_ZZ11PreSucFirstPK6InitGHPK7InitLMRP8BiuStatePjjjhE13checkCount_In], %r6760;
	mov.b32 	%r6761, 0;
	st.shared.u32 	[_ZZ11PreSucFirstPK6InitGHPK7InitLMRP8BiuStatePjjjhE14checkCount_Out], %r6761;
	bar.sync 	0;
	ld.shared.u32 	%r275, [_ZZ11PreSucFirstPK6InitGHPK7InitLMRP8BiuStatePjjjhE13checkCount_In];
	mov.u32 	%r23878, %tid.x;
	setp.ge.u32 	%p92, %r23878, %r275;
	@%p92 bra 	$L__BB0_157;
	ld.global.u8 	%r277, [%rd3];
$L__BB0_154:
	ld.param.u64 	%rd2030, [_Z7PreSortPK6InitGHPK7InitLMRPK18CommonHeadIndexStrP8BiuStateS9_S9_PjSA_h_param_1];
	ld.param.u64 	%rd2015, [_Z7PreSortPK6InitGHPK7InitLMRPK18CommonHeadIndexStrP8BiuStateS9_S9_PjSA_h_param_0];
	add.s32 	%r6762, %r23878, %r23886;
	div.u32 	%r6763, %r6762, %r269;
	mul.lo.s32 	%r6764, %r6763, %r269;
	sub.s32 	%r6765, %r6762, %r6764;
	cvta.to.global.u64 	%rd559, %rd2015;
	add.s64 	%rd561, %rd559, %rd560;
	mul.wide.u32 	%rd562, %r6763, 12;
	add.s64 	%rd27, %rd561, %rd562;
	cvta.to.global.u64 	%rd563, %rd2030;
	add.s64 	%rd565, %rd563, %rd564;
	mul.wide.u32 	%rd566, %r6765, 6;
	add.s64 	%rd567, %rd565, %rd566;
	ld.global.u8 	%r6766, [%rd567];
	shl.b32 	%r6767, %r6766, 16;
	ld.global.u8 	%rs270, [%rd567+1];
	mul.wide.u16 	%r6768, %rs270, 256;
	or.b32  	%r6769, %r6768, %r6767;
	ld.global.u8 	%r6770, [%rd567+2];
	or.b32  	%r279, %r6769, %r6770;
	ld.global.u32 	%r6771, [%rd27+4];
	ld.global.u16 	%rs25, [%rd27+10];
	cvt.u32.u16 	%r6772, %rs25;
	ld.global.u8 	%r6773, [%rd567+3];
	ld.global.u8 	%r6774, [%rd567+4];
	ld.global.u8 	%r6775, [%rd567+5];
	shr.u32 	%r6776, %r6772, 9;
	shr.u32 	%r6777, %r6771, 18;
	shr.u32 	%r6778, %r6771, 9;
	not.b32 	%r6779, %r6778;
	and.b32  	%r6780, %r6777, %r6779;
	and.b32  	%r6781, %r6780, %r6776;
	shr.u32 	%r6782, %r6771, 16;
	not.b32 	%r6783, %r6776;
	shr.u32 	%r6784, %r6771, 4;
	and.b32  	%r6785, %r6782, %r6783;
	and.b32  	%r6786, %r6785, %r6784;
	or.b32  	%r6787, %r6777, %r6784;
	not.b32 	%r6788, %r6787;
	shr.u32 	%r6789, %r6771, 22;
	and.b32  	%r6790, %r6789, %r6788;
	or.b32  	%r6791, %r6789, %r6782;
	not.b32 	%r6792, %r6791;
	and.b32  	%r6793, %r6778, %r6792;
	or.b32  	%r6794, %r6793, %r6790;
	or.b32  	%r6795, %r6794, %r6781;
	or.b32  	%r6796, %r6795, %r6786;
	shr.u32 	%r6797, %r6775, 4;
	xor.b32  	%r6798, %r6797, %r6796;
	xor.b32  	%r6799, %r6798, %r6775;
	xor.b32  	%r6800, %r6799, %r6771;
	shl.b32 	%r6801, %r6800, 7;
	and.b32  	%r6802, %r6801, 128;
	or.b32  	%r280, %r6802, %r6773;
	shr.u32 	%r6803, %r280, 6;
	or.b32  	%r6804, %r6803, %r6773;
	and.b32  	%r6805, %r6800, %r6804;
	shr.u32 	%r6806, %r6772, 5;
	shr.u32 	%r6807, %r6771, 7;
	shr.u32 	%r6808, %r6771, 17;
	not.b32 	%r6809, %r6808;
	and.b32  	%r6810, %r6807, %r6809;
	and.b32  	%r6811, %r6810, %r6806;
	not.b32 	%r6812, %r6807;
	shr.u32 	%r6813, %r6771, 21;
	shr.u32 	%r6814, %r6771, 12;
	and.b32  	%r6815, %r6813, %r6812;
	and.b32  	%r6816, %r6815, %r6814;
	or.b32  	%r6817, %r6811, %r6816;
	or.b32  	%r6818, %r6806, %r6813;
	not.b32 	%r6819, %r6818;
	shr.u32 	%r6820, %r6772, 12;
	and.b32  	%r6821, %r6820, %r6819;
	or.b32  	%r6822, %r6817, %r6821;
	or.b32  	%r6823, %r6820, %r6814;
	not.b32 	%r6824, %r6823;
	and.b32  	%r6825, %r6808, %r6824;
	or.b32  	%r6826, %r6822, %r6825;
	shr.u32 	%r6827, %r6773, 6;
	shr.u32 	%r6828, %r6773, 3;
	xor.b32  	%r6829, %r6828, %r6827;
	xor.b32  	%r6830, %r6829, %r6826;
	xor.b32  	%r6831, %r6830, %r6773;
	not.b32 	%r6832, %r6831;
	shl.b32 	%r6833, %r6831, 7;
	and.b32  	%r6834, %r6833, 128;
	or.b32  	%r6835, %r6834, %r6774;
	shr.u32 	%r6836, %r6771, 19;
	shr.u32 	%r6837, %r6771, 8;
	shr.u32 	%r6838, %r6772, 11;
	not.b32 	%r6839, %r6838;
	and.b32  	%r6840, %r6837, %r6839;
	and.b32  	%r6841, %r6840, %r6836;
	not.b32 	%r6842, %r6836;
	shr.u32 	%r6843, %r6771, 20;
	shr.u32 	%r6844, %r6771, 6;
	and.b32  	%r6845, %r6843, %r6842;
	and.b32  	%r6846, %r6845, %r6844;
	or.b32  	%r6847, %r6844, %r6837;
	not.b32 	%r6848, %r6847;
	shr.u32 	%r6849, %r6771, 13;
	and.b32  	%r6850, %r6849, %r6848;
	or.b32  	%r6851, %r6843, %r6849;
	not.b32 	%r6852, %r6851;
	and.b32  	%r6853, %r6838, %r6852;
	or.b32  	%r6854, %r6850, %r6846;
	or.b32  	%r6855, %r6854, %r6853;
	or.b32  	%r6856, %r6855, %r6841;
	shr.u32 	%r6857, %r6774, 6;
	shr.u32 	%r6858, %r6774, 3;
	xor.b32  	%r6859, %r6858, %r6857;
	xor.b32  	%r6860, %r6859, %r6856;
	xor.b32  	%r6861, %r6860, %r6774;
	not.b32 	%r6862, %r6861;
	shl.b32 	%r6863, %r6861, 7;
	and.b32  	%r6864, %r6863, 128;
	or.b32  	%r6865, %r6864, %r6775;
	shr.u32 	%r6866, %r280, 5;
	shr.u32 	%r6867, %r6772, 4;
	shr.u32 	%r6868, %r6772, 10;
	and.b32  	%r6869, %r6771, 1;
	neg.s32 	%r6870, %r6869;
	xor.b32  	%r6871, %r6868, %r6866;
	xor.b32  	%r6872, %r6871, %r6772;
	xor.b32  	%r6873, %r6872, %r6869;
	xor.b32  	%r6874, %r6873, %r6867;
	xor.b32  	%r6875, %r6874, %r6835;
	shl.b32 	%r6876, %r6875, 23;
	or.b32  	%r6877, %r6876, %r6771;
	and.b32  	%r6878, %r6870, 1442944;
	xor.b32  	%r281, %r6877, %r6878;
	and.b32  	%r6879, %r6805, 1;
	shr.u32 	%r6880, %r6773, 2;
	not.b32 	%r6881, %r6880;
	shr.u32 	%r6882, %r6774, 5;
	and.b32  	%r6883, %r6882, %r6881;
	or.b32  	%r6884, %r6832, %r6883;
	or.b32  	%r6885, %r6884, -2;
	shr.u32 	%r6886, %r6865, 3;
	not.b32 	%r6887, %r6886;
	shr.u32 	%r6888, %r6835, 3;
	and.b32  	%r6889, %r6888, %r6887;
	or.b32  	%r6890, %r6862, %r6889;
	or.b32  	%r6891, %r6890, -2;
	and.b32  	%r6892, %r6888, %r6886;
	shr.u32 	%r6893, %r6865, 5;
	not.b32 	%r6894, %r6893;
	or.b32  	%r6895, %r6892, %r6894;
	shr.u32 	%r282, %r6835, 1;
	or.b32  	%r6896, %r6886, %r6888;
	and.b32  	%r6897, %r6896, %r282;
	shr.u32 	%r6898, %r6835, 6;
	not.b32 	%r6899, %r6898;
	shr.u32 	%r6900, %r280, 2;
	shr.u32 	%r6901, %r6835, 5;
	and.b32  	%r6902, %r6900, %r6901;
	or.b32  	%r6903, %r6902, %r6899;
	shr.u32 	%r6904, %r6773, 1;
	or.b32  	%r6905, %r6900, %r6901;
	and.b32  	%r6906, %r6905, %r6904;
	not.b32 	%r6907, %r6906;
	shr.u32 	%r6908, %r280, 3;
	not.b32 	%r6909, %r6908;
	not.b32 	%r6910, %r6773;
	and.b32  	%r6911, %r6803, %r6910;
	or.b32  	%r6912, %r6911, %r6909;
	shr.u32 	%r6913, %r280, 4;
	not.b32 	%r6914, %r6913;
	not.b32 	%r6915, %r6803;
	and.b32  	%r6916, %r6915, %r6773;
	or.b32  	%r6917, %r6916, %r6914;
	not.b32 	%r6918, %r6865;
	shr.u32 	%r6919, %r6865, 6;
	shr.u32 	%r283, %r6865, 1;
	and.b32  	%r6920, %r6919, %r283;
	or.b32  	%r6921, %r6920, %r6918;
	shr.u32 	%r6922, %r6865, 4;
	not.b32 	%r6923, %r6922;
	not.b32 	%r6924, %r6919;
	and.b32  	%r6925, %r283, %r6924;
	or.b32  	%r6926, %r6925, %r6923;
	shr.u32 	%r6927, %r6865, 2;
	not.b32 	%r6928, %r6927;
	not.b32 	%r6929, %r283;
	and.b32  	%r6930, %r6919, %r6929;
	or.b32  	%r6931, %r6930, %r6928;
	or.b32  	%r6932, %r283, %r6900;
	not.b32 	%r6933, %r6932;
	and.b32  	%r6934, %r280, %r6933;
	or.b32  	%r6935, %r6919, %r280;
	not.b32 	%r6936, %r6935;
	and.b32  	%r6937, %r6901, %r6936;
	or.b32  	%r6938, %r6934, %r6937;
	not.b32 	%r6939, %r6888;
	and.b32  	%r6940, %r6886, %r6939;
	and.b32  	%r6941, %r6940, %r6900;
	or.b32  	%r6942, %r6938, %r6941;
	not.b32 	%r6943, %r6901;
	and.b32  	%r6944, %r6888, %r6943;
	and.b32  	%r6945, %r6886, %r6929;
	or.b32  	%r6946, %r6945, %r6944;
	and.b32  	%r6947, %r6946, %r6915;
	or.b32  	%r6948, %r6942, %r6947;
	add.s32 	%r6949, %r6885, %r6891;
	add.s32 	%r6950, %r6949, %r6895;
	add.s32 	%r6951, %r6879, %r6897;
	sub.s32 	%r6952, %r6950, %r6951;
	add.s32 	%r6953, %r6952, %r6903;
	add.s32 	%r6954, %r6953, %r6907;
	add.s32 	%r6955, %r6954, %r6912;
	add.s32 	%r6956, %r6955, %r6917;
	add.s32 	%r6957, %r6956, %r6921;
	add.s32 	%r6958, %r6957, %r6926;
	add.s32 	%r6959, %r6958, %r6931;
	add.s32 	%r6960, %r6959, %r6948;
	add.s32 	%r6961, %r6960, -2;
	and.b32  	%r6962, %r6961, 1;
	setp.ne.s32 	%p93, %r6962, %r277;
	@%p93 bra 	$L__BB0_156;
	shr.u32 	%r6963, %r280, 1;
	shr.u32 	%r6964, %r281, 1;
	and.b32  	%r6965, %r6964, 8388607;
	ld.global.u16 	%r6966, [%rd27+8];
	ld.global.u32 	%r6967, [%rd27];
	atom.shared.add.u32 	%r6968, [_ZZ11PreSucFirstPK6InitGHPK7InitLMRP8BiuStatePjjjhE14checkCount_Out], 1;
	cvt.u64.u32 	%rd568, %r6968;
	mul.wide.u32 	%rd569, %r6968, 4;
	add.s64 	%rd570, %rd2, %rd569;
	st.global.u32 	[%rd570+196608], %r6965;
	and.b32  	%r6972, %r6838, %r6867;
	shr.u32 	%r6973, %r6772, 3;
	shr.u32 	%r6974, %r6772, 1;
	and.b32  	%r6975, %r6973, %r6974;
	xor.b32  	%r6976, %r6972, %r6975;
	cvt.u16.u32 	%rs271, %r6976;
	xor.b16  	%rs272, %rs25, %rs271;
	shl.b16 	%rs273, %rs272, 13;
	xor.b16  	%rs274, %rs273, 8192;
	or.b16  	%rs275, %rs274, %rs25;
	shr.u16 	%rs276, %rs275, 1;
	and.b16  	%rs277, %rs276, 8191;
	mul.wide.u32 	%rd571, %r6968, 2;
	sub.s64 	%rd572, %rd570, %rd571;
	st.global.u16 	[%rd572+262144], %rs277;
	sub.s64 	%rd573, %rd572, %rd568;
	st.global.u8 	[%rd573+294912], %r6963;
	st.global.u8 	[%rd573+311296], %r282;
	st.global.u8 	[%rd573+327680], %r283;
	mul.wide.u32 	%rd574, %r6968, 3;
	add.s64 	%rd575, %rd573, %rd574;
	st.global.u32 	[%rd575], %r6967;
	st.global.u32 	[%rd575+65536], %r6966;
	st.global.u32 	[%rd575+131072], %r279;
$L__BB0_156:
	mov.u32 	%r6977, %ntid.x;
	add.s32 	%r23878, %r23878, %r6977;
	setp.lt.u32 	%p94, %r23878, %r275;
	@%p94 bra 	$L__BB0_154;
$L__BB0_157:
	bar.sync 	0;
	ld.shared.u32 	%r6978, [_ZZ11PreSucFirstPK6InitGHPK7InitLMRP8BiuStatePjjjhE14checkCount_Out];
	bar.sync 	0;
	st.shared.u32 	[_ZZ12PreSucSecondP8BiuStateS0_PjhhE13checkCount_In], %r6978;
	mov.b32 	%r6979, 0;
	st.shared.u32 	[_ZZ12PreSucSecondP8BiuStateS0_PjhhE14checkCount_Out], %r6979;
	bar.sync 	0;
	ld.shared.u32 	%r285, [_ZZ12PreSucSecondP8BiuStateS0_PjhhE13checkCount_In];
	mov.u32 	%r23879, %tid.x;
	setp.ge.u32 	%p95, %r23879, %r285;
	@%p95 bra 	$L__BB0_162;
	ld.global.u8 	%r287, [%rd3+1];
$L__BB0_159:
	cvt.u64.u32 	%rd576, %r23879;
	mul.wide.u32 	%rd577, %r23879, 4;
	add.s64 	%rd578, %rd2, %rd577;
	ld.global.u32 	%r6980, [%rd578+196608];
	mul.wide.u32 	%rd579, %r23879, 2;
	sub.s64 	%rd580, %rd578, %rd579;
	ld.global.u16 	%rs26, [%rd580+262144];
	cvt.u32.u16 	%r6981, %rs26;
	sub.s64 	%rd581, %rd580, %rd576;
	ld.global.u8 	%r6982, [%rd581+294912];
	ld.global.u8 	%r6983, [%rd581+311296];
	ld.global.u8 	%r6984, [%rd581+327680];
	shr.u32 	%r6985, %r6981, 9;
	shr.u32 	%r6986, %r6980, 18;
	shr.u32 	%r6987, %r6980, 9;
	not.b32 	%r6988, %r6987;
	and.b32  	%r6989, %r6986, %r6988;
	and.b32  	%r6990, %r6989, %r6985;
	shr.u32 	%r6991, %r6980, 16;
	not.b32 	%r6992, %r6985;
	shr.u32 	%r6993, %r6980, 4;
	and.b32  	%r6994, %r6991, %r6992;
	and.b32  	%r6995, %r6994, %r6993;
	or.b32  	%r6996, %r6986, %r6993;
	not.b32 	%r6997, %r6996;
	shr.u32 	%r6998, %r6980, 22;
	and.b32  	%r6999, %r6998, %r6997;
	or.b32  	%r7000, %r6998, %r6991;
	not.b32 	%r7001, %r7000;
	and.b32  	%r7002, %r6987, %r7001;
	or.b32  	%r7003, %r7002, %r6999;
	or.b32  	%r7004, %r7003, %r6990;
	or.b32  	%r7005, %r7004, %r6995;
	shr.u32 	%r7006, %r6984, 4;
	xor.b32  	%r7007, %r7006, %r7005;
	xor.b32  	%r7008, %r7007, %r6984;
	xor.b32  	%r7009, %r7008, %r6980;
	shl.b32 	%r7010, %r7009, 7;
	and.b32  	%r7011, %r7010, 128;
	or.b32  	%r289, %r7011, %r6982;
	shr.u32 	%r7012, %r289, 6;
	or.b32  	%r7013, %r7012, %r6982;
	and.b32  	%r7014, %r7009, %r7013;
	shr.u32 	%r7015, %r6981, 5;
	shr.u32 	%r7016, %r6980, 7;
	shr.u32 	%r7017, %r6980, 17;
	not.b32 	%r7018, %r7017;
	and.b32  	%r7019, %r7016, %r7018;
	and.b32  	%r7020, %r7019, %r7015;
	not.b32 	%r7021, %r7016;
	shr.u32 	%r7022, %r6980, 21;
	shr.u32 	%r7023, %r6980, 12;
	and.b32  	%r7024, %r7022, %r7021;
	and.b32  	%r7025, %r7024, %r7023;
	or.b32  	%r7026, %r7020, %r7025;
	or.b32  	%r7027, %r7015, %r7022;
	not.b32 	%r7028, %r7027;
	shr.u32 	%r7029, %r6981, 12;
	and.b32  	%r7030, %r7029, %r7028;
	or.b32  	%r7031, %r7026, %r7030;
	or.b32  	%r7032, %r7029, %r7023;
	not.b32 	%r7033, %r7032;
	and.b32  	%r7034, %r7017, %r7033;
	or.b32  	%r7035, %r7031, %r7034;
	shr.u32 	%r7036, %r6982, 6;
	shr.u32 	%r7037, %r6982, 3;
	xor.b32  	%r7038, %r7037, %r7036;
	xor.b32  	%r7039, %r7038, %r7035;
	xor.b32  	%r7040, %r7039, %r6982;
	not.b32 	%r7041, %r7040;
	shl.b32 	%r7042, %r7040, 7;
	and.b32  	%r7043, %r7042, 128;
	or.b32  	%r7044, %r7043, %r6983;
	shr.u32 	%r7045, %r6980, 19;
	shr.u32 	%r7046, %r6980, 8;
	shr.u32 	%r7047, %r6981, 11;
	not.b32 	%r7048, %r7047;
	and.b32  	%r7049, %r7046, %r7048;
	and.b32  	%r7050, %r7049, %r7045;
	not.b32 	%r7051, %r7045;
	shr.u32 	%r7052, %r6980, 20;
	shr.u32 	%r7053, %r6980, 6;
	and.b32  	%r7054, %r7052, %r7051;
	and.b32  	%r7055, %r7054, %r7053;
	or.b32  	%r7056, %r7053, %r7046;
	not.b32 	%r7057, %r7056;
	shr.u32 	%r7058, %r6980, 13;
	and.b32  	%r7059, %r7058, %r7057;
	or.b32  	%r7060, %r7052, %r7058;
	not.b32 	%r7061, %r7060;
	and.b32  	%r7062, %r7047, %r7061;
	or.b32  	%r7063, %r7059, %r7055;
	or.b32  	%r7064, %r7063, %r7062;
	or.b32  	%r7065, %r7064, %r7050;
	shr.u32 	%r7066, %r6983, 6;
	shr.u32 	%r7067, %r6983, 3;
	xor.b32  	%r7068, %r7067, %r7066;
	xor.b32  	%r7069, %r7068, %r7065;
	xor.b32  	%r7070, %r7069, %r6983;
	not.b32 	%r7071, %r7070;
	shl.b32 	%r7072, %r7070, 7;
	and.b32  	%r7073, %r7072, 128;
	or.b32  	%r7074, %r7073, %r6984;
	shr.u32 	%r7075, %r289, 5;
	shr.u32 	%r7076, %r6981, 4;
	shr.u32 	%r7077, %r6981, 10;
	and.b32  	%r7078, %r6980, 1;
	neg.s32 	%r7079, %r7078;
	xor.b32  	%r7080, %r7077, %r7075;
	xor.b32  	%r7081, %r7080, %r6981;
	xor.b32  	%r7082, %r7081, %r7078;
	xor.b32  	%r7083, %r7082, %r7076;
	xor.b32  	%r7084, %r7083, %r7044;
	shl.b32 	%r7085, %r7084, 23;
	or.b32  	%r7086, %r7085, %r6980;
	and.b32  	%r7087, %r7079, 1442944;
	xor.b32  	%r290, %r7086, %r7087;
	and.b32  	%r7088, %r7014, 1;
	shr.u32 	%r7089, %r6982, 2;
	not.b32 	%r7090, %r7089;
	shr.u32 	%r7091, %r6983, 5;
	and.b32  	%r7092, %r7091, %r7090;
	or.b32  	%r7093, %r7041, %r7092;
	or.b32  	%r7094, %r7093, -2;
	shr.u32 	%r7095, %r7074, 3;
	not.b32 	%r7096, %r7095;
	shr.u32 	%r7097, %r7044, 3;
	and.b32  	%r7098, %r7097, %r7096;
	or.b32  	%r7099, %r7071, %r7098;
	or.b32  	%r7100, %r7099, -2;
	and.b32  	%r7101, %r7097, %r7095;
	shr.u32 	%r7102, %r7074, 5;
	not.b32 	%r7103, %r7102;
	or.b32  	%r7104, %r7101, %r7103;
	shr.u32 	%r291, %r7044, 1;
	or.b32  	%r7105, %r7095, %r7097;
	and.b32  	%r7106, %r7105, %r291;
	shr.u32 	%r7107, %r7044, 6;
	not.b32 	%r7108, %r7107;
	shr.u32 	%r7109, %r289, 2;
	shr.u32 	%r7110, %r7044, 5;
	and.b32  	%r7111, %r7109, %r7110;
	or.b32  	%r7112, %r7111, %r7108;
	shr.u32 	%r7113, %r6982, 1;
	or.b32  	%r7114, %r7109, %r7110;
	and.b32  	%r7115, %r7114, %r7113;
	not.b32 	%r7116, %r7115;
	shr.u32 	%r7117, %r289, 3;
	not.b32 	%r7118, %r7117;
	not.b32 	%r7119, %r6982;
	and.b32  	%r7120, %r7012, %r7119;
	or.b32  	%r7121, %r7120, %r7118;
	shr.u32 	%r7122, %r289, 4;
	not.b32 	%r7123, %r7122;
	not.b32 	%r7124, %r7012;
	and.b32  	%r7125, %r7124, %r6982;
	or.b32  	%r7126, %r7125, %r7123;
	not.b32 	%r7127, %r7074;
	shr.u32 	%r7128, %r7074, 6;
	shr.u32 	%r292, %r7074, 1;
	and.b32  	%r7129, %r7128, %r292;
	or.b32  	%r7130, %r7129, %r7127;
	shr.u32 	%r7131, %r7074, 4;
	not.b32 	%r7132, %r7131;
	not.b32 	%r7133, %r7128;
	and.b32  	%r7134, %r292, %r7133;
	or.b32  	%r7135, %r7134, %r7132;
	shr.u32 	%r7136, %r7074, 2;
	not.b32 	%r7137, %r7136;
	not.b32 	%r7138, %r292;
	and.b32  	%r7139, %r7128, %r7138;
	or.b32  	%r7140, %r7139, %r7137;
	or.b32  	%r7141, %r292, %r7109;
	not.b32 	%r7142, %r7141;
	and.b32  	%r7143, %r289, %r7142;
	or.b32  	%r7144, %r7128, %r289;
	not.b32 	%r7145, %r7144;
	and.b32  	%r7146, %r7110, %r7145;
	or.b32  	%r7147, %r7143, %r7146;
	not.b32 	%r7148, %r7097;
	and.b32  	%r7149, %r7095, %r7148;
	and.b32  	%r7150, %r7149, %r7109;
	or.b32  	%r7151, %r7147, %r7150;
	not.b32 	%r7152, %r7110;
	and.b32  	%r7153, %r7097, %r7152;
	and.b32  	%r7154, %r7095, %r7138;
	or.b32  	%r7155, %r7154, %r7153;
	and.b32  	%r7156, %r7155, %r7124;
	or.b32  	%r7157, %r7151, %r7156;
	add.s32 	%r7158, %r7094, %r7100;
	add.s32 	%r7159, %r7158, %r7104;
	add.s32 	%r7160, %r7088, %r7106;
	sub.s32 	%r7161, %r7159, %r7160;
	add.s32 	%r7162, %r7161, %r7112;
	add.s32 	%r7163, %r7162, %r7116;
	add.s32 	%r7164, %r7163, %r7121;
	add.s32 	%r7165, %r7164, %r7126;
	add.s32 	%r7166, %r7165, %r7130;
	add.s32 	%r7167, %r7166, %r7135;
	add.s32 	%r7168, %r7167, %r7140;
	add.s32 	%r7169, %r7168, %r7157;
	add.s32 	%r7170, %r7169, -2;
	and.b32  	%r7171, %r7170, 1;
	setp.ne.s32 	%p96, %r7171, %r287;
	@%p96 bra 	$L__BB0_161;
	mul.wide.u32 	%rd588, %r23879, 3;
	add.s64 	%rd589, %rd581, %rd588;
	shr.u32 	%r7172, %r289, 1;
	shr.u32 	%r7173, %r290, 1;
	and.b32  	%r7174, %r7173, 8388607;
	ld.global.u32 	%r7175, [%rd589+65536];
	ld.global.u32 	%r7176, [%rd589];
	ld.global.u32 	%r7177, [%rd589+131072];
	atom.shared.add.u32 	%r7178, [_ZZ12PreSucSecondP8BiuStateS0_PjhhE14checkCount_Out], 1;
	cvt.u64.u32 	%rd590, %r7178;
	mul.wide.u32 	%rd591, %r7178, 4;
	add.s64 	%rd592, %rd1, %rd591;
	st.global.u32 	[%rd592+196608], %r7174;
	and.b32  	%r7182, %r7047, %r7076;
	shr.u32 	%r7183, %r6981, 3;
	shr.u32 	%r7184, %r6981, 1;
	and.b32  	%r7185, %r7183, %r7184;
	xor.b32  	%r7186, %r7182, %r7185;
	cvt.u16.u32 	%rs278, %r7186;
	xor.b16  	%rs279, %rs26, %rs278;
	shl.b16 	%rs280, %rs279, 13;
	xor.b16  	%rs281, %rs280, 8192;
	or.b16  	%rs282, %rs281, %rs26;
	shr.u16 	%rs283, %rs282, 1;
	and.b16  	%rs284, %rs283, 8191;
	mul.wide.u32 	%rd593, %r7178, 2;
	sub.s64 	%rd594, %rd592, %rd593;
	st.global.u16 	[%rd594+262144], %rs284;
	sub.s64 	%rd595, %rd594, %rd590;
	st.global.u8 	[%rd595+294912], %r7172;
	st.global.u8 	[%rd595+311296], %r291;
	st.global.u8 	[%rd595+327680], %r292;
	mul.wide.u32 	%rd596, %r7178, 3;
	add.s64 	%rd597, %rd595, %rd596;
	st.global.u32 	[%rd597], %r7176;
	st.global.u32 	[%rd597+65536], %r7175;
	st.global.u32 	[%rd597+131072], %r7177;
$L__BB0_161:
	mov.u32 	%r7187, %ntid.x;
	add.s32 	%r23879, %r23879, %r7187;
	setp.lt.u32 	%p97, %r23879, %r285;
	@%p97 bra 	$L__BB0_159;
$L__BB0_162:
	ld.param.u64 	%rd2081, [_Z7PreSortPK6InitGHPK7InitLMRPK18CommonHeadIndexStrP8BiuStateS9_S9_PjSA_h_param_6];
	bar.sync 	0;
	ld.shared.u32 	%r7188, [_ZZ12PreSucSecondP8BiuStateS0_PjhhE14checkCount_Out];
	cvta.to.global.u64 	%rd598, %rd2081;
	st.global.u32 	[%rd598], %r7188;
	bar.sync 	0;
	st.shared.u32 	[_ZZ12PreSucSecondP8BiuStateS0_PjhhE13checkCount_In], %r7188;
	mov.b32 	%r7189, 0;
	st.shared.u32 	[_ZZ12PreSucSecondP8BiuStateS0_PjhhE14checkCount_Out], %r7189;
	bar.sync 	0;
	ld.shared.u32 	%r294, [_ZZ12PreSucSecondP8BiuStateS0_PjhhE13checkCount_In];
	mov.u32 	%r23880, %tid.x;
	setp.ge.u32 	%p98, %r23880, %r294;
	@%p98 bra 	$L__BB0_167;
	ld.global.u8 	%r296, [%rd3+2];
$L__BB0_164:
	cvt.u64.u32 	%rd599, %r23880;
	mul.wide.u32 	%rd600, %r23880, 4;
	add.s64 	%rd601, %rd1, %rd600;
	ld.global.u32 	%r7190, [%rd601+196608];
	mul.wide.u32 	%rd602, %r23880, 2;
	sub.s64 	%rd603, %rd601, %rd602;
	ld.global.u16 	%rs27, [%rd603+262144];
	cvt.u32.u16 	%r7191, %rs27;
	sub.s64 	%rd604, %rd603, %rd599;
	ld.global.u8 	%r7192, [%rd604+294912];
	ld.global.u8 	%r7193, [%rd604+311296];
	ld.global.u8 	%r7194, [%rd604+327680];
	shr.u32 	%r7195, %r7191, 9;
	shr.u32 	%r7196, %r7190, 18;
	shr.u32 	%r7197, %r7190, 9;
	not.b32 	%r7198, %r7197;
	and.b32  	%r7199, %r7196, %r7198;
	and.b32  	%r7200, %r7199, %r7195;
	shr.u32 	%r7201, %r7190, 16;
	not.b32 	%r7202, %r7195;
	shr.u32 	%r7203, %r7190, 4;
	and.b32  	%r7204, %r7201, %r7202;
	and.b32  	%r7205, %r7204, %r7203;
	or.b32  	%r7206, %r7196, %r7203;
	not.b32 	%r7207, %r7206;
	shr.u32 	%r7208, %r7190, 22;
	and.b32  	%r7209, %r7208, %r7207;
	or.b32  	%r7210, %r7208, %r7201;
	not.b32 	%r7211, %r7210;
	and.b32  	%r7212, %r7197, %r7211;
	or.b32  	%r7213, %r7212, %r7209;
	or.b32  	%r7214, %r7213, %r7200;
	or.b32  	%r7215, %r7214, %r7205;
	shr.u32 	%r7216, %r7194, 4;
	xor.b32  	%r7217, %r7216, %r7215;
	xor.b32  	%r7218, %r7217, %r7194;
	xor.b32  	%r7219, %r7218, %r7190;
	shl.b32 	%r7220, %r7219, 7;
	and.b32  	%r7221, %r7220, 128;
	or.b32  	%r298, %r7221, %r7192;
	shr.u32 	%r7222, %r298, 6;
	or.b32  	%r7223, %r7222, %r7192;
	and.b32  	%r7224, %r7219, %r7223;
	shr.u32 	%r7225, %r7191, 5;
	shr.u32 	%r7226, %r7190, 7;
	shr.u32 	%r7227, %r7190, 17;
	not.b32 	%r7228, %r7227;
	and.b32  	%r7229, %r7226, %r7228;
	and.b32  	%r7230, %r7229, %r7225;
	not.b32 	%r7231, %r7226;
	shr.u32 	%r7232, %r7190, 21;
	shr.u32 	%r7233, %r7190, 12;
	and.b32  	%r7234, %r7232, %r7231;
	and.b32  	%r7235, %r7234, %r7233;
	or.b32  	%r7236, %r7230, %r7235;
	or.b32  	%r7237, %r7225, %r7232;
	not.b32 	%r7238, %r7237;
	shr.u32 	%r7239, %r7191, 12;
	and.b32  	%r7240, %r7239, %r7238;
	or.b32  	%r7241, %r7236, %r7240;
	or.b32  	%r7242, %r7239, %r7233;
	not.b32 	%r7243, %r7242;
	and.b32  	%r7244, %r7227, %r7243;
	or.b32  	%r7245, %r7241, %r7244;
	shr.u32 	%r7246, %r7192, 6;
	shr.u32 	%r7247, %r7192, 3;
	xor.b32  	%r7248, %r7247, %r7246;
	xor.b32  	%r7249, %r7248, %r7245;
	xor.b32  	%r7250, %r7249, %r7192;
	not.b32 	%r7251, %r7250;
	shl.b32 	%r7252, %r7250, 7;
	and.b32  	%r7253, %r7252, 128;
	or.b32  	%r7254, %r7253, %r7193;
	shr.u32 	%r7255, %r7190, 19;
	shr.u32 	%r7256, %r7190, 8;
	shr.u32 	%r7257, %r7191, 11;
	not.b32 	%r7258, %r7257;
	and.b32  	%r7259, %r7256, %r7258;
	and.b32  	%r7260, %r7259, %r7255;
	not.b32 	%r7261, %r7255;
	shr.u32 	%r7262, %r7190, 20;
	shr.u32 	%r7263, %r7190, 6;
	and.b32  	%r7264, %r7262, %r7261;
	and.b32  	%r7265, %r7264, %r7263;
	or.b32  	%r7266, %r7263, %r7256;
	not.b32 	%r7267, %r7266;
	shr.u32 	%r7268, %r7190, 13;
	and.b32  	%r7269, %r7268, %r7267;
	or.b32  	%r7270, %r7262, %r7268;
	not.b32 	%r7271, %r7270;
	and.b32  	%r7272, %r7257, %r7271;
	or.b32  	%r7273, %r7269, %r7265;
	or.b32  	%r7274, %r7273, %r7272;
	or.b32  	%r7275, %r7274, %r7260;
	shr.u32 	%r7276, %r7193, 6;
	shr.u32 	%r7277, %r7193, 3;
	xor.b32  	%r7278, %r7277, %r7276;
	xor.b32  	%r7279, %r7278, %r7275;
	xor.b32  	%r7280, %r7279, %r7193;
	not.b32 	%r7281, %r7280;
	shl.b32 	%r7282, %r7280, 7;
	and.b32  	%r7283, %r7282, 128;
	or.b32  	%r7284, %r7283, %r7194;
	shr.u32 	%r7285, %r298, 5;
	shr.u32 	%r7286, %r7191, 4;
	shr.u32 	%r7287, %r7191, 10;
	and.b32  	%r7288, %r7190, 1;
	neg.s32 	%r7289, %r7288;
	xor.b32  	%r7290, %r7287, %r7285;
	xor.b32  	%r7291, %r7290, %r7191;
	xor.b32  	%r7292, %r7291, %r7288;
	xor.b32  	%r7293, %r7292, %r7286;
	xor.b32  	%r7294, %r7293, %r7254;
	shl.b32 	%r7295, %r7294, 23;
	or.b32  	%r7296, %r7295, %r7190;
	and.b32  	%r7297, %r7289, 1442944;
	xor.b32  	%r299, %r7296, %r7297;
	and.b32  	%r7298, %r7224, 1;
	shr.u32 	%r7299, %r7192, 2;
	not.b32 	%r7300, %r7299;
	shr.u32 	%r7301, %r7193, 5;
	and.b32  	%r7302, %r7301, %r7300;
	or.b32  	%r7303, %r7251, %r7302;
	or.b32  	%r7304, %r7303, -2;
	shr.u32 	%r7305, %r7284, 3;
	not.b32 	%r7306, %r7305;
	shr.u32 	%r7307, %r7254, 3;
	and.b32  	%r7308, %r7307, %r7306;
	or.b32  	%r7309, %r7281, %r7308;
	or.b32  	%r7310, %r7309, -2;
	and.b32  	%r7311, %r7307, %r7305;
	shr.u32 	%r7312, %r7284, 5;
	not.b32 	%r7313, %r7312;
	or.b32  	%r7314, %r7311, %r7313;
	shr.u32 	%r300, %r7254, 1;
	or.b32  	%r7315, %r7305, %r7307;
	and.b32  	%r7316, %r7315, %r300;
	shr.u32 	%r7317, %r7254, 6;
	not.b32 	%r7318, %r7317;
	shr.u32 	%r7319, %r298, 2;
	shr.u32 	%r7320, %r7254, 5;
	and.b32  	%r7321, %r7319, %r7320;
	or.b32  	%r7322, %r7321, %r7318;
	shr.u32 	%r7323, %r7192, 1;
	or.b32  	%r7324, %r7319, %r7320;
	and.b32  	%r7325, %r7324, %r7323;
	not.b32 	%r7326, %r7325;
	shr.u32 	%r7327, %r298, 3;
	not.b32 	%r7328, %r7327;
	not.b32 	%r7329, %r7192;
	and.b32  	%r7330, %r7222, %r7329;
	or.b32  	%r7331, %r7330, %r7328;
	shr.u32 	%r7332, %r298, 4;
	not.b32 	%r7333, %r7332;
	not.b32 	%r7334, %r7222;
	and.b32  	%r7335, %r7334, %r7192;
	or.b32  	%r7336, %r7335, %r7333;
	not.b32 	%r7337, %r7284;
	shr.u32 	%r7338, %r7284, 6;
	shr.u32 	%r301, %r7284, 1;
	and.b32  	%r7339, %r7338, %r301;
	or.b32  	%r7340, %r7339, %r7337;
	shr.u32 	%r7341, %r7284, 4;
	not.b32 	%r7342, %r7341;
	not.b32 	%r7343, %r7338;
	and.b32  	%r7344, %r301, %r7343;
	or.b32  	%r7345, %r7344, %r7342;
	shr.u32 	%r7346, %r7284, 2;
	not.b32 	%r7347, %r7346;
	not.b32 	%r7348, %r301;
	and.b32  	%r7349, %r7338, %r7348;
	or.b32  	%r7350, %r7349, %r7347;
	or.b32  	%r7351, %r301, %r7319;
	not.b32 	%r7352, %r7351;
	and.b32  	%r7353, %r298, %r7352;
	or.b32  	%r7354, %r7338, %r298;
	not.b32 	%r7355, %r7354;
	and.b32  	%r7356, %r7320, %r7355;
	or.b32  	%r7357, %r7353, %r7356;
	not.b32 	%r7358, %r7307;
	and.b32  	%r7359, %r7305, %r7358;
	and.b32  	%r7360, %r7359, %r7319;
	or.b32  	%r7361, %r7357, %r7360;
	not.b32 	%r7362, %r7320;
	and.b32  	%r7363, %r7307, %r7362;
	and.b32  	%r7364, %r7305, %r7348;
	or.b32  	%r7365, %r7364, %r7363;
	and.b32  	%r7366, %r7365, %r7334;
	or.b32  	%r7367, %r7361, %r7366;
	add.s32 	%r7368, %r7304, %r7310;
	add.s32 	%r7369, %r7368, %r7314;
	add.s32 	%r7370, %r7298, %r7316;
	sub.s32 	%r7371, %r7369, %r7370;
	add.s32 	%r7372, %r7371, %r7322;
	add.s32 	%r7373, %r7372, %r7326;
	add.s32 	%r7374, %r7373, %r7331;
	add.s32 	%r7375, %r7374, %r7336;
	add.s32 	%r7376, %r7375, %r7340;
	add.s32 	%r7377, %r7376, %r7345;
	add.s32 	%r7378, %r7377, %r7350;
	add.s32 	%r7379, %r7378, %r7367;
	add.s32 	%r7380, %r7379, -2;
	and.b32  	%r7381, %r7380, 1;
	setp.ne.s32 	%p99, %r7381, %r296;
	@%p99 bra 	$L__BB0_166;
	mul.wide.u32 	%rd611, %r23880, 3;
	add.s64 	%rd612, %rd604, %rd611;
	shr.u32 	%r7382, %r298, 1;
	shr.u32 	%r7383, %r299, 1;
	and.b32  	%r7384, %r7383, 8388607;
	ld.global.u32 	%r7385, [%rd612+65536];
	ld.global.u32 	%r7386, [%rd612];
	ld.global.u32 	%r7387, [%rd612+131072];
	atom.shared.add.u32 	%r7388, [_ZZ12PreSucSecondP8BiuStateS0_PjhhE14checkCount_Out], 1;
	cvt.u64.u32 	%rd613, %r7388;
	mul.wide.u32 	%rd614, %r7388, 4;
	add.s64 	%rd615, %rd2, %rd614;
	st.global.u32 	[%rd615+196608], %r7384;
	and.b32  	%r7392, %r7257, %r7286;
	shr.u32 	%r7393, %r7191, 3;
	shr.u32 	%r7394, %r7191, 1;
	and.b32  	%r7395, %r7393, %r7394;
	xor.b32  	%r7396, %r7392, %r7395;
	cvt.u16.u32 	%rs285, %r7396;
	xor.b16  	%rs286, %rs27, %rs285;
	shl.b16 	%rs287, %rs286, 13;
	xor.b16  	%rs288, %rs287, 8192;
	or.b16  	%rs289, %rs288, %rs27;
	shr.u16 	%rs290, %rs289, 1;
	and.b16  	%rs291, %rs290, 8191;
	mul.wide.u32 	%rd616, %r7388, 2;
	sub.s64 	%rd617, %rd615, %rd616;
	st.global.u16 	[%rd617+262144], %rs291;
	sub.s64 	%rd618, %rd617, %rd613;
	st.global.u8 	[%rd618+294912], %r7382;
	st.global.u8 	[%rd618+311296], %r300;
	st.global.u8 	[%rd618+327680], %r301;
	mul.wide.u32 	%rd619, %r7388, 3;
	add.s64 	%rd620, %rd618, %rd619;
	st.global.u32 	[%rd620], %r7386;
	st.global.u32 	[%rd620+65536], %r7385;
	st.global.u32 	[%rd620+131072], %r7387;
$L__BB0_166:
	mov.u32 	%r7397, %ntid.x;
	add.s32 	%r23880, %r23880, %r7397;
	setp.lt.u32 	%p100, %r23880, %r294;
	@%p100 bra 	$L__BB0_164;
$L__BB0_167:
	bar.sync 	0;
	ld.shared.u32 	%r7398, [_ZZ12PreSucSecondP8BiuStateS0_PjhhE14checkCount_Out];
	bar.sync 	0;
	st.shared.u32 	[_ZZ12PreSucSecondP8BiuStateS0_PjhhE13checkCount_In], %r7398;
	mov.b32 	%r7399, 0;
	st.shared.u32 	[_ZZ12PreSucSecondP8BiuStateS0_PjhhE14checkCount_Out], %r7399;
	bar.sync 	0;
	ld.shared.u32 	%r303, [_ZZ12PreSucSecondP8BiuStateS0_PjhhE13checkCount_In];
	mov.u32 	%r23881, %tid.x;
	setp.ge.u32 	%p101, %r23881, %r303;
	@%p101 bra 	$L__BB0_172;
	ld.global.u8 	%r305, [%rd3+3];
$L__BB0_169:
	cvt.u64.u32 	%rd621, %r23881;
	mul.wide.u32 	%rd622, %r23881, 4;
	add.s64 	%rd623, %rd2, %rd622;
	ld.global.u32 	%r7400, [%rd623+196608];
	mul.wide.u32 	%rd624, %r23881, 2;
	sub.s64 	%rd625, %rd623, %rd624;
	ld.global.u16 	%rs28, [%rd625+262144];
	cvt.u32.u16 	%r7401, %rs28;
	sub.s64 	%rd626, %rd625, %rd621;
	ld.global.u8 	%r7402, [%rd626+294912];
	ld.global.u8 	%r7403, [%rd626+311296];
	ld.global.u8 	%r7404, [%rd626+327680];
	shr.u32 	%r7405, %r7401, 9;
	shr.u32 	%r7406, %r7400, 18;
	shr.u32 	%r7407, %r7400, 9;
	not.b32 	%r7408, %r7407;
	and.b32  	%r7409, %r7406, %r7408;
	and.b32  	%r7410, %r7409, %r7405;
	shr.u32 	%r7411, %r7400, 16;
	not.b32 	%r7412, %r7405;
	shr.u32 	%r7413, %r7400, 4;
	and.b32  	%r7414, %r7411, %r7412;
	and.b32  	%r7415, %r7414, %r7413;
	or.b32  	%r7416, %r7406, %r7413;
	not.b32 	%r7417, %r7416;
	shr.u32 	%r7418, %r7400, 22;
	and.b32  	%r7419, %r7418, %r7417;
	or.b32  	%r7420, %r7418, %r7411;
	not.b32 	%r7421, %r7420;
	and.b32  	%r7422, %r7407, %r7421;
	or.b32  	%r7423, %r7422, %r7419;
	or.b32  	%r7424, %r7423, %r7410;
	or.b32  	%r7425, %r7424, %r7415;
	shr.u32 	%r7426, %r7404, 4;
	xor.b32  	%r7427, %r7426, %r7425;
	xor.b32  	%r7428, %r7427, %r7404;
	xor.b32  	%r7429, %r7428, %r7400;
	shl.b32 	%r7430, %r7429, 7;
	and.b32  	%r7431, %r7430, 128;
	or.b32  	%r307, %r7431, %r7402;
	shr.u32 	%r7432, %r307, 6;
	or.b32  	%r7433, %r7432, %r7402;
	and.b32  	%r7434, %r7429, %r7433;
	shr.u32 	%r7435, %r7401, 5;
	shr.u32 	%r7436, %r7400, 7;
	shr.u32 	%r7437, %r7400, 17;
	not.b32 	%r7438, %r7437;
	and.b32  	%r7439, %r7436, %r7438;
	and.b32  	%r7440, %r7439, %r7435;
	not.b32 	%r7441, %r7436;
	shr.u32 	%r7442, %r7400, 21;
	shr.u32 	%r7443, %r7400, 12;
	and.b32  	%r7444, %r7442, %r7441;
	and.b32  	%r7445, %r7444, %r7443;
	or.b32  	%r7446, %r7440, %r7445;
	or.b32  	%r7447, %r7435, %r7442;
	not.b32 	%r7448, %r7447;
	shr.u32 	%r7449, %r7401, 12;
	and.b32  	%r7450, %r7449, %r7448;
	or.b32  	%r7451, %r7446, %r7450;
	or.b32  	%r7452, %r7449, %r7443;
	not.b32 	%r7453, %r7452;
	and.b32  	%r7454, %r7437, %r7453;
	or.b32  	%r7455, %r7451, %r7454;
	shr.u32 	%r7456, %r7402, 6;
	shr.u32 	%r7457, %r7402, 3;
	xor.b32  	%r7458, %r7457, %r7456;
	xor.b32  	%r7459, %r7458, %r7455;
	xor.b32  	%r7460, %r7459, %r7402;
	not.b32 	%r7461, %r7460;
	shl.b32 	%r7462, %r7460, 7;
	and.b32  	%r7463, %r7462, 128;
	or.b32  	%r7464, %r7463, %r7403;
	shr.u32 	%r7465, %r7400, 19;
	shr.u32 	%r7466, %r7400, 8;
	shr.u32 	%r7467, %r7401, 11;
	not.b32 	%r7468, %r7467;
	and.b32  	%r7469, %r7466, %r7468;
	and.b32  	%r7470, %r7469, %r7465;
	not.b32 	%r7471, %r7465;
	shr.u32 	%r7472, %r7400, 20;
	shr.u32 	%r7473, %r7400, 6;
	and.b32  	%r7474, %r7472, %r7471;
	and.b32  	%r7475, %r7474, %r7473;
	or.b32  	%r7476, %r7473, %r7466;
	not.b32 	%r7477, %r7476;
	shr.u32 	%r7478, %r7400, 13;
	and.b32  	%r7479, %r7478, %r7477;
	or.b32  	%r7480, %r7472, %r7478;
	not.b32 	%r7481, %r7480;
	and.b32  	%r7482, %r7467, %r7481;
	or.b32  	%r7483, %r7479, %r7475;
	or.b32  	%r7484, %r7483, %r7482;
	or.b32  	%r7485, %r7484, %r7470;
	shr.u32 	%r7486, %r7403, 6;
	shr.u32 	%r7487, %r7403, 3;
	xor.b32  	%r7488, %r7487, %r7486;
	xor.b32  	%r7489, %r7488, %r7485;
	xor.b32  	%r7490, %r7489, %r7403;
	not.b32 	%r7491, %r7490;
	shl.b32 	%r7492, %r7490, 7;
	and.b32  	%r7493, %r7492, 128;
	or.b32  	%r7494, %r7493, %r7404;
	shr.u32 	%r7495, %r307, 5;
	shr.u32 	%r7496, %r7401, 4;
	shr.u32 	%r7497, %r7401, 10;
	and.b32  	%r7498, %r7400, 1;
	neg.s32 	%r7499, %r7498;
	xor.b32  	%r7500, %r7497, %r7495;
	xor.b32  	%r7501, %r7500, %r7401;
	xor.b32  	%r7502, %r7501, %r7498;
	xor.b32  	%r7503, %r7502, %r7496;
	xor.b32  	%r7504, %r7503, %r7464;
	shl.b32 	%r7505, %r7504, 23;
	or.b32  	%r7506, %r7505, %r7400;
	and.b32  	%r7507, %r7499, 1442944;
	xor.b32  	%r308, %r7506, %r7507;
	and.b32  	%r7508, %r7434, 1;
	shr.u32 	%r7509, %r7402, 2;
	not.b32 	%r7510, %r7509;
	shr.u32 	%r7511, %r7403, 5;
	and.b32  	%r7512, %r7511, %r7510;
	or.b32  	%r7513, %r7461, %r7512;
	or.b32  	%r7514, %r7513, -2;
	shr.u32 	%r7515, %r7494, 3;
	not.b32 	%r7516, %r7515;
	shr.u32 	%r7517, %r7464, 3;
	and.b32  	%r7518, %r7517, %r7516;
	or.b32  	%r7519, %r7491, %r7518;
	or.b32  	%r7520, %r7519, -2;
	and.b32  	%r7521, %r7517, %r7515;
	shr.u32 	%r7522, %r7494, 5;
	not.b32 	%r7523, %r7522;
	or.b32  	%r7524, %r7521, %r7523;
	shr.u32 	%r309, %r7464, 1;
	or.b32  	%r7525, %r7515, %r7517;
	and.b32  	%r7526, %r7525, %r309;
	shr.u32 	%r7527, %r7464, 6;
	not.b32 	%r7528, %r7527;
	shr.u32 	%r7529, %r307, 2;
	shr.u32 	%r7530, %r7464, 5;
	and.b32  	%r7531, %r7529, %r7530;
	or.b32  	%r7532, %r7531, %r7528;
	shr.u32 	%r7533, %r7402, 1;
	or.b32  	%r7534, %r7529, %r7530;
	and.b32  	%r7535, %r7534, %r7533;
	not.b32 	%r7536, %r7535;
	shr.u32 	%r7537, %r307, 3;
	not.b32 	%r7538, %r7537;
	not.b32 	%r7539, %r7402;
	and.b32  	%r7540, %r7432, %r7539;
	or.b32  	%r7541, %r7540, %r7538;
	shr.u32 	%r7542, %r307, 4;
	not.b32 	%r7543, %r7542;
	not.b32 	%r7544, %r7432;
	and.b32  	%r7545, %r7544, %r7402;
	or.b32  	%r7546, %r7545, %r7543;
	not.b32 	%r7547, %r7494;
	shr.u32 	%r7548, %r7494, 6;
	shr.u32 	%r310, %r7494, 1;
	and.b32  	%r7549, %r7548, %r310;
	or.b32  	%r7550, %r7549, %r7547;
	shr.u32 	%r7551, %r7494, 4;
	not.b32 	%r7552, %r7551;
	not.b32 	%r7553, %r7548;
	and.b32  	%r7554, %r310, %r7553;
	or.b32  	%r7555, %r7554, %r7552;
	shr.u32 	%r7556, %r7494, 2;
	not.b32 	%r7557, %r7556;
	not.b32 	%r7558, %r310;
	and.b32  	%r7559, %r7548, %r7558;
	or.b32  	%r7560, %r7559, %r7557;
	or.b32  	%r7561, %r310, %r7529;
	not.b32 	%r7562, %r7561;
	and.b32  	%r7563, %r307, %r7562;
	or.b32  	%r7564, %r7548, %r307;
	not.b32 	%r7565, %r7564;
	and.b32  	%r7566, %r7530, %r7565;
	or.b32  	%r7567, %r7563, %r7566;
	not.b32 	%r7568, %r7517;
	and.b32  	%r7569, %r7515, %r7568;
	and.b32  	%r7570, %r7569, %r7529;
	or.b32  	%r7571, %r7567, %r7570;
	not.b32 	%r7572, %r7530;
	and.b32  	%r7573, %r7517, %r7572;
	and.b32  	%r7574, %r7515, %r7558;
	or.b32  	%r7575, %r7574, %r7573;
	and.b32  	%r7576, %r7575, %r7544;
	or.b32  	%r7577, %r7571, %r7576;
	add.s32 	%r7578, %r7514, %r7520;
	add.s32 	%r7579, %r7578, %r7524;
	add.s32 	%r7580, %r7508, %r7526;
	sub.s32 	%r7581, %r7579, %r7580;
	add.s32 	%r7582, %r7581, %r7532;
	add.s32 	%r7583, %r7582, %r7536;
	add.s32 	%r7584, %r7583, %r7541;
	add.s32 	%r7585, %r7584, %r7546;
	add.s32 	%r7586, %r7585, %r7550;
	add.s32 	%r7587, %r7586, %r7555;
	add.s32 	%r7588, %r7587, %r7560;
	add.s32 	%r7589, %r7588, %r7577;
	add.s32 	%r7590, %r7589, -2;
	and.b32  	%r7591, %r7590, 1;
	setp.ne.s32 	%p102, %r7591, %r305;
	@%p102 bra 	$L__BB0_171;
	mul.wide.u32 	%rd633, %r23881, 3;
	add.s64 	%rd634, %rd626, %rd633;
	shr.u32 	%r7592, %r307, 1;
	shr.u32 	%r7593, %r308, 1;
	and.b32  	%r7594, %r7593, 8388607;
	ld.global.u32 	%r7595, [%rd634+65536];
	ld.global.u32 	%r7596, [%rd634];
	ld.global.u32 	%r7597, [%rd634+131072];
	atom.shared.add.u32 	%r7598, [_ZZ12PreSucSecondP8BiuStateS0_PjhhE14checkCount_Out], 1;
	cvt.u64.u32 	%rd635, %r7598;
	mul.wide.u32 	%rd636, %r7598, 4;
	add.s64 	%rd637, %rd1, %rd636;
	st.global.u32 	[%rd637+196608], %r7594;
	and.b32  	%r7602, %r7467, %r7496;
	shr.u32 	%r7603, %r7401, 3;
	shr.u32 	%r7604, %r7401, 1;
	and.b32  	%r7605, %r7603, %r7604;
	xor.b32  	%r7606, %r7602, %r7605;
	cvt.u16.u32 	%rs292, %r7606;
	xor.b16  	%rs293, %rs28, %rs292;
	shl.b16 	%rs294, %rs293, 13;
	xor.b16  	%rs295, %rs294, 8192;
	or.b16  	%rs296, %rs295, %rs28;
	shr.u16 	%rs297, %rs296, 1;
	and.b16  	%rs298, %rs297, 8191;
	mul.wide.u32 	%rd638, %r7598, 2;
	sub.s64 	%rd639, %rd637, %rd638;
	st.global.u16 	[%rd639+262144], %rs298;
	sub.s64 	%rd640, %rd639, %rd635;
	st.global.u8 	[%rd640+294912], %r7592;
	st.global.u8 	[%rd640+311296], %r309;
	st.global.u8 	[%rd640+327680], %r310;
	mul.wide.u32 	%rd641, %r7598, 3;
	add.s64 	%rd642, %rd640, %rd641;
	st.global.u32 	[%rd642], %r7596;
	st.global.u32 	[%rd642+65536], %r7595;
	st.global.u32 	[%rd642+131072], %r7597;
$L__BB0_171:
	mov.u32 	%r7607, %ntid.x;
	add.s32 	%r23881, %r23881, %r7607;
	setp.lt.u32 	%p103, %r23881, %r303;
	@%p103 bra 	$L__BB0_169;
$L__BB0_172:
	ld.param.u64 	%rd2082, [_Z7PreSortPK6InitGHPK7InitLMRPK18CommonHeadIndexStrP8BiuStateS9_S9_PjSA_h_param_6];
	bar.sync 	0;
	ld.shared.u32 	%r7608, [_ZZ12PreSucSecondP8BiuStateS0_PjhhE14checkCount_Out];
	cvta.to.global.u64 	%rd643, %rd2082;
	st.global.u32 	[%rd643], %r7608;
	bar.sync 	0;
	st.shared.u32 	[_ZZ12PreSucSecondP8BiuStateS0_PjhhE13checkCount_In], %r7608;
	mov.b32 	%r7609, 0;
	st.shared.u32 	[_ZZ12PreSucSecondP8BiuStateS0_PjhhE14checkCount_Out], %r7609;
	bar.sync 	0;
	ld.shared.u32 	%r312, [_ZZ12PreSucSecondP8BiuStateS0_PjhhE13checkCount_In];
	mov.u32 	%r23882, %tid.x;
	setp.ge.u32 	%p104, %r23882, %r312;
	@%p104 bra 	$L__BB0_177;
	ld.global.u8 	%r314, [%rd3+4];
$L__BB0_174:
	cvt.u64.u32 	%rd644, %r23882;
	mul.wide.u32 	%rd645, %r23882, 4;
	add.s64 	%rd646, %rd1, %rd645;
	ld.global.u32 	%r7610, [%rd646+196608];
	mul.wide.u32 	%rd647, %r23882, 2;
	sub.s64 	%rd648, %rd646, %rd647;
	ld.global.u16 	%rs29, [%rd648+262144];
	cvt.u32.u16 	%r7611, %rs29;
	sub.s64 	%rd649, %rd648, %rd644;
	ld.global.u8 	%r7612, [%rd649+294912];
	ld.global.u8 	%r7613, [%rd649+311296];
	ld.global.u8 	%r7614, [%rd649+327680];
	shr.u32 	%r7615, %r7611, 9;
	shr.u32 	%r7616, %r7610, 18;
	shr.u32 	%r7617, %r7610, 9;
	not.b32 	%r7618, %r7617;
	and.b32  	%r7619, %r7616, %r7618;
	and.b32  	%r7620, %r7619, %r7615;
	shr.u32 	%r7621, %r7610, 16;
	not.b32 	%r7622, %r7615;
	shr.u32 	%r7623, %r7610, 4;
	and.b32  	%r7624, %r7621, %r7622;
	and.b32  	%r7625, %r7624, %r7623;
	or.b32  	%r7626, %r7616, %r7623;
	not.b32 	%r7627, %r7626;
	shr.u32 	%r7628, %r7610, 22;
	and.b32  	%r7629, %r7628, %r7627;
	or.b32  	%r7630, %r7628, %r7621;
	not.b32 	%r7631, %r7630;
	and.b32  	%r7632, %r7617, %r7631;
	or.b32  	%r7633, %r7632, %r7629;
	or.b32  	%r7634, %r7633, %r7620;
	or.b32  	%r7635, %r7634, %r7625;
	shr.u32 	%r7636, %r7614, 4;
	xor.b32  	%r7637, %r7636, %r7635;
	xor.b32  	%r7638, %r7637, %r7614;
	xor.b32  	%r7639, %r7638, %r7610;
	shl.b32 	%r7640, %r7639, 7;
	and.b32  	%r7641, %r7640, 128;
	or.b32  	%r316, %r7641, %r7612;
	shr.u32 	%r7642, %r316, 6;
	or.b32  	%r7643, %r7642, %r7612;
	and.b32  	%r7644, %r7639, %r7643;
	shr.u32 	%r7645, %r7611, 5;
	shr.u32 	%r7646, %r7610, 7;
	shr.u32 	%r7647, %r7610, 17;
	not.b32 	%r7648, %r7647;
	and.b32  	%r7649, %r7646, %r7648;
	and.b32  	%r7650, %r7649, %r7645;
	not.b32 	%r7651, %r7646;
	shr.u32 	%r7652, %r7610, 21;
	shr.u32 	%r7653, %r7610, 12;
	and.b32  	%r7654, %r7652, %r7651;
	and.b32  	%r7655, %r7654, %r7653;
	or.b32  	%r7656, %r7650, %r7655;
	or.b32  	%r7657, %r7645, %r7652;
	not.b32 	%r7658, %r7657;
	shr.u32 	%r7659, %r7611, 12;
	and.b32  	%r7660, %r7659, %r7658;
	or.b32  	%r7661, %r7656, %r7660;
	or.b32  	%r7662, %r7659, %r7653;
	not.b32 	%r7663, %r7662;
	and.b32  	%r7664, %r7647, %r7663;
	or.b32  	%r7665, %r7661, %r7664;
	shr.u32 	%r7666, %r7612, 6;
	shr.u32 	%r7667, %r7612, 3;
	xor.b32  	%r7668, %r7667, %r7666;
	xor.b32  	%r7669, %r7668, %r7665;
	xor.b32  	%r7670, %r7669, %r7612;
	not.b32 	%r7671, %r7670;
	shl.b32 	%r7672, %r7670, 7;
	and.b32  	%r7673, %r7672, 128;
	or.b32  	%r7674, %r7673, %r7613;
	shr.u32 	%r7675, %r7610, 19;
	shr.u32 	%r7676, %r7610, 8;
	shr.u32 	%r7677, %r7611, 11;
	not.b32 	%r7678, %r7677;
	and.b32  	%r7679, %r7676, %r7678;
	and.b32  	%r7680, %r7679, %r7675;
	not.b32 	%r7681, %r7675;
	shr.u32 	%r7682, %r7610, 20;
	shr.u32 	%r7683, %r7610, 6;
	and.b32  	%r7684, %r7682, %r7681;
	and.b32  	%r7685, %r7684, %r7683;
	or.b32  	%r7686, %r7683, %r7676;
	not.b32 	%r7687, %r7686;
	shr.u32 	%r7688, %r7610, 13;
	and.b32  	%r7689, %r7688, %r7687;
	or.b32  	%r7690, %r7682, %r7688;
	not.b32 	%r7691, %r7690;
	and.b32  	%r7692, %r7677, %r7691;
	or.b32  	%r7693, %r7689, %r7685;
	or.b32  	%r7694, %r7693, %r7692;
	or.b32  	%r7695, %r7694, %r7680;
	shr.u32 	%r7696, %r7613, 6;
	shr.u32 	%r7697, %r7613, 3;
	xor.b32  	%r7698, %r7697, %r7696;
	xor.b32  	%r7699, %r7698, %r7695;
	xor.b32  	%r7700, %r7699, %r7613;
	not.b32 	%r7701, %r7700;
	shl.b32 	%r7702, %r7700, 7;
	and.b32  	%r7703, %r7702, 128;
	or.b32  	%r7704, %r7703, %r7614;
	shr.u32 	%r7705, %r316, 5;
	shr.u32 	%r7706, %r7611, 4;
	shr.u32 	%r7707, %r7611, 10;
	and.b32  	%r7708, %r7610, 1;
	neg.s32 	%r7709, %r7708;
	xor.b32  	%r7710, %r7707, %r7705;
	xor.b32  	%r7711, %r7710, %r7611;
	xor.b32  	%r7712, %r7711, %r7708;
	xor.b32  	%r7713, %r7712, %r7706;
	xor.b32  	%r7714, %r7713, %r7674;
	shl.b32 	%r7715, %r7714, 23;
	or.b32  	%r7716, %r7715, %r7610;
	and.b32  	%r7717, %r7709, 1442944;
	xor.b32  	%r317, %r7716, %r7717;
	and.b32  	%r7718, %r7644, 1;
	shr.u32 	%r7719, %r7612, 2;
	not.b32 	%r7720, %r7719;
	shr.u32 	%r7721, %r7613, 5;
	and.b32  	%r7722, %r7721, %r7720;
	or.b32  	%r7723, %r7671, %r7722;
	or.b32  	%r7724, %r7723, -2;
	shr.u32 	%r7725, %r7704, 3;
	not.b32 	%r7726, %r7725;
	shr.u32 	%r7727, %r7674, 3;
	and.b32  	%r7728, %r7727, %r7726;
	or.b32  	%r7729, %r7701, %r7728;
	or.b32  	%r7730, %r7729, -2;
	and.b32  	%r7731, %r7727, %r7725;
	shr.u32 	%r7732, %r7704, 5;
	not.b32 	%r7733, %r7732;
	or.b32  	%r7734, %r7731, %r7733;
	shr.u32 	%r318, %r7674, 1;
	or.b32  	%r7735, %r7725, %r7727;
	and.b32  	%r7736, %r7735, %r318;
	shr.u32 	%r7737, %r7674, 6;
	not.b32 	%r7738, %r7737;
	shr.u32 	%r7739, %r316, 2;
	shr.u32 	%r7740, %r7674, 5;
	and.b32  	%r7741, %r7739, %r7740;
	or.b32  	%r7742, %r7741, %r7738;
	shr.u32 	%r7743, %r7612, 1;
	or.b32  	%r7744, %r7739, %r7740;
	and.b32  	%r7745, %r7744, %r7743;
	not.b32 	%r7746, %r7745;
	shr.u32 	%r7747, %r316, 3;
	not.b32 	%r7748, %r7747;
	not.b32 	%r7749, %r7612;
	and.b32  	%r7750, %r7642, %r7749;
	or.b32  	%r7751, %r7750, %r7748;
	shr.u32 	%r7752, %r316, 4;
	not.b32 	%r7753, %r7752;
	not.b32 	%r7754, %r7642;
	and.b32  	%r7755, %r7754, %r7612;
	or.b32  	%r7756, %r7755, %r7753;
	not.b32 	%r7757, %r7704;
	shr.u32 	%r7758, %r7704, 6;
	shr.u32 	%r319, %r7704, 1;
	and.b32  	%r7759, %r7758, %r319;
	or.b32  	%r7760, %r7759, %r7757;
	shr.u32 	%r7761, %r7704, 4;
	not.b32 	%r7762, %r7761;
	not.b32 	%r7763, %r7758;
	and.b32  	%r7764, %r319, %r7763;
	or.b32  	%r7765, %r7764, %r7762;
	shr.u32 	%r7766, %r7704, 2;
	not.b32 	%r7767, %r7766;
	not.b32 	%r7768, %r319;
	and.b32  	%r7769, %r7758, %r7768;
	or.b32  	%r7770, %r7769, %r7767;
	or.b32  	%r7771, %r319, %r7739;
	not.b32 	%r7772, %r7771;
	and.b32  	%r7773, %r316, %r7772;
	or.b32  	%r7774, %r7758, %r316;
	not.b32 	%r7775, %r7774;
	and.b32  	%r7776, %r7740, %r7775;
	or.b32  	%r7777, %r7773, %r7776;
	not.b32 	%r7778, %r7727;
	and.b32  	%r7779, %r7725, %r7778;
	and.b32  	%r7780, %r7779, %r7739;
	or.b32  	%r7781, %r7777, %r7780;
	not.b32 	%r7782, %r7740;
	and.b32  	%r7783, %r7727, %r7782;
	and.b32  	%r7784, %r7725, %r7768;
	or.b32  	%r7785, %r7784, %r7783;
	and.b32  	%r7786, %r7785, %r7754;
	or.b32  	%r7787, %r7781, %r7786;
	add.s32 	%r7788, %r7724, %r7730;
	add.s32 	%r7789, %r7788, %r7734;
	add.s32 	%r7790, %r7718, %r7736;
	sub.s32 	%r7791, %r7789, %r7790;
	add.s32 	%r7792, %r7791, %r7742;
	add.s32 	%r7793, %r7792, %r7746;
	add.s32 	%r7794, %r7793, %r7751;
	add.s32 	%r7795, %r7794, %r7756;
	add.s32 	%r7796, %r7795, %r7760;
	add.s32 	%r7797, %r7796, %r7765;
	add.s32 	%r7798, %r7797, %r7770;
	add.s32 	%r7799, %r7798, %r7787;
	add.s32 	%r7800, %r7799, -2;
	and.b32  	%r7801, %r7800, 1;
	setp.ne.s32 	%p105, %r7801, %r314;
	@%p105 bra 	$L__BB0_176;
	mul.wide.u32 	%rd656, %r23882, 3;
	add.s64 	%rd657, %rd649, %rd656;
	shr.u32 	%r7802, %r316, 1;
	shr.u32 	%r7803, %r317, 1;
	and.b32  	%r7804, %r7803, 8388607;
	ld.global.u32 	%r7805, [%rd657+65536];
	ld.global.u32 	%r7806, [%rd657];
	ld.global.u32 	%r7807, [%rd657+131072];
	atom.shared.add.u32 	%r7808, [_ZZ12PreSucSecondP8BiuStateS0_PjhhE14checkCount_Out], 1;
	cvt.u64.u32 	%rd658, %r7808;
	mul.wide.u32 	%rd659, %r7808, 4;
	add.s64 	%rd660, %rd2, %rd659;
	st.global.u32 	[%rd660+196608], %r7804;
	and.b32  	%r7812, %r7677, %r7706;
	shr.u32 	%r7813, %r7611, 3;
	shr.u32 	%r7814, %r7611, 1;
	and.b32  	%r7815, %r7813, %r7814;
	xor.b32  	%r7816, %r7812, %r7815;
	cvt.u16.u32 	%rs299, %r7816;
	xor.b16  	%rs300, %rs29, %rs299;
	shl.b16 	%rs301, %rs300, 13;
	xor.b16  	%rs302, %rs301, 8192;
	or.b16  	%rs303, %rs302, %rs29;
	shr.u16 	%rs304, %rs303, 1;
	and.b16  	%rs305, %rs304, 8191;
	mul.wide.u32 	%rd661, %r7808, 2;
	sub.s64 	%rd662, %rd660, %rd661;
	st.global.u16 	[%rd662+262144], %rs305;
	sub.s64 	%rd663, %rd662, %rd658;
	st.global.u8 	[%rd663+294912], %r7802;
	st.global.u8 	[%rd663+311296], %r318;
	st.global.u8 	[%rd663+327680], %r319;
	mul.wide.u32 	%rd664, %r7808, 3;
	add.s64 	%rd665, %rd663, %rd664;
	st.global.u32 	[%rd665], %r7806;
	st.global.u32 	[%rd665+65536], %r7805;
	st.global.u32 	[%rd665+131072], %r7807;
$L__BB0_176:
	mov.u32 	%r7817, %ntid.x;
	add.s32 	%r23882, %r23882, %r7817;
	setp.lt.u32 	%p106, %r23882, %r312;
	@%p106 bra 	$L__BB0_174;
$L__BB0_177:
	bar.sync 	0;
	ld.shared.u32 	%r7818, [_ZZ12PreSucSecondP8BiuStateS0_PjhhE14checkCount_Out];
	bar.sync 	0;
	st.shared.u32 	[_ZZ12PreSucSecondP8BiuStateS0_PjhhE13checkCount_In], %r7818;
	mov.b32 	%r7819, 0;
	st.shared.u32 	[_ZZ12PreSucSecondP8BiuStateS0_PjhhE14checkCount_Out], %r7819;
	bar.sync 	0;
	ld.shared.u32 	%r321, [_ZZ12PreSucSecondP8BiuStateS0_PjhhE13checkCount_In];
	mov.u32 	%r23883, %tid.x;
	setp.ge.u32 	%p107, %r23883, %r321;
	@%p107 bra 	$L__BB0_182;
	ld.global.u8 	%r323, [%rd3+5];
$L__BB0_179:
	cvt.u64.u32 	%rd666, %r23883;
	mul.wide.u32 	%rd667, %r23883, 4;
	add.s64 	%rd668, %rd2, %rd667;
	ld.global.u32 	%r7820, [%rd668+196608];
	mul.wide.u32 	%rd669, %r23883, 2;
	sub.s64 	%rd670, %rd668, %rd669;
	ld.global.u16 	%rs30, [%rd670+262144];
	cvt.u32.u16 	%r7821, %rs30;
	sub.s64 	%rd671, %rd670, %rd666;
	ld.global.u8 	%r7822, [%rd671+294912];
	ld.global.u8 	%r7823, [%rd671+311296];
	ld.global.u8 	%r7824, [%rd671+327680];
	shr.u32 	%r7825, %r7821, 9;
	shr.u32 	%r7826, %r7820, 18;
	shr.u32 	%r7827, %r7820, 9;
	not.b32 	%r7828, %r7827;
	and.b32  	%r7829, %r7826, %r7828;
	and.b32  	%r7830, %r7829, %r7825;
	shr.u32 	%r7831, %r7820, 16;
	not.b32 	%r7832, %r7825;
	shr.u32 	%r7833, %r7820, 4;
	and.b32  	%r7834, %r7831, %r7832;
	and.b32  	%r7835, %r7834, %r7833;
	or.b32  	%r7836, %r7826, %r7833;
	not.b32 	%r7837, %r7836;
	shr.u32 	%r7838, %r7820, 22;
	and.b32  	%r7839, %r7838, %r7837;
	or.b32  	%r7840, %r7838, %r7831;
	not.b32 	%r7841, %r7840;
	and.b32  	%r7842, %r7827, %r7841;
	or.b32  	%r7843, %r7842, %r7839;
	or.b32  	%r7844, %r7843, %r7830;
	or.b32  	%r7845, %r7844, %r7835;
	shr.u32 	%r7846, %r7824, 4;
	xor.b32  	%r7847, %r7846, %r7845;
	xor.b32  	%r7848, %r7847, %r7824;
	xor.b32  	%r7849, %r7848, %r7820;
	shl.b32 	%r7850, %r7849, 7;
	and.b32  	%r7851, %r7850, 128;
	or.b32  	%r325, %r7851, %r7822;
	shr.u32 	%r7852, %r325, 6;
	or.b32  	%r7853, %r7852, %r7822;
	and.b32  	%r7854, %r7849, %r7853;
	shr.u32 	%r7855, %r7821, 5;
	shr.u32 	%r7856, %r7820, 7;
	shr.u32 	%r7857, %r7820, 17;
	not.b32 	%r7858, %r7857;
	and.b32  	%r7859, %r7856, %r7858;
	and.b32  	%r7860, %r7859, %r7855;
	not.b32 	%r7861, %r7856;
	shr.u32 	%r7862, %r7820, 21;
	shr.u32 	%r7863, %r7820, 12;
	and.b32  	%r7864, %r7862, %r7861;
	and.b32  	%r7865, %r7864, %r7863;
	or.b32  	%r7866, %r7860, %r7865;
	or.b32  	%r7867, %r7855, %r7862;
	not.b32 	%r7868, %r7867;
	shr.u32 	%r7869, %r7821, 12;
	and.b32  	%r7870, %r7869, %r7868;
	or.b32  	%r7871, %r7866, %r7870;
	or.b32  	%r7872, %r7869, %r7863;
	not.b32 	%r7873, %r7872;
	and.b32  	%r7874, %r7857, %r7873;
	or.b32  	%r7875, %r7871, %r7874;
	shr.u32 	%r7876, %r7822, 6;
	shr.u32 	%r7877, %r7822, 3;
	xor.b32  	%r7878, %r7877, %r7876;
	xor.b32  	%r7879, %r7878, %r7875;
	xor.b32  	%r7880, %r7879, %r7822;
	not.b32 	%r7881, %r7880;
	shl.b32 	%r7882, %r7880, 7;
	and.b32  	%r7883, %r7882, 128;
	or.b32  	%r7884, %r7883, %r7823;
	shr.u32 	%r7885, %r7820, 19;
	shr.u32 	%r7886, %r7820, 8;
	shr.u32 	%r7887, %r7821, 11;
	not.b32 	%r7888, %r7887;
	and.b32  	%r7889, %r7886, %r7888;
	and.b32  	%r7890, %r7889, %r7885;
	not.b32 	%r7891, %r7885;
	shr.u32 	%r7892, %r7820, 20;
	shr.u32 	%r7893, %r7820, 6;
	and.b32  	%r7894, %r7892, %r7891;
	and.b32  	%r7895, %r7894, %r7893;
	or.b32  	%r7896, %r7893, %r7886;
	not.b32 	%r7897, %r7896;
	shr.u32 	%r7898, %r7820, 13;
	and.b32  	%r7899, %r7898, %r7897;
	or.b32  	%r7900, %r7892, %r7898;
	not.b32 	%r7901, %r7900;
	and.b32  	%r7902, %r7887, %r7901;
	or.b32  	%r7903, %r7899, %r7895;
	or.b32  	%r7904, %r7903, %r7902;
	or.b32  	%r7905, %r7904, %r7890;
	shr.u32 	%r7906, %r7823, 6;
	shr.u32 	%r7907, %r7823, 3;
	xor.b32  	%r7908, %r7907, %r7906;
	xor.b32  	%r7909, %r7908, %r7905;
	xor.b32  	%r7910, %r7909, %r7823;
	not.b32 	%r7911, %r7910;
	shl.b32 	%r7912, %r7910, 7;
	and.b32  	%r7913, %r7912, 128;
	or.b32  	%r7914, %r7913, %r7824;
	shr.u32 	%r7915, %r325, 5;
	shr.u32 	%r7916, %r7821, 4;
	shr.u32 	%r7917, %r7821, 10;
	and.b32  	%r7918, %r7820, 1;
	neg.s32 	%r7919, %r7918;
	xor.b32  	%r7920, %r7917, %r7915;
	xor.b32  	%r7921, %r7920, %r7821;
	xor.b32  	%r7922, %r7921, %r7918;
	xor.b32  	%r7923, %r7922, %r7916;
	xor.b32  	%r7924, %r7923, %r7884;
	shl.b32 	%r7925, %r7924, 23;
	or.b32  	%r7926, %r7925, %r7820;
	and.b32  	%r7927, %r7919, 1442944;
	xor.b32  	%r326, %r7926, %r7927;
	and.b32  	%r7928, %r7854, 1;
	shr.u32 	%r7929, %r7822, 2;
	not.b32 	%r7930, %r7929;
	shr.u32 	%r7931, %r7823, 5;
	and.b32  	%r7932, %r7931, %r7930;
	or.b32  	%r7933, %r7881, %r7932;
	or.b32  	%r7934, %r7933, -2;
	shr.u32 	%r7935, %r7914, 3;
	not.b32 	%r7936, %r7935;
	shr.u32 	%r7937, %r7884, 3;
	and.b32  	%r7938, %r7937, %r7936;
	or.b32  	%r7939, %r7911, %r7938;
	or.b32  	%r7940, %r7939, -2;
	and.b32  	%r7941, %r7937, %r7935;
	shr.u32 	%r7942, %r7914, 5;
	not.b32 	%r7943, %r7942;
	or.b32  	%r7944, %r7941, %r7943;
	shr.u32 	%r327, %r7884, 1;
	or.b32  	%r7945, %r7935, %r7937;
	and.b32  	%r7946, %r7945, %r327;
	shr.u32 	%r7947, %r7884, 6;
	not.b32 	%r7948, %r7947;
	shr.u32 	%r7949, %r325, 2;
	shr.u32 	%r7950, %r7884, 5;
	and.b32  	%r7951, %r7949, %r7950;
	or.b32  	%r7952, %r7951, %r7948;
	shr.u32 	%r7953, %r7822, 1;
	or.b32  	%r7954, %r7949, %r7950;
	and.b32  	%r7955, %r7954, %r7953;
	not.b32 	%r7956, %r7955;
	shr.u32 	%r7957, %r325, 3;
	not.b32 	%r7958, %r7957;
	not.b32 	%r7959, %r7822;
	and.b32  	%r7960, %r7852, %r7959;
	or.b32  	%r7961, %r7960, %r7958;
	shr.u32 	%r7962, %r325, 4;
	not.b32 	%r7963, %r7962;
	not.b32 	%r7964, %r7852;
	and.b32  	%r7965, %r7964, %r7822;
	or.b32  	%r7966, %r7965, %r7963;
	not.b32 	%r7967, %r7914;
	shr.u32 	%r7968, %r7914, 6;
	shr.u32 	%r328, %r7914, 1;
	and.b32  	%r7969, %r7968, %r328;
	or.b32  	%r7970, %r7969, %r7967;
	shr.u32 	%r7971, %r7914, 4;
	not.b32 	%r7972, %r7971;
	not.b32 	%r7973, %r7968;
	and.b32  	%r7974, %r328, %r7973;
	or.b32  	%r7975, %r7974, %r7972;
	shr.u32 	%r7976, %r7914, 2;
	not.b32 	%r7977, %r7976;
	not.b32 	%r7978, %r328;
	and.b32  	%r7979, %r7968, %r7978;
	or.b32  	%r7980, %r7979, %r7977;
	or.b32  	%r7981, %r328, %r7949;
	not.b32 	%r7982, %r7981;
	and.b32  	%r7983, %r325, %r7982;
	or.b32  	%r7984, %r7968, %r325;
	not.b32 	%r7985, %r7984;
	and.b32  	%r7986, %r7950, %r7985;
	or.b32  	%r7987, %r7983, %r7986;
	not.b32 	%r7988, %r7937;
	and.b32  	%r7989, %r7935, %r7988;
	and.b32  	%r7990, %r7989, %r7949;
	or.b32  	%r7991, %r7987, %r7990;
	not.b32 	%r7992, %r7950;
	and.b32  	%r7993, %r7937, %r7992;
	and.b32  	%r7994, %r7935, %r7978;
	or.b32  	%r7995, %r7994, %r7993;
	and.b32  	%r7996, %r7995, %r7964;
	or.b32  	%r7997, %r7991, %r7996;
	add.s32 	%r7998, %r7934, %r7940;
	add.s32 	%r7999, %r7998, %r7944;
	add.s32 	%r8000, %r7928, %r7946;
	sub.s32 	%r8001, %r7999, %r8000;
	add.s32 	%r8002, %r8001, %r7952;
	add.s32 	%r8003, %r8002, %r7956;
	add.s32 	%r8004, %r8003, %r7961;
	add.s32 	%r8005, %r8004, %r7966;
	add.s32 	%r8006, %r8005, %r7970;
	add.s32 	%r8007, %r8006, %r7975;
	add.s32 	%r8008, %r8007, %r7980;
	add.s32 	%r8009, %r8008, %r7997;
	add.s32 	%r8010, %r8009, -2;
	and.b32  	%r8011, %r8010, 1;
	setp.ne.s32 	%p108, %r8011, %r323;
	@%p108 bra 	$L__BB0_181;
	mul.wide.u32 	%rd678, %r23883, 3;
	add.s64 	%rd679, %rd671, %rd678;
	shr.u32 	%r8012, %r325, 1;
	shr.u32 	%r8013, %r326, 1;
	and.b32  	%r8014, %r8013, 8388607;
	ld.global.u32 	%r8015, [%rd679+65536];
	ld.global.u32 	%r8016, [%rd679];
	ld.global.u32 	%r8017, [%rd679+131072];
	atom.shared.add.u32 	%r8018, [_ZZ12PreSucSecondP8BiuStateS0_PjhhE14checkCount_Out], 1;
	cvt.u64.u32 	%rd680, %r8018;
	mul.wide.u32 	%rd681, %r8018, 4;
	add.s64 	%rd682, %rd1, %rd681;
	st.global.u32 	[%rd682+196608], %r8014;
	and.b32  	%r8022, %r7887, %r7916;
	shr.u32 	%r8023, %r7821, 3;
	shr.u32 	%r8024, %r7821, 1;
	and.b32  	%r8025, %r8023, %r8024;
	xor.b32  	%r8026, %r8022, %r8025;
	cvt.u16.u32 	%rs306, %r8026;
	xor.b16  	%rs307, %rs30, %rs306;
	shl.b16 	%rs308, %rs307, 13;
	xor.b16  	%rs309, %rs308, 8192;
	or.b16  	%rs310, %rs309, %rs30;
	shr.u16 	%rs311, %rs310, 1;
	and.b16  	%rs312, %rs311, 8191;
	mul.wide.u32 	%rd683, %r8018, 2;
	sub.s64 	%rd684, %rd682, %rd683;
	st.global.u16 	[%rd684+262144], %rs312;
	sub.s64 	%rd685, %rd684, %rd680;
	st.global.u8 	[%rd685+294912], %r8012;
	st.global.u8 	[%rd685+311296], %r327;
	st.global.u8 	[%rd685+327680], %r328;
	mul.wide.u32 	%rd686, %r8018, 3;
	add.s64 	%rd687, %rd685, %rd686;
	st.global.u32 	[%rd687], %r8016;
	st.global.u32 	[%rd687+65536], %r8015;
	st.global.u32 	[%rd687+131072], %r8017;
$L__BB0_181:
	mov.u32 	%r8027, %ntid.x;
	add.s32 	%r23883, %r23883, %r8027;
	setp.lt.u32 	%p109, %r23883, %r321;
	@%p109 bra 	$L__BB0_179;
$L__BB0_182:
	ld.param.u64 	%rd2083, [_Z7PreSortPK6InitGHPK7InitLMRPK18CommonHeadIndexStrP8BiuStateS9_S9_PjSA_h_param_6];
	bar.sync 	0;
	ld.shared.u32 	%r8028, [_ZZ12PreSucSecondP8BiuStateS0_PjhhE14checkCount_Out];
	cvta.to.global.u64 	%rd688, %rd2083;
	st.global.u32 	[%rd688], %r8028;
	bar.sync 	0;
	st.shared.u32 	[_ZZ11PreSucThirdP8BiuStateS0_PjS1_hE13checkCount_In], %r8028;
	st.shared.u32 	[_ZZ11PreSucThirdP8BiuStateS0_PjS1_hE14checkCount_Out], %r23847;
	bar.sync 	0;
	ld.shared.u32 	%r330, [_ZZ11PreSucThirdP8BiuStateS0_PjS1_hE13checkCount_In];
	mov.u32 	%r23884, %tid.x;
	setp.ge.u32 	%p110, %r23884, %r330;
	@%p110 bra 	$L__BB0_187;
	ld.global.u8 	%r332, [%rd3+6];
$L__BB0_184:
	cvt.u64.u32 	%rd689, %r23884;
	mul.wide.u32 	%rd690, %r23884, 4;
	add.s64 	%rd691, %rd1, %rd690;
	ld.global.u32 	%r8029, [%rd691+196608];
	mul.wide.u32 	%rd692, %r23884, 2;
	sub.s64 	%rd693, %rd691, %rd692;
	ld.global.u16 	%r8030, [%rd693+262144];
	sub.s64 	%rd694, %rd693, %rd689;
	ld.global.u8 	%r8031, [%rd694+294912];
	ld.global.u8 	%r8032, [%rd694+311296];
	ld.global.u8 	%r8033, [%rd694+327680];
	mul.wide.u32 	%rd695, %r23884, 3;
	add.s64 	%rd28, %rd694, %rd695;
	shr.u32 	%r8034, %r8030, 9;
	shr.u32 	%r8035, %r8029, 18;
	shr.u32 	%r8036, %r8029, 9;
	not.b32 	%r8037, %r8036;
	and.b32  	%r8038, %r8035, %r8037;
	and.b32  	%r8039, %r8038, %r8034;
	shr.u32 	%r8040, %r8029, 16;
	not.b32 	%r8041, %r8034;
	shr.u32 	%r8042, %r8029, 4;
	and.b32  	%r8043, %r8040, %r8041;
	and.b32  	%r8044, %r8043, %r8042;
	or.b32  	%r8045, %r8035, %r8042;
	not.b32 	%r8046, %r8045;
	shr.u32 	%r8047, %r8029, 22;
	and.b32  	%r8048, %r8047, %r8046;
	or.b32  	%r8049, %r8047, %r8040;
	not.b32 	%r8050, %r8049;
	and.b32  	%r8051, %r8036, %r8050;
	or.b32  	%r8052, %r8051, %r8048;
	or.b32  	%r8053, %r8052, %r8039;
	or.b32  	%r8054, %r8053, %r8044;
	shr.u32 	%r8055, %r8033, 4;
	xor.b32  	%r8056, %r8054, %r8033;
	xor.b32  	%r8057, %r8056, %r8029;
	xor.b32  	%r8058, %r8057, %r8055;
	shr.u32 	%r8059, %r8030, 5;
	shr.u32 	%r8060, %r8029, 7;
	shr.u32 	%r8061, %r8029, 17;
	not.b32 	%r8062, %r8061;
	and.b32  	%r8063, %r8060, %r8062;
	and.b32  	%r8064, %r8063, %r8059;
	not.b32 	%r8065, %r8060;
	shr.u32 	%r8066, %r8029, 21;
	shr.u32 	%r8067, %r8029, 12;
	and.b32  	%r8068, %r8066, %r8065;
	and.b32  	%r8069, %r8068, %r8067;
	or.b32  	%r8070, %r8064, %r8069;
	or.b32  	%r8071, %r8059, %r8066;
	not.b32 	%r8072, %r8071;
	shr.u32 	%r8073, %r8030, 12;
	and.b32  	%r8074, %r8073, %r8072;
	or.b32  	%r8075, %r8070, %r8074;
	or.b32  	%r8076, %r8073, %r8067;
	not.b32 	%r8077, %r8076;
	and.b32  	%r8078, %r8061, %r8077;
	or.b32  	%r8079, %r8075, %r8078;
	shr.u32 	%r8080, %r8031, 6;
	shr.u32 	%r8081, %r8031, 3;
	xor.b32  	%r8082, %r8079, %r8031;
	xor.b32  	%r8083, %r8082, %r8081;
	shr.u32 	%r8084, %r8029, 19;
	shr.u32 	%r8085, %r8029, 8;
	shr.u32 	%r8086, %r8030, 11;
	not.b32 	%r8087, %r8086;
	and.b32  	%r8088, %r8085, %r8087;
	and.b32  	%r8089, %r8088, %r8084;
	not.b32 	%r8090, %r8084;
	shr.u32 	%r8091, %r8029, 20;
	shr.u32 	%r8092, %r8029, 6;
	and.b32  	%r8093, %r8091, %r8090;
	and.b32  	%r8094, %r8093, %r8092;
	or.b32  	%r8095, %r8092, %r8085;
	not.b32 	%r8096, %r8095;
	shr.u32 	%r8097, %r8029, 13;
	and.b32  	%r8098, %r8097, %r8096;
	or.b32  	%r8099, %r8091, %r8097;
	not.b32 	%r8100, %r8099;
	and.b32  	%r8101, %r8086, %r8100;
	or.b32  	%r8102, %r8098, %r8094;
	or.b32  	%r8103, %r8102, %r8101;
	or.b32  	%r8104, %r8103, %r8089;
	shr.u32 	%r8105, %r8032, 6;
	shr.u32 	%r8106, %r8032, 3;
	xor.b32  	%r8107, %r8104, %r8032;
	xor.b32  	%r8108, %r8107, %r8106;
	not.b32 	%r8109, %r8105;
	xor.b32  	%r8110, %r8109, %r8108;
	or.b32  	%r8111, %r8080, %r8031;
	and.b32  	%r8112, %r8111, %r8058;
	not.b32 	%r8113, %r8080;
	xor.b32  	%r8114, %r8113, %r8083;
	shr.u32 	%r8115, %r8031, 2;
	not.b32 	%r8116, %r8115;
	shr.u32 	%r8117, %r8032, 5;
	and.b32  	%r8118, %r8117, %r8116;
	or.b32  	%r8119, %r8118, %r8114;
	shr.u32 	%r8120, %r8033, 3;
	not.b32 	%r8121, %r8120;
	and.b32  	%r8122, %r8106, %r8121;
	or.b32  	%r8123, %r8110, %r8122;
	and.b32  	%r8124, %r8120, %r8106;
	shr.u32 	%r8125, %r8033, 5;
	not.b32 	%r8126, %r8125;
	or.b32  	%r8127, %r8124, %r8126;
	shr.u32 	%r8128, %r8032, 1;
	or.b32  	%r8129, %r8120, %r8106;
	and.b32  	%r8130, %r8129, %r8128;
	and.b32  	%r8131, %r8117, %r8115;
	or.b32  	%r8132, %r8131, %r8109;
	shr.u32 	%r8133, %r8031, 1;
	or.b32  	%r8134, %r8117, %r8115;
	and.b32  	%r8135, %r8134, %r8133;
	not.b32 	%r8136, %r8135;
	not.b32 	%r8137, %r8081;
	not.b32 	%r8138, %r8031;
	and.b32  	%r8139, %r8080, %r8138;
	or.b32  	%r8140, %r8139, %r8137;
	shr.u32 	%r8141, %r8031, 4;
	not.b32 	%r8142, %r8141;
	and.b32  	%r8143, %r8113, %r8031;
	or.b32  	%r8144, %r8143, %r8142;
	not.b32 	%r8145, %r8033;
	shr.u32 	%r8146, %r8033, 6;
	shr.u32 	%r8147, %r8033, 1;
	and.b32  	%r8148, %r8146, %r8147;
	or.b32  	%r8149, %r8148, %r8145;
	not.b32 	%r8150, %r8055;
	not.b32 	%r8151, %r8146;
	and.b32  	%r8152, %r8147, %r8151;
	or.b32  	%r8153, %r8152, %r8150;
	shr.u32 	%r8154, %r8033, 2;
	not.b32 	%r8155, %r8154;
	not.b32 	%r8156, %r8147;
	and.b32  	%r8157, %r8146, %r8156;
	or.b32  	%r8158, %r8157, %r8155;
	or.b32  	%r8159, %r8115, %r8147;
	not.b32 	%r8160, %r8159;
	and.b32  	%r8161, %r8031, %r8160;
	or.b32  	%r8162, %r8146, %r8031;
	not.b32 	%r8163, %r8162;
	and.b32  	%r8164, %r8117, %r8163;
	or.b32  	%r8165, %r8161, %r8164;
	not.b32 	%r8166, %r8106;
	and.b32  	%r8167, %r8115, %r8166;
	and.b32  	%r8168, %r8167, %r8120;
	or.b32  	%r8169, %r8165, %r8168;
	not.b32 	%r8170, %r8117;
	and.b32  	%r8171, %r8106, %r8170;
	and.b32  	%r8172, %r8120, %r8156;
	or.b32  	%r8173, %r8172, %r8171;
	and.b32  	%r8174, %r8173, %r8113;
	or.b32  	%r8175, %r8169, %r8174;
	add.s32 	%r8176, %r8140, %r8144;
	add.s32 	%r8177, %r8176, %r8132;
	add.s32 	%r8178, %r8177, %r8136;
	add.s32 	%r8179, %r8178, %r8127;
	sub.s32 	%r8180, %r8179, %r8130;
	add.s32 	%r8181, %r8180, %r8149;
	add.s32 	%r8182, %r8181, %r8153;
	add.s32 	%r8183, %r8182, %r8158;
	add.s32 	%r8184, %r8183, %r8175;
	add.s32 	%r8185, %r8184, %r8123;
	add.s32 	%r8186, %r8185, %r8119;
	sub.s32 	%r8187, %r8186, %r8112;
	add.s32 	%r8188, %r8187, -2;
	and.b32  	%r8189, %r8188, 1;
	setp.ne.s32 	%p111, %r8189, %r332;
	@%p111 bra 	$L__BB0_186;
	ld.param.u64 	%rd2052, [_Z7PreSortPK6InitGHPK7InitLMRPK18CommonHeadIndexStrP8BiuStateS9_S9_PjSA_h_param_5];
	ld.global.u32 	%r8190, [%rd28+65536];
	ld.global.u32 	%r8191, [%rd28];
	ld.global.u32 	%r8192, [%rd28+131072];
	atom.shared.add.u32 	%r8193, [_ZZ11PreSucThirdP8BiuStateS0_PjS1_hE14checkCount_Out], 1;
	cvta.to.global.u64 	%rd696, %rd2052;
	mul.wide.u32 	%rd697, %r8193, 4;
	add.s64 	%rd698, %rd696, %rd697;
	st.global.u32 	[%rd698], %r8191;
	st.global.u32 	[%rd698+65536], %r8190;
	st.global.u32 	[%rd698+131072], %r8192;
$L__BB0_186:
	mov.u32 	%r8194, %ntid.x;
	add.s32 	%r23884, %r23884, %r8194;
	setp.lt.u32 	%p112, %r23884, %r330;
	@%p112 bra 	$L__BB0_184;
$L__BB0_187:
	ld.param.u64 	%rd2130, [_Z7PreSortPK6InitGHPK7InitLMRPK18CommonHeadIndexStrP8BiuStateS9_S9_PjSA_h_param_7];
	bar.sync 	0;
	ld.shared.u32 	%r23847, [_ZZ11PreSucThirdP8BiuStateS0_PjS1_hE14checkCount_Out];
	cvta.to.global.u64 	%rd699, %rd2130;
	st.global.u32 	[%rd699], %r23847;
	bar.sync 	0;
	add.s32 	%r23886, %r23886, 16384;
	mul.lo.s32 	%r8195, %r270, %r269;
	and.b32  	%r8196, %r8195, -16384;
	setp.lt.u32 	%p113, %r23886, %r8196;
	@%p113 bra 	$L__BB0_152;
$L__BB0_188:
	mul.lo.s32 	%r8197, %r270, %r269;
	and.b32  	%r339, %r8197, 16383;
	setp.eq.s32 	%p114, %r339, 0;
	@%p114 bra 	$L__BB0_225;
	ld.param.u64 	%rd2084, [_Z7PreSortPK6InitGHPK7InitLMRPK18CommonHeadIndexStrP8BiuStateS9_S9_PjSA_h_param_6];
	cvta.to.global.u64 	%rd700, %rd2084;
	st.global.u32 	[%rd700], %r339;
	st.shared.u32 	[_ZZ11PreSucFirstPK6InitGHPK7InitLMRP8BiuStatePjjjhE13checkCount_In], %r339;
	mov.b32 	%r8198, 0;
	st.shared.u32 	[_ZZ11PreSucFirstPK6InitGHPK7InitLMRP8BiuStatePjjjhE14checkCount_Out], %r8198;
	bar.sync 	0;
	mov.u32 	%r23893, %tid.x;
	ld.shared.u32 	%r341, [_ZZ11PreSucFirstPK6InitGHPK7InitLMRP8BiuStatePjjjhE13checkCount_In];
	setp.ge.u32 	%p115, %r23893, %r341;
	@%p115 bra 	$L__BB0_194;
	ld.global.u8 	%r342, [%rd3];
	mul.wide.u32 	%rd702, %r271, 12;
	mul.wide.u32 	%rd706, %r272, 6;
	mov.u32 	%r23887, %r23893;
$L__BB0_191:
	ld.param.u64 	%rd2031, [_Z7PreSortPK6InitGHPK7InitLMRPK18CommonHeadIndexStrP8BiuStateS9_S9_PjSA_h_param_1];
	ld.param.u64 	%rd2016, [_Z7PreSortPK6InitGHPK7InitLMRPK18CommonHeadIndexStrP8BiuStateS9_S9_PjSA_h_param_0];
	add.s32 	%r8199, %r23887, %r23886;
	div.u32 	%r8200, %r8199, %r269;
	mul.lo.s32 	%r8201, %r8200, %r269;
	sub.s32 	%r8202, %r8199, %r8201;
	cvta.to.global.u64 	%rd701, %rd2016;
	add.s64 	%rd703, %rd701, %rd702;
	mul.wide.u32 	%rd704, %r8200, 12;
	add.s64 	%rd29, %rd703, %rd704;
	cvta.to.global.u64 	%rd705, %rd2031;
	add.s64 	%rd707, %rd705, %rd706;
	mul.wide.u32 	%rd708, %r8202, 6;
	add.s64 	%rd709, %rd707, %rd708;
	ld.global.u8 	%r8203, [%rd709];
	shl.b32 	%r8204, %r8203, 16;
	ld.global.u8 	%rs313, [%rd709+1];
	mul.wide.u16 	%r8205, %rs313, 256;
	or.b32  	%r8206, %r8205, %r8204;
	ld.global.u8 	%r8207, [%rd709+2];
	or.b32  	%r344, %r8206, %r8207;
	ld.global.u32 	%r8208, [%rd29+4];
	ld.global.u16 	%rs31, [%rd29+10];
	cvt.u32.u16 	%r8209, %rs31;
	ld.global.u8 	%r8210, [%rd709+3];
	ld.global.u8 	%r8211, [%rd709+4];
	ld.global.u8 	%r8212, [%rd709+5];
	shr.u32 	%r8213, %r8209, 9;
	shr.u32 	%r8214, %r8208, 18;
	shr.u32 	%r8215, %r8208, 9;
	not.b32 	%r8216, %r8215;
	and.b32  	%r8217, %r8214, %r8216;
	and.b32  	%r8218, %r8217, %r8213;
	shr.u32 	%r8219, %r8208, 16;
	not.b32 	%r8220, %r8213;
	shr.u32 	%r8221, %r8208, 4;
	and.b32  	%r8222, %r8219, %r8220;
	and.b32  	%r8223, %r8222, %r8221;
	or.b32  	%r8224, %r8214, %r8221;
	not.b32 	%r8225, %r8224;
	shr.u32 	%r8226, %r8208, 22;
	and.b32  	%r8227, %r8226, %r8225;
	or.b32  	%r8228, %r8226, %r8219;
	not.b32 	%r8229, %r8228;
	and.b32  	%r8230, %r8215, %r8229;
	or.b32  	%r8231, %r8230, %r8227;
	or.b32  	%r8232, %r8231, %r8218;
	or.b32  	%r8233, %r8232, %r8223;
	shr.u32 	%r8234, %r8212, 4;
	xor.b32  	%r8235, %r8234, %r8233;
	xor.b32  	%r8236, %r8235, %r8212;
	xor.b32  	%r8237, %r8236, %r8208;
	shl.b32 	%r8238, %r8237, 7;
	and.b32  	%r8239, %r8238, 128;
	or.b32  	%r345, %r8239, %r8210;
	shr.u32 	%r8240, %r345, 6;
	or.b32  	%r8241, %r8240, %r8210;
	and.b32  	%r8242, %r8237, %r8241;
	shr.u32 	%r8243, %r8209, 5;
	shr.u32 	%r8244, %r8208, 7;
	shr.u32 	%r8245, %r8208, 17;
	not.b32 	%r8246, %r8245;
	and.b32  	%r8247, %r8244, %r8246;
	and.b32  	%r8248, %r8247, %r8243;
	not.b32 	%r8249, %r8244;
	shr.u32 	%r8250, %r8208, 21;
	shr.u32 	%r8251, %r8208, 12;
	and.b32  	%r8252, %r8250, %r8249;
	and.b32  	%r8253, %r8252, %r8251;
	or.b32  	%r8254, %r8248, %r8253;
	or.b32  	%r8255, %r8243, %r8250;
	not.b32 	%r8256, %r8255;
	shr.u32 	%r8257, %r8209, 12;
	and.b32  	%r8258, %r8257, %r8256;
	or.b32  	%r8259, %r8254, %r8258;
	or.b32  	%r8260, %r8257, %r8251;
	not.b32 	%r8261, %r8260;
	and.b32  	%r8262, %r8245, %r8261;
	or.b32  	%r8263, %r8259, %r8262;
	shr.u32 	%r8264, %r8210, 6;
	shr.u32 	%r8265, %r8210, 3;
	xor.b32  	%r8266, %r8265, %r8264;
	xor.b32  	%r8267, %r8266, %r8263;
	xor.b32  	%r8268, %r8267, %r8210;
	not.b32 	%r8269, %r8268;
	shl.b32 	%r8270, %r8268, 7;
	and.b32  	%r8271, %r8270, 128;
	or.b32  	%r8272, %r8271, %r8211;
	shr.u32 	%r8273, %r8208, 19;
	shr.u32 	%r8274, %r8208, 8;
	shr.u32 	%r8275, %r8209, 11;
	not.b32 	%r8276, %r8275;
	and.b32  	%r8277, %r8274, %r8276;
	and.b32  	%r8278, %r8277, %r8273;
	not.b32 	%r8279, %r8273;
	shr.u32 	%r8280, %r8208, 20;
	shr.u32 	%r8281, %r8208, 6;
	and.b32  	%r8282, %r8280, %r8279;
	and.b32  	%r8283, %r8282, %r8281;
	or.b32  	%r8284, %r8281, %r8274;
	not.b32 	%r8285, %r8284;
	shr.u32 	%r8286, %r8208, 13;
	and.b32  	%r8287, %r8286, %r8285;
	or.b32  	%r8288, %r8280, %r8286;
	not.b32 	%r8289, %r8288;
	and.b32  	%r8290, %r8275, %r8289;
	or.b32  	%r8291, %r8287, %r8283;
	or.b32  	%r8292, %r8291, %r8290;
	or.b32  	%r8293, %r8292, %r8278;
	shr.u32 	%r8294, %r8211, 6;
	shr.u32 	%r8295, %r8211, 3;
	xor.b32  	%r8296, %r8295, %r8294;
	xor.b32  	%r8297, %r8296, %r8293;
	xor.b32  	%r8298, %r8297, %r8211;
	not.b32 	%r8299, %r8298;
	shl.b32 	%r8300, %r8298, 7;
	and.b32  	%r8301, %r8300, 128;
	or.b32  	%r8302, %r8301, %r8212;
	shr.u32 	%r8303, %r345, 5;
	shr.u32 	%r8304, %r8209, 4;
	shr.u32 	%r8305, %r8209, 10;
	and.b32  	%r8306, %r8208, 1;
	neg.s32 	%r8307, %r8306;
	xor.b32  	%r8308, %r8305, %r8303;
	xor.b32  	%r8309, %r8308, %r8209;
	xor.b32  	%r8310, %r8309, %r8306;
	xor.b32  	%r8311, %r8310, %r8304;
	xor.b32  	%r8312, %r8311, %r8272;
	shl.b32 	%r8313, %r8312, 23;
	or.b32  	%r8314, %r8313, %r8208;
	and.b32  	%r8315, %r8307, 1442944;
	xor.b32  	%r346, %r8314, %r8315;
	and.b32  	%r8316, %r8275, %r8304;
	shr.u32 	%r8317, %r8209, 3;
	shr.u32 	%r8318, %r8209, 1;
	and.b32  	%r8319, %r8317, %r8318;
	xor.b32  	%r347, %r8316, %r8319;
	and.b32  	%r8320, %r8242, 1;
	shr.u32 	%r8321, %r8210, 2;
	not.b32 	%r8322, %r8321;
	shr.u32 	%r8323, %r8211, 5;
	and.b32  	%r8324, %r8323, %r8322;
	or.b32  	%r8325, %r8269, %r8324;
	or.b32  	%r8326, %r8325, -2;
	shr.u32 	%r8327, %r8302, 3;
	not.b32 	%r8328, %r8327;
	shr.u32 	%r8329, %r8272, 3;
	and.b32  	%r8330, %r8329, %r8328;
	or.b32  	%r8331, %r8299, %r8330;
	or.b32  	%r8332, %r8331, -2;
	and.b32  	%r8333, %r8329, %r8327;
	shr.u32 	%r8334, %r8302, 5;
	not.b32 	%r8335, %r8334;
	or.b32  	%r8336, %r8333, %r8335;
	shr.u32 	%r348, %r8272, 1;
	or.b32  	%r8337, %r8327, %r8329;
	and.b32  	%r8338, %r8337, %r348;
	shr.u32 	%r8339, %r8272, 6;
	not.b32 	%r8340, %r8339;
	shr.u32 	%r8341, %r345, 2;
	shr.u32 	%r8342, %r8272, 5;
	and.b32  	%r8343, %r8341, %r8342;
	or.b32  	%r8344, %r8343, %r8340;
	shr.u32 	%r8345, %r8210, 1;
	or.b32  	%r8346, %r8341, %r8342;
	and.b32  	%r8347, %r8346, %r8345;
	not.b32 	%r8348, %r8347;
	shr.u32 	%r8349, %r345, 3;
	not.b32 	%r8350, %r8349;
	not.b32 	%r8351, %r8210;
	and.b32  	%r8352, %r8240, %r8351;
	or.b32  	%r8353, %r8352, %r8350;
	shr.u32 	%r8354, %r345, 4;
	not.b32 	%r8355, %r8354;
	not.b32 	%r8356, %r8240;
	and.b32  	%r8357, %r8356, %r8210;
	or.b32  	%r8358, %r8357, %r8355;
	not.b32 	%r8359, %r8302;
	shr.u32 	%r8360, %r8302, 6;
	shr.u32 	%r349, %r8302, 1;
	and.b32  	%r8361, %r8360, %r349;
	or.b32  	%r8362, %r8361, %r8359;
	shr.u32 	%r8363, %r8302, 4;
	not.b32 	%r8364, %r8363;
	not.b32 	%r8365, %r8360;
	and.b32  	%r8366, %r349, %r8365;
	or.b32  	%r8367, %r8366, %r8364;
	shr.u32 	%r8368, %r8302, 2;
	not.b32 	%r8369, %r8368;
	not.b32 	%r8370, %r349;
	and.b32  	%r8371, %r8360, %r8370;
	or.b32  	%r8372, %r8371, %r8369;
	or.b32  	%r8373, %r349, %r8341;
	not.b32 	%r8374, %r8373;
	and.b32  	%r8375, %r345, %r8374;
	or.b32  	%r8376, %r8360, %r345;
	not.b32 	%r8377, %r8376;
	and.b32  	%r8378, %r8342, %r8377;
	or.b32  	%r8379, %r8375, %r8378;
	not.b32 	%r8380, %r8329;
	and.b32  	%r8381, %r8327, %r8380;
	and.b32  	%r8382, %r8381, %r8341;
	or.b32  	%r8383, %r8379, %r8382;
	not.b32 	%r8384, %r8342;
	and.b32  	%r8385, %r8329, %r8384;
	and.b32  	%r8386, %r8327, %r8370;
	or.b32  	%r8387, %r8386, %r8385;
	and.b32  	%r8388, %r8387, %r8356;
	or.b32  	%r8389, %r8383, %r8388;
	add.s32 	%r8390, %r8326, %r8332;
	add.s32 	%r8391, %r8390, %r8336;
	add.s32 	%r8392, %r8320, %r8338;
	sub.s32 	%r8393, %r8391, %r8392;
	add.s32 	%r8394, %r8393, %r8344;
	add.s32 	%r8395, %r8394, %r8348;
	add.s32 	%r8396, %r8395, %r8353;
	add.s32 	%r8397, %r8396, %r8358;
	add.s32 	%r8398, %r8397, %r8362;
	add.s32 	%r8399, %r8398, %r8367;
	add.s32 	%r8400, %r8399, %r8372;
	add.s32 	%r8401, %r8400, %r8389;
	add.s32 	%r8402, %r8401, -2;
	and.b32  	%r8403, %r8402, 1;
	setp.ne.s32 	%p116, %r8403, %r342;
	@%p116 bra 	$L__BB0_193;
	shr.u32 	%r8404, %r345, 1;
	shr.u32 	%r8405, %r346, 1;
	and.b32  	%r8406, %r8405, 8388607;
	ld.global.u16 	%r8407, [%rd29+8];
	ld.global.u32 	%r8408, [%rd29];
	atom.shared.add.u32 	%r8409, [_ZZ11PreSucFirstPK6InitGHPK7InitLMRP8BiuStatePjjjhE14checkCount_Out], 1;
	cvt.u64.u32 	%rd710, %r8409;
	mul.wide.u32 	%rd711, %r8409, 4;
	add.s64 	%rd712, %rd2, %rd711;
	st.global.u32 	[%rd712+196608], %r8406;
	cvt.u16.u32 	%rs314, %r347;
	xor.b16  	%rs315, %rs31, %rs314;
	shl.b16 	%rs316, %rs315, 13;
	xor.b16  	%rs317, %rs316, 8192;
	or.b16  	%rs318, %rs317, %rs31;
	shr.u16 	%rs319, %rs318, 1;
	and.b16  	%rs320, %rs319, 8191;
	mul.wide.u32 	%rd713, %r8409, 2;
	sub.s64 	%rd714, %rd712, %rd713;
	st.global.u16 	[%rd714+262144], %rs320;
	sub.s64 	%rd715, %rd714, %rd710;
	st.global.u8 	[%rd715+294912], %r8404;
	st.global.u8 	[%rd715+311296], %r348;
	st.global.u8 	[%rd715+327680], %r349;
	mul.wide.u32 	%rd716, %r8409, 3;
	add.s64 	%rd717, %rd715, %rd716;
	st.global.u32 	[%rd717], %r8408;
	st.global.u32 	[%rd717+65536], %r8407;
	st.global.u32 	[%rd717+131072], %r344;
$L__BB0_193:
	mov.u32 	%r8410, %ntid.x;
	add.s32 	%r23887, %r23887, %r8410;
	setp.lt.u32 	%p117, %r23887, %r341;
	@%p117 bra 	$L__BB0_191;
$L__BB0_194:
	bar.sync 	0;
	ld.shared.u32 	%r8411, [_ZZ11PreSucFirstPK6InitGHPK7InitLMRP8BiuStatePjjjhE14checkCount_Out];
	bar.sync 	0;
	st.shared.u32 	[_ZZ12PreSucSecondP8BiuStateS0_PjhhE13checkCount_In], %r8411;
	mov.b32 	%r8412, 0;
	st.shared.u32 	[_ZZ12PreSucSecondP8BiuStateS0_PjhhE14checkCount_Out], %r8412;
	bar.sync 	0;
	ld.shared.u32 	%r351, [_ZZ12PreSucSecondP8BiuStateS0_PjhhE13checkCount_In];
	setp.ge.u32 	%p118, %r23893, %r351;
	@%p118 bra 	$L__BB0_199;
	ld.global.u8 	%r352, [%rd3+1];
	mov.u32 	%r23888, %r23893;
$L__BB0_196:
	cvt.u64.u32 	%rd718, %r23888;
	mul.wide.u32 	%rd719, %r23888, 4;
	add.s64 	%rd720, %rd2, %rd719;
	ld.global.u32 	%r8413, [%rd720+196608];
	mul.wide.u32 	%rd721, %r23888, 2;
	sub.s64 	%rd722, %rd720, %rd721;
	ld.global.u16 	%rs32, [%rd722+262144];
	cvt.u32.u16 	%r8414, %rs32;
	sub.s64 	%rd723, %rd722, %rd718;
	ld.global.u8 	%r8415, [%rd723+294912];
	ld.global.u8 	%r8416, [%rd723+311296];
	ld.global.u8 	%r8417, [%rd723+327680];
	mul.wide.u32 	%rd724, %r23888, 3;
	add.s64 	%rd30, %rd723, %rd724;
	shr.u32 	%r8418, %r8414, 9;
	shr.u32 	%r8419, %r8413, 18;
	shr.u32 	%r8420, %r8413, 9;
	not.b32 	%r8421, %r8420;
	and.b32  	%r8422, %r8419, %r8421;
	and.b32  	%r8423, %r8422, %r8418;
	shr.u32 	%r8424, %r8413, 16;
	not.b32 	%r8425, %r8418;
	shr.u32 	%r8426, %r8413, 4;
	and.b32  	%r8427, %r8424, %r8425;
	and.b32  	%r8428, %r8427, %r8426;
	or.b32  	%r8429, %r8419, %r8426;
	not.b32 	%r8430, %r8429;
	shr.u32 	%r8431, %r8413, 22;
	and.b32  	%r8432, %r8431, %r8430;
	or.b32  	%r8433, %r8431, %r8424;
	not.b32 	%r8434, %r8433;
	and.b32  	%r8435, %r8420, %r8434;
	or.b32  	%r8436, %r8435, %r8432;
	or.b32  	%r8437, %r8436, %r8423;
	or.b32  	%r8438, %r8437, %r8428;
	shr.u32 	%r8439, %r8417, 4;
	xor.b32  	%r8440, %r8439, %r8438;
	xor.b32  	%r8441, %r8440, %r8417;
	xor.b32  	%r8442, %r8441, %r8413;
	shl.b32 	%r8443, %r8442, 7;
	and.b32  	%r8444, %r8443, 128;
	or.b32  	%r354, %r8444, %r8415;
	shr.u32 	%r8445, %r354, 6;
	or.b32  	%r8446, %r8445, %r8415;
	and.b32  	%r8447, %r8442, %r8446;
	shr.u32 	%r8448, %r8414, 5;
	shr.u32 	%r8449, %r8413, 7;
	shr.u32 	%r8450, %r8413, 17;
	not.b32 	%r8451, %r8450;
	and.b32  	%r8452, %r8449, %r8451;
	and.b32  	%r8453, %r8452, %r8448;
	not.b32 	%r8454, %r8449;
	shr.u32 	%r8455, %r8413, 21;
	shr.u32 	%r8456, %r8413, 12;
	and.b32  	%r8457, %r8455, %r8454;
	and.b32  	%r8458, %r8457, %r8456;
	or.b32  	%r8459, %r8453, %r8458;
	or.b32  	%r8460, %r8448, %r8455;
	not.b32 	%r8461, %r8460;
	shr.u32 	%r8462, %r8414, 12;
	and.b32  	%r8463, %r8462, %r8461;
	or.b32  	%r8464, %r8459, %r8463;
	or.b32  	%r8465, %r8462, %r8456;
	not.b32 	%r8466, %r8465;
	and.b32  	%r8467, %r8450, %r8466;
	or.b32  	%r8468, %r8464, %r8467;
	shr.u32 	%r8469, %r8415, 6;
	shr.u32 	%r8470, %r8415, 3;
	xor.b32  	%r8471, %r8470, %r8469;
	xor.b32  	%r8472, %r8471, %r8468;
	xor.b32  	%r8473, %r8472, %r8415;
	not.b32 	%r8474, %r8473;
	shl.b32 	%r8475, %r8473, 7;
	and.b32  	%r8476, %r8475, 128;
	or.b32  	%r8477, %r8476, %r8416;
	shr.u32 	%r8478, %r8413, 19;
	shr.u32 	%r8479, %r8413, 8;
	shr.u32 	%r8480, %r8414, 11;
	not.b32 	%r8481, %r8480;
	and.b32  	%r8482, %r8479, %r8481;
	and.b32  	%r8483, %r8482, %r8478;
	not.b32 	%r8484, %r8478;
	shr.u32 	%r8485, %r8413, 20;
	shr.u32 	%r8486, %r8413, 6;
	and.b32  	%r8487, %r8485, %r8484;
	and.b32  	%r8488, %r8487, %r8486;
	or.b32  	%r8489, %r8486, %r8479;
	not.b32 	%r8490, %r8489;
	shr.u32 	%r8491, %r8413, 13;
	and.b32  	%r8492, %r8491, %r8490;
	or.b32  	%r8493, %r8485, %r8491;
	not.b32 	%r8494, %r8493;
	and.b32  	%r8495, %r8480, %r8494;
	or.b32  	%r8496, %r8492, %r8488;
	or.b32  	%r8497, %r8496, %r8495;
	or.b32  	%r8498, %r8497, %r8483;
	shr.u32 	%r8499, %r8416, 6;
	shr.u32 	%r8500, %r8416, 3;
	xor.b32  	%r8501, %r8500, %r8499;
	xor.b32  	%r8502, %r8501, %r8498;
	xor.b32  	%r8503, %r8502, %r8416;
	not.b32 	%r8504, %r8503;
	shl.b32 	%r8505, %r8503, 7;
	and.b32  	%r8506, %r8505, 128;
	or.b32  	%r8507, %r8506, %r8417;
	shr.u32 	%r8508, %r354, 5;
	shr.u32 	%r8509, %r8414, 4;
	shr.u32 	%r8510, %r8414, 10;
	and.b32  	%r8511, %r8413, 1;
	neg.s32 	%r8512, %r8511;
	xor.b32  	%r8513, %r8510, %r8508;
	xor.b32  	%r8514, %r8513, %r8414;
	xor.b32  	%r8515, %r8514, %r8511;
	xor.b32  	%r8516, %r8515, %r8509;
	xor.b32  	%r8517, %r8516, %r8477;
	shl.b32 	%r8518, %r8517, 23;
	or.b32  	%r8519, %r8518, %r8413;
	and.b32  	%r8520, %r8512, 1442944;
	xor.b32  	%r355, %r8519, %r8520;
	and.b32  	%r8521, %r8480, %r8509;
	shr.u32 	%r8522, %r8414, 3;
	shr.u32 	%r8523, %r8414, 1;
	and.b32  	%r8524, %r8522, %r8523;
	xor.b32  	%r356, %r8521, %r8524;
	and.b32  	%r8525, %r8447, 1;
	shr.u32 	%r8526, %r8415, 2;
	not.b32 	%r8527, %r8526;
	shr.u32 	%r8528, %r8416, 5;
	and.b32  	%r8529, %r8528, %r8527;
	or.b32  	%r8530, %r8474, %r8529;
	or.b32  	%r8531, %r8530, -2;
	shr.u32 	%r8532, %r8507, 3;
	not.b32 	%r8533, %r8532;
	shr.u32 	%r8534, %r8477, 3;
	and.b32  	%r8535, %r8534, %r8533;
	or.b32  	%r8536, %r8504, %r8535;
	or.b32  	%r8537, %r8536, -2;
	and.b32  	%r8538, %r8534, %r8532;
	shr.u32 	%r8539, %r8507, 5;
	not.b32 	%r8540, %r8539;
	or.b32  	%r8541, %r8538, %r8540;
	shr.u32 	%r357, %r8477, 1;
	or.b32  	%r8542, %r8532, %r8534;
	and.b32  	%r8543, %r8542, %r357;
	shr.u32 	%r8544, %r8477, 6;
	not.b32 	%r8545, %r8544;
	shr.u32 	%r8546, %r354, 2;
	shr.u32 	%r8547, %r8477, 5;
	and.b32  	%r8548, %r8546, %r8547;
	or.b32  	%r8549, %r8548, %r8545;
	shr.u32 	%r8550, %r8415, 1;
	or.b32  	%r8551, %r8546, %r8547;
	and.b32  	%r8552, %r8551, %r8550;
	not.b32 	%r8553, %r8552;
	shr.u32 	%r8554, %r354, 3;
	not.b32 	%r8555, %r8554;
	not.b32 	%r8556, %r8415;
	and.b32  	%r8557, %r8445, %r8556;
	or.b32  	%r8558, %r8557, %r8555;
	shr.u32 	%r8559, %r354, 4;
	not.b32 	%r8560, %r8559;
	not.b32 	%r8561, %r8445;
	and.b32  	%r8562, %r8561, %r8415;
	or.b32  	%r8563, %r8562, %r8560;
	not.b32 	%r8564, %r8507;
	shr.u32 	%r8565, %r8507, 6;
	shr.u32 	%r358, %r8507, 1;
	and.b32  	%r8566, %r8565, %r358;
	or.b32  	%r8567, %r8566, %r8564;
	shr.u32 	%r8568, %r8507, 4;
	not.b32 	%r8569, %r8568;
	not.b32 	%r8570, %r8565;
	and.b32  	%r8571, %r358, %r8570;
	or.b32  	%r8572, %r8571, %r8569;
	shr.u32 	%r8573, %r8507, 2;
	not.b32 	%r8574, %r8573;
	not.b32 	%r8575, %r358;
	and.b32  	%r8576, %r8565, %r8575;
	or.b32  	%r8577, %r8576, %r8574;
	or.b32  	%r8578, %r358, %r8546;
	not.b32 	%r8579, %r8578;
	and.b32  	%r8580, %r354, %r8579;
	or.b32  	%r8581, %r8565, %r354;
	not.b32 	%r8582, %r8581;
	and.b32  	%r8583, %r8547, %r8582;
	or.b32  	%r8584, %r8580, %r8583;
	not.b32 	%r8585, %r8534;
	and.b32  	%r8586, %r8532, %r8585;
	and.b32  	%r8587, %r8586, %r8546;
	or.b32  	%r8588, %r8584, %r8587;
	not.b32 	%r8589, %r8547;
	and.b32  	%r8590, %r8534, %r8589;
	and.b32  	%r8591, %r8532, %r8575;
	or.b32  	%r8592, %r8591, %r8590;
	and.b32  	%r8593, %r8592, %r8561;
	or.b32  	%r8594, %r8588, %r8593;
	add.s32 	%r8595, %r8531, %r8537;
	add.s32 	%r8596, %r8595, %r8541;
	add.s32 	%r8597, %r8525, %r8543;
	sub.s32 	%r8598, %r8596, %r8597;
	add.s32 	%r8599, %r8598, %r8549;
	add.s32 	%r8600, %r8599, %r8553;
	add.s32 	%r8601, %r8600, %r8558;
	add.s32 	%r8602, %r8601, %r8563;
	add.s32 	%r8603, %r8602, %r8567;
	add.s32 	%r8604, %r8603, %r8572;
	add.s32 	%r8605, %r8604, %r8577;
	add.s32 	%r8606, %r8605, %r8594;
	add.s32 	%r8607, %r8606, -2;
	and.b32  	%r8608, %r8607, 1;
	setp.ne.s32 	%p119, %r8608, %r352;
	@%p119 bra 	$L__BB0_198;
	shr.u32 	%r8609, %r354, 1;
	shr.u32 	%r8610, %r355, 1;
	and.b32  	%r8611, %r8610, 8388607;
	ld.global.u32 	%r8612, [%rd30+65536];
	ld.global.u32 	%r8613, [%rd30];
	ld.global.u32 	%r8614, [%rd30+131072];
	atom.shared.add.u32 	%r8615, [_ZZ12PreSucSecondP8BiuStateS0_PjhhE14checkCount_Out], 1;
	cvt.u64.u32 	%rd725, %r8615;
	mul.wide.u32 	%rd726, %r8615, 4;
	add.s64 	%rd727, %rd1, %rd726;
	st.global.u32 	[%rd727+196608], %r8611;
	cvt.u16.u32 	%rs321, %r356;
	xor.b16  	%rs322, %rs32, %rs321;
	shl.b16 	%rs323, %rs322, 13;
	xor.b16  	%rs324, %rs323, 8192;
	or.b16  	%rs325, %rs324, %rs32;
	shr.u16 	%rs326, %rs325, 1;
	and.b16  	%rs327, %rs326, 8191;
	mul.wide.u32 	%rd728, %r8615, 2;
	sub.s64 	%rd729, %rd727, %rd728;
	st.global.u16 	[%rd729+262144], %rs327;
	sub.s64 	%rd730, %rd729, %rd725;
	st.global.u8 	[%rd730+294912], %r8609;
	st.global.u8 	[%rd730+311296], %r357;
	st.global.u8 	[%rd730+327680], %r358;
	mul.wide.u32 	%rd731, %r8615, 3;
	add.s64 	%rd732, %rd730, %rd731;
	st.global.u32 	[%rd732], %r8613;
	st.global.u32 	[%rd732+65536], %r8612;
	st.global.u32 	[%rd732+131072], %r8614;
$L__BB0_198:
	mov.u32 	%r8616, %ntid.x;
	add.s32 	%r23888, %r23888, %r8616;
	setp.lt.u32 	%p120, %r23888, %r351;
	@%p120 bra 	$L__BB0_196;
$L__BB0_199:
	ld.param.u64 	%rd2085, [_Z7PreSortPK6InitGHPK7InitLMRPK18CommonHeadIndexStrP8BiuStateS9_S9_PjSA_h_param_6];
	bar.sync 	0;
	ld.shared.u32 	%r8617, [_ZZ12PreSucSecondP8BiuStateS0_PjhhE14checkCount_Out];
	cvta.to.global.u64 	%rd733, %rd2085;
	st.global.u32 	[%rd733], %r8617;
	bar.sync 	0;
	st.shared.u32 	[_ZZ12PreSucSecondP8BiuStateS0_PjhhE13checkCount_In], %r8617;
	mov.b32 	%r8618, 0;
	st.shared.u32 	[_ZZ12PreSucSecondP8BiuStateS0_PjhhE14checkCount_Out], %r8618;
	bar.sync 	0;
	ld.shared.u32 	%r360, [_ZZ12PreSucSecondP8BiuStateS0_PjhhE13checkCount_In];
	setp.ge.u32 	%p121, %r23893, %r360;
	@%p121 bra 	$L__BB0_204;
	ld.global.u8 	%r361, [%rd3+2];
	mov.u32 	%r23889, %r23893;
$L__BB0_201:
	cvt.u64.u32 	%rd734, %r23889;
	mul.wide.u32 	%rd735, %r23889, 4;
	add.s64 	%rd736, %rd1, %rd735;
	ld.global.u32 	%r8619, [%rd736+196608];
	mul.wide.u32 	%rd737, %r23889, 2;
	sub.s64 	%rd738, %rd736, %rd737;
	ld.global.u16 	%rs33, [%rd738+262144];
	cvt.u32.u16 	%r8620, %rs33;
	sub.s64 	%rd739, %rd738, %rd734;
	ld.global.u8 	%r8621, [%rd739+294912];
	ld.global.u8 	%r8622, [%rd739+311296];
	ld.global.u8 	%r8623, [%rd739+327680];
	mul.wide.u32 	%rd740, %r23889, 3;
	add.s64 	%rd31, %rd739, %rd740;
	shr.u32 	%r8624, %r8620, 9;
	shr.u32 	%r8625, %r8619, 18;
	shr.u32 	%r8626, %r8619, 9;
	not.b32 	%r8627, %r8626;
	and.b32  	%r8628, %r8625, %r8627;
	and.b32  	%r8629, %r8628, %r8624;
	shr.u32 	%r8630, %r8619, 16;
	not.b32 	%r8631, %r8624;
	shr.u32 	%r8632, %r8619, 4;
	and.b32  	%r8633, %r8630, %r8631;
	and.b32  	%r8634, %r8633, %r8632;
	or.b32  	%r8635, %r8625, %r8632;
	not.b32 	%r8636, %r8635;
	shr.u32 	%r8637, %r8619, 22;
	and.b32  	%r8638, %r8637, %r8636;
	or.b32  	%r8639, %r8637, %r8630;
	not.b32 	%r8640, %r8639;
	and.b32  	%r8641, %r8626, %r8640;
	or.b32  	%r8642, %r8641, %r8638;
	or.b32  	%r8643, %r8642, %r8629;
	or.b32  	%r8644, %r8643, %r8634;
	shr.u32 	%r8645, %r8623, 4;
	xor.b32  	%r8646, %r8645, %r8644;
	xor.b32  	%r8647, %r8646, %r8623;
	xor.b32  	%r8648, %r8647, %r8619;
	shl.b32 	%r8649, %r8648, 7;
	and.b32  	%r8650, %r8649, 128;
	or.b32  	%r363, %r8650, %r8621;
	shr.u32 	%r8651, %r363, 6;
	or.b32  	%r8652, %r8651, %r8621;
	and.b32  	%r8653, %r8648, %r8652;
	shr.u32 	%r8654, %r8620, 5;
	shr.u32 	%r8655, %r8619, 7;
	shr.u32 	%r8656, %r8619, 17;
	not.b32 	%r8657, %r8656;
	and.b32  	%r8658, %r8655, %r8657;
	and.b32  	%r8659, %r8658, %r8654;
	not.b32 	%r8660, %r8655;
	shr.u32 	%r8661, %r8619, 21;
	shr.u32 	%r8662, %r8619, 12;
	and.b32  	%r8663, %r8661, %r8660;
	and.b32  	%r8664, %r8663, %r8662;
	or.b32  	%r8665, %r8659, %r8664;
	or.b32  	%r8666, %r8654, %r8661;
	not.b32 	%r8667, %r8666;
	shr.u32 	%r8668, %r8620, 12;
	and.b32  	%r8669, %r8668, %r8667;
	or.b32  	%r8670, %r8665, %r8669;
	or.b32  	%r8671, %r8668, %r8662;
	not.b32 	%r8672, %r8671;
	and.b32  	%r8673, %r8656, %r8672;
	or.b32  	%r8674, %r8670, %r8673;
	shr.u32 	%r8675, %r8621, 6;
	shr.u32 	%r8676, %r8621, 3;
	xor.b32  	%r8677, %r8676, %r8675;
	xor.b32  	%r8678, %r8677, %r8674;
	xor.b32  	%r8679, %r8678, %r8621;
	not.b32 	%r8680, %r8679;
	shl.b32 	%r8681, %r8679, 7;
	and.b32  	%r8682, %r8681, 128;
	or.b32  	%r8683, %r8682, %r8622;
	shr.u32 	%r8684, %r8619, 19;
	shr.u32 	%r8685, %r8619, 8;
	shr.u32 	%r8686, %r8620, 11;
	not.b32 	%r8687, %r8686;
	and.b32  	%r8688, %r8685, %r8687;
	and.b32  	%r8689, %r8688, %r8684;
	not.b32 	%r8690, %r8684;
	shr.u32 	%r8691, %r8619, 20;
	shr.u32 	%r8692, %r8619, 6;
	and.b32  	%r8693, %r8691, %r8690;
	and.b32  	%r8694, %r8693, %r8692;
	or.b32  	%r8695, %r8692, %r8685;
	not.b32 	%r8696, %r8695;
	shr.u32 	%r8697, %r8619, 13;
	and.b32  	%r8698, %r8697, %r8696;
	or.b32  	%r8699, %r8691, %r8697;
	not.b32 	%r8700, %r8699;
	and.b32  	%r8701, %r8686, %r8700;
	or.b32  	%r8702, %r8698, %r8694;
	or.b32  	%r8703, %r8702, %r8701;
	or.b32  	%r8704, %r8703, %r8689;
	shr.u32 	%r8705, %r8622, 6;
	shr.u32 	%r8706, %r8622, 3;
	xor.b32  	%r8707, %r8706, %r8705;
	xor.b32  	%r8708, %r8707, %r8704;
	xor.b32  	%r8709, %r8708, %r8622;
	not.b32 	%r8710, %r8709;
	shl.b32 	%r8711, %r8709, 7;
	and.b32  	%r8712, %r8711, 128;
	or.b32  	%r8713, %r8712, %r8623;
	shr.u32 	%r8714, %r363, 5;
	shr.u32 	%r8715, %r8620, 4;
	shr.u32 	%r8716, %r8620, 10;
	and.b32  	%r8717, %r8619, 1;
	neg.s32 	%r8718, %r8717;
	xor.b32  	%r8719, %r8716, %r8714;
	xor.b32  	%r8720, %r8719, %r8620;
	xor.b32  	%r8721, %r8720, %r8717;
	xor.b32  	%r8722, %r8721, %r8715;
	xor.b32  	%r8723, %r8722, %r8683;
	shl.b32 	%r8724, %r8723, 23;
	or.b32  	%r8725, %r8724, %r8619;
	and.b32  	%r8726, %r8718, 1442944;
	xor.b32  	%r364, %r8725, %r8726;
	and.b32  	%r8727, %r8686, %r8715;
	shr.u32 	%r8728, %r8620, 3;
	shr.u32 	%r8729, %r8620, 1;
	and.b32  	%r8730, %r8728, %r8729;
	xor.b32  	%r365, %r8727, %r8730;
	and.b32  	%r8731, %r8653, 1;
	shr.u32 	%r8732, %r8621, 2;
	not.b32 	%r8733, %r8732;
	shr.u32 	%r8734, %r8622, 5;
	and.b32  	%r8735, %r8734, %r8733;
	or.b32  	%r8736, %r8680, %r8735;
	or.b32  	%r8737, %r8736, -2;
	shr.u32 	%r8738, %r8713, 3;
	not.b32 	%r8739, %r8738;
	shr.u32 	%r8740, %r8683, 3;
	and.b32  	%r8741, %r8740, %r8739;
	or.b32  	%r8742, %r8710, %r8741;
	or.b32  	%r8743, %r8742, -2;
	and.b32  	%r8744, %r8740, %r8738;
	shr.u32 	%r8745, %r8713, 5;
	not.b32 	%r8746, %r8745;
	or.b32  	%r8747, %r8744, %r8746;
	shr.u32 	%r366, %r8683, 1;
	or.b32  	%r8748, %r8738, %r8740;
	and.b32  	%r8749, %r8748, %r366;
	shr.u32 	%r8750, %r8683, 6;
	not.b32 	%r8751, %r8750;
	shr.u32 	%r8752, %r363, 2;
	shr.u32 	%r8753, %r8683, 5;
	and.b32  	%r8754, %r8752, %r8753;
	or.b32  	%r8755, %r8754, %r8751;
	shr.u32 	%r8756, %r8621, 1;
	or.b32  	%r8757, %r8752, %r8753;
	and.b32  	%r8758, %r8757, %r8756;
	not.b32 	%r8759, %r8758;
	shr.u32 	%r8760, %r363, 3;
	not.b32 	%r8761, %r8760;
	not.b32 	%r8762, %r8621;
	and.b32  	%r8763, %r8651, %r8762;
	or.b32  	%r8764, %r8763, %r8761;
	shr.u32 	%r8765, %r363, 4;
	not.b32 	%r8766, %r8765;
	not.b32 	%r8767, %r8651;
	and.b32  	%r8768, %r8767, %r8621;
	or.b32  	%r8769, %r8768, %r8766;
	not.b32 	%r8770, %r8713;
	shr.u32 	%r8771, %r8713, 6;
	shr.u32 	%r367, %r8713, 1;
	and.b32  	%r8772, %r8771, %r367;
	or.b32  	%r8773, %r8772, %r8770;
	shr.u32 	%r8774, %r8713, 4;
	not.b32 	%r8775, %r8774;
	not.b32 	%r8776, %r8771;
	and.b32  	%r8777, %r367, %r8776;
	or.b32  	%r8778, %r8777, %r8775;
	shr.u32 	%r8779, %r8713, 2;
	not.b32 	%r8780, %r8779;
	not.b32 	%r8781, %r367;
	and.b32  	%r8782, %r8771, %r8781;
	or.b32  	%r8783, %r8782, %r8780;
	or.b32  	%r8784, %r367, %r8752;
	not.b32 	%r8785, %r8784;
	and.b32  	%r8786, %r363, %r8785;
	or.b32  	%r8787, %r8771, %r363;
	not.b32 	%r8788, %r8787;
	and.b32  	%r8789, %r8753, %r8788;
	or.b32  	%r8790, %r8786, %r8789;
	not.b32 	%r8791, %r8740;
	and.b32  	%r8792, %r8738, %r8791;
	and.b32  	%r8793, %r8792, %r8752;
	or.b32  	%r8794, %r8790, %r8793;
	not.b32 	%r8795, %r8753;
	and.b32  	%r8796, %r8740, %r8795;
	and.b32  	%r8797, %r8738, %r8781;
	or.b32  	%r8798, %r8797, %r8796;
	and.b32  	%r8799, %r8798, %r8767;
	or.b32  	%r8800, %r8794, %r8799;
	add.s32 	%r8801, %r8737, %r8743;
	add.s32 	%r8802, %r8801, %r8747;
	add.s32 	%r8803, %r8731, %r8749;
	sub.s32 	%r8804, %r8802, %r8803;
	add.s32 	%r8805, %r8804, %r8755;
	add.s32 	%r8806, %r8805, %r8759;
	add.s32 	%r8807, %r8806, %r8764;
	add.s32 	%r8808, %r8807, %r8769;
	add.s32 	%r8809, %r8808, %r8773;
	add.s32 	%r8810, %r8809, %r8778;
	add.s32 	%r8811, %r8810, %r8783;
	add.s32 	%r8812, %r8811, %r8800;
	add.s32 	%r8813, %r8812, -2;
	and.b32  	%r8814, %r8813, 1;
	setp.ne.s32 	%p122, %r8814, %r361;
	@%p122 bra 	$L__BB0_203;
	shr.u32 	%r8815, %r363, 1;
	shr.u32 	%r8816, %r364, 1;
	and.b32  	%r8817, %r8816, 8388607;
	ld.global.u32 	%r8818, [%rd31+65536];
	ld.global.u32 	%r8819, [%rd31];
	ld.global.u32 	%r8820, [%rd31+131072];
	atom.shared.add.u32 	%r8821, [_ZZ12PreSucSecondP8BiuStateS0_PjhhE14checkCount_Out], 1;
	cvt.u64.u32 	%rd741, %r8821;
	mul.wide.u32 	%rd742, %r8821, 4;
	add.s64 	%rd743, %rd2, %rd742;
	st.global.u32 	[%rd743+196608], %r8817;
	cvt.u16.u32 	%rs328, %r365;
	xor.b16  	%rs329, %rs33, %rs328;
	shl.b16 	%rs330, %rs329, 13;
	xor.b16  	%rs331, %rs330, 8192;
	or.b16  	%rs332, %rs331, %rs33;
	shr.u16 	%rs333, %rs332, 1;
	and.b16  	%rs334, %rs333, 8191;
	mul.wide.u32 	%rd744, %r8821, 2;
	sub.s64 	%rd745, %rd743, %rd744;
	st.global.u16 	[%rd745+262144], %rs334;
	sub.s64 	%rd746, %rd745, %rd741;
	st.global.u8 	[%rd746+294912], %r8815;
	st.global.u8 	[%rd746+311296], %r366;
	st.global.u8 	[%rd746+327680], %r367;
	mul.wide.u32 	%rd747, %r8821, 3;
	add.s64 	%rd748, %rd746, %rd747;
	st.global.u32 	[%rd748], %r8819;
	st.global.u32 	[%rd748+65536], %r8818;
	st.global.u32 	[%rd748+131072], %r8820;
$L__BB0_203:
	mov.u32 	%r8822, %ntid.x;
	add.s32 	%r23889, %r23889, %r8822;
	setp.lt.u32 	%p123, %r23889, %r360;
	@%p123 bra 	$L__BB0_201;
$L__BB0_204:
	bar.sync 	0;
	ld.shared.u32 	%r8823, [_ZZ12PreSucSecondP8BiuStateS0_PjhhE14checkCount_Out];
	bar.sync 	0;
	st.shared.u32 	[_ZZ12PreSucSecondP8BiuStateS0_PjhhE13checkCount_In], %r8823;
	mov.b32 	%r8824, 0;
	st.shared.u32 	[_ZZ12PreSucSecondP8BiuStateS0_PjhhE14checkCount_Out], %r8824;
	bar.sync 	0;
	ld.shared.u32 	%r369, [_ZZ12PreSucSecondP8BiuStateS0_PjhhE13checkCount_In];
	setp.ge.u32 	%p124, %r23893, %r369;
	@%p124 bra 	$L__BB0_209;
	ld.global.u8 	%r370, [%rd3+3];
	mov.u32 	%r23890, %r23893;
$L__BB0_206:
	cvt.u64.u32 	%rd749, %r23890;
	mul.wide.u32 	%rd750, %r23890, 4;
	add.s64 	%rd751, %rd2, %rd750;
	ld.global.u32 	%r8825, [%rd751+196608];
	mul.wide.u32 	%rd752, %r23890, 2;
	sub.s64 	%rd753, %rd751, %rd752;
	ld.global.u16 	%rs34, [%rd753+262144];
	cvt.u32.u16 	%r8826, %rs34;
	sub.s64 	%rd754, %rd753, %rd749;
	ld.global.u8 	%r8827, [%rd754+294912];
	ld.global.u8 	%r8828, [%rd754+311296];
	ld.global.u8 	%r8829, [%rd754+327680];
	mul.wide.u32 	%rd755, %r23890, 3;
	add.s64 	%rd32, %rd754, %rd755;
	shr.u32 	%r8830, %r8826, 9;
	shr.u32 	%r8831, %r8825, 18;
	shr.u32 	%r8832, %r8825, 9;
	not.b32 	%r8833, %r8832;
	and.b32  	%r8834, %r8831, %r8833;
	and.b32  	%r8835, %r8834, %r8830;
	shr.u32 	%r8836, %r8825, 16;
	not.b32 	%r8837, %r8830;
	shr.u32 	%r8838, %r8825, 4;
	and.b32  	%r8839, %r8836, %r8837;
	and.b32  	%r8840, %r8839, %r8838;
	or.b32  	%r8841, %r8831, %r8838;
	not.b32 	%r8842, %r8841;
	shr.u32 	%r8843, %r8825, 22;
	and.b32  	%r8844, %r8843, %r8842;
	or.b32  	%r8845, %r8843, %r8836;
	not.b32 	%r8846, %r8845;
	and.b32  	%r8847, %r8832, %r8846;
	or.b32  	%r8848, %r8847, %r8844;
	or.b32  	%r8849, %r8848, %r8835;
	or.b32  	%r8850, %r8849, %r8840;
	shr.u32 	%r8851, %r8829, 4;
	xor.b32  	%r8852, %r8851, %r8850;
	xor.b32  	%r8853, %r8852, %r8829;
	xor.b32  	%r8854, %r8853, %r8825;
	shl.b32 	%r8855, %r8854, 7;
	and.b32  	%r8856, %r8855, 128;
	or.b32  	%r372, %r8856, %r8827;
	shr.u32 	%r8857, %r372, 6;
	or.b32  	%r8858, %r8857, %r8827;
	and.b32  	%r8859, %r8854, %r8858;
	shr.u32 	%r8860, %r8826, 5;
	shr.u32 	%r8861, %r8825, 7;
	shr.u32 	%r8862, %r8825, 17;
	not.b32 	%r8863, %r8862;
	and.b32  	%r8864, %r8861, %r8863;
	and.b32  	%r8865, %r8864, %r8860;
	not.b32 	%r8866, %r8861;
	shr.u32 	%r8867, %r8825, 21;
	shr.u32 	%r8868, %r8825, 12;
	and.b32  	%r8869, %r8867, %r8866;
	and.b32  	%r8870, %r8869, %r8868;
	or.b32  	%r8871, %r8865, %r8870;
	or.b32  	%r8872, %r8860, %r8867;
	not.b32 	%r8873, %r8872;
	shr.u32 	%r8874, %r8826, 12;
	and.b32  	%r8875, %r8874, %r8873;
	or.b32  	%r8876, %r8871, %r8875;
	or.b32  	%r8877, %r8874, %r8868;
	not.b32 	%r8878, %r8877;
	and.b32  	%r8879, %r8862, %r8878;
	or.b32  	%r8880, %r8876, %r8879;
	shr.u32 	%r8881, %r8827, 6;
	shr.u32 	%r8882, %r8827, 3;
	xor.b32  	%r8883, %r8882, %r8881;
	xor.b32  	%r8884, %r8883, %r8880;
	xor.b32  	%r8885, %r8884, %r8827;
	not.b32 	%r8886, %r8885;
	shl.b32 	%r8887, %r8885, 7;
	and.b32  	%r8888, %r8887, 128;
	or.b32  	%r8889, %r8888, %r8828;
	shr.u32 	%r8890, %r8825, 19;
	shr.u32 	%r8891, %r8825, 8;
	shr.u32 	%r8892, %r8826, 11;
	not.b32 	%r8893, %r8892;
	and.b32  	%r8894, %r8891, %r8893;
	and.b32  	%r8895, %r8894, %r8890;
	not.b32 	%r8896, %r8890;
	shr.u32 	%r8897, %r8825, 20;
	shr.u32 	%r8898, %r8825, 6;
	and.b32  	%r8899, %r8897, %r8896;
	and.b32  	%r8900, %r8899, %r8898;
	or.b32  	%r8901, %r8898, %r8891;
	not.b32 	%r8902, %r8901;
	shr.u32 	%r8903, %r8825, 13;
	and.b32  	%r8904, %r8903, %r8902;
	or.b32  	%r8905, %r8897, %r8903;
	not.b32 	%r8906, %r8905;
	and.b32  	%r8907, %r8892, %r8906;
	or.b32  	%r8908, %r8904, %r8900;
	or.b32  	%r8909, %r8908, %r8907;
	or.b32  	%r8910, %r8909, %r8895;
	shr.u32 	%r8911, %r8828, 6;
	shr.u32 	%r8912, %r8828, 3;
	xor.b32  	%r8913, %r8912, %r8911;
	xor.b32  	%r8914, %r8913, %r8910;
	xor.b32  	%r8915, %r8914, %r8828;
	not.b32 	%r8916, %r8915;
	shl.b32 	%r8917, %r8915, 7;
	and.b32  	%r8918, %r8917, 128;
	or.b32  	%r8919, %r8918, %r8829;
	shr.u32 	%r8920, %r372, 5;
	shr.u32 	%r8921, %r8826, 4;
	shr.u32 	%r8922, %r8826, 10;
	and.b32  	%r8923, %r8825, 1;
	neg.s32 	%r8924, %r8923;
	xor.b32  	%r8925, %r8922, %r8920;
	xor.b32  	%r8926, %r8925, %r8826;
	xor.b32  	%r8927, %r8926, %r8923;
	xor.b32  	%r8928, %r8927, %r8921;
	xor.b32  	%r8929, %r8928, %r8889;
	shl.b32 	%r8930, %r8929, 23;
	or.b32  	%r8931, %r8930, %r8825;
	and.b32  	%r8932, %r8924, 1442944;
	xor.b32  	%r373, %r8931, %r8932;
	and.b32  	%r8933, %r8892, %r8921;
	shr.u32 	%r8934, %r8826, 3;
	shr.u32 	%r8935, %r8826, 1;
	and.b32  	%r8936, %r8934, %r8935;
	xor.b32  	%r374, %r8933, %r8936;
	and.b32  	%r8937, %r8859, 1;
	shr.u32 	%r8938, %r8827, 2;
	not.b32 	%r8939, %r8938;
	shr.u32 	%r8940, %r8828, 5;
	and.b32  	%r8941, %r8940, %r8939;
	or.b32  	%r8942, %r8886, %r8941;
	or.b32  	%r8943, %r8942, -2;
	shr.u32 	%r8944, %r8919, 3;
	not.b32 	%r8945, %r8944;
	shr.u32 	%r8946, %r8889, 3;
	and.b32  	%r8947, %r8946, %r8945;
	or.b32  	%r8948, %r8916, %r8947;
	or.b32  	%r8949, %r8948, -2;
	and.b32  	%r8950, %r8946, %r8944;
	shr.u32 	%r8951, %r8919, 5;
	not.b32 	%r8952, %r8951;
	or.b32  	%r8953, %r8950, %r8952;
	shr.u32 	%r375, %r8889, 1;
	or.b32  	%r8954, %r8944, %r8946;
	and.b32  	%r8955, %r8954, %r375;
	shr.u32 	%r8956, %r8889, 6;
	not.b32 	%r8957, %r8956;
	shr.u32 	%r8958, %r372, 2;
	shr.u32 	%r8959, %r8889, 5;
	and.b32  	%r8960, %r8958, %r8959;
	or.b32  	%r8961, %r8960, %r8957;
	shr.u32 	%r8962, %r8827, 1;
	or.b32  	%r8963, %r8958, %r8959;
	and.b32  	%r8964, %r8963, %r8962;
	not.b32 	%r8965, %r8964;
	shr.u32 	%r8966, %r372, 3;
	not.b32 	%r8967, %r8966;
	not.b32 	%r8968, %r8827;
	and.b32  	%r8969, %r8857, %r8968;
	or.b32  	%r8970, %r8969, %r8967;
	shr.u32 	%r8971, %r372, 4;
	not.b32 	%r8972, %r8971;
	not.b32 	%r8973, %r8857;
	and.b32  	%r8974, %r8973, %r8827;
	or.b32  	%r8975, %r8974, %r8972;
	not.b32 	%r8976, %r8919;
	shr.u32 	%r8977, %r8919, 6;
	shr.u32 	%r376, %r8919, 1;
	and.b32  	%r8978, %r8977, %r376;
	or.b32  	%r8979, %r8978, %r8976;
	shr.u32 	%r8980, %r8919, 4;
	not.b32 	%r8981, %r8980;
	not.b32 	%r8982, %r8977;
	and.b32  	%r8983, %r376, %r8982;
	or.b32  	%r8984, %r8983, %r8981;
	shr.u32 	%r8985, %r8919, 2;
	not.b32 	%r8986, %r8985;
	not.b32 	%r8987, %r376;
	and.b32  	%r8988, %r8977, %r8987;
	or.b32  	%r8989, %r8988, %r8986;
	or.b32  	%r8990, %r376, %r8958;
	not.b32 	%r8991, %r8990;
	and.b32  	%r8992, %r372, %r8991;
	or.b32  	%r8993, %r8977, %r372;
	not.b32 	%r8994, %r8993;
	and.b32  	%r8995, %r8959, %r8994;
	or.b32  	%r8996, %r8992, %r8995;
	not.b32 	%r8997, %r8946;
	and.b32  	%r8998, %r8944, %r8997;
	and.b32  	%r8999, %r8998, %r8958;
	or.b32  	%r9000, %r8996, %r8999;
	not.b32 	%r9001, %r8959;
	and.b32  	%r9002, %r8946, %r9001;
	and.b32  	%r9003, %r8944, %r8987;
	or.b32  	%r9004, %r9003, %r9002;
	and.b32  	%r9005, %r9004, %r8973;
	or.b32  	%r9006, %r9000, %r9005;
	add.s32 	%r9007, %r8943, %r8949;
	add.s32 	%r9008, %r9007, %r8953;
	add.s32 	%r9009, %r8937, %r8955;
	sub.s32 	%r9010, %r9008, %r9009;
	add.s32 	%r9011, %r9010, %r8961;
	add.s32 	%r9012, %r9011, %r8965;
	add.s32 	%r9013, %r9012, %r8970;
	add.s32 	%r9014, %r9013, %r8975;
	add.s32 	%r9015, %r9014, %r8979;
	add.s32 	%r9016, %r9015, %r8984;
	add.s32 	%r9017, %r9016, %r8989;
	add.s32 	%r9018, %r9017, %r9006;
	add.s32 	%r9019, %r9018, -2;
	and.b32  	%r9020, %r9019, 1;
	setp.ne.s32 	%p125, %r9020, %r370;
	@%p125 bra 	$L__BB0_208;
	shr.u32 	%r9021, %r372, 1;
	shr.u32 	%r9022, %r373, 1;
	and.b32  	%r9023, %r9022, 8388607;
	ld.global.u32 	%r9024, [%rd32+65536];
	ld.global.u32 	%r9025, [%rd32];
	ld.global.u32 	%r9026, [%rd32+131072];
	atom.shared.add.u32 	%r9027, [_ZZ12PreSucSecondP8BiuStateS0_PjhhE14checkCount_Out], 1;
	cvt.u64.u32 	%rd756, %r9027;
	mul.wide.u32 	%rd757, %r9027, 4;
	add.s64 	%rd758, %rd1, %rd757;
	st.global.u32 	[%rd758+196608], %r9023;
	cvt.u16.u32 	%rs335, %r374;
	xor.b16  	%rs336, %rs34, %rs335;
	shl.b16 	%rs337, %rs336, 13;
	xor.b16  	%rs338, %rs337, 8192;
	or.b16  	%rs339, %rs338, %rs34;
	shr.u16 	%rs340, %rs339, 1;
	and.b16  	%rs341, %rs340, 8191;
	mul.wide.u32 	%rd759, %r9027, 2;
	sub.s64 	%rd760, %rd758, %rd759;
	st.global.u16 	[%rd760+262144], %rs341;
	sub.s64 	%rd761, %rd760, %rd756;
	st.global.u8 	[%rd761+294912], %r9021;
	st.global.u8 	[%rd761+311296], %r375;
	st.global.u8 	[%rd761+327680], %r376;
	mul.wide.u32 	%rd762, %r9027, 3;
	add.s64 	%rd763, %rd761, %rd762;
	st.global.u32 	[%rd763], %r9025;
	st.global.u32 	[%rd763+65536], %r9024;
	st.global.u32 	[%rd763+131072], %r9026;
$L__BB0_208:
	mov.u32 	%r9028, %ntid.x;
	add.s32 	%r23890, %r23890, %r9028;
	setp.lt.u32 	%p126, %r23890, %r369;
	@%p126 bra 	$L__BB0_206;
$L__BB0_209:
	ld.param.u64 	%rd2086, [_Z7PreSortPK6InitGHPK7InitLMRPK18CommonHeadIndexStrP8BiuStateS9_S9_PjSA_h_param_6];
	bar.sync 	0;
	ld.shared.u32 	%r9029, [_ZZ12PreSucSecondP8BiuStateS0_PjhhE14checkCount_Out];
	cvta.to.global.u64 	%rd764, %rd2086;
	st.global.u32 	[%rd764], %r9029;
	bar.sync 	0;
	st.shared.u32 	[_ZZ12PreSucSecondP8BiuStateS0_PjhhE13checkCount_In], %r9029;
	mov.b32 	%r9030, 0;
	st.shared.u32 	[_ZZ12PreSucSecondP8BiuStateS0_PjhhE14checkCount_Out], %r9030;
	bar.sync 	0;
	ld.shared.u32 	%r378, [_ZZ12PreSucSecondP8BiuStateS0_PjhhE13checkCount_In];
	setp.ge.u32 	%p127, %r23893, %r378;
	@%p127 bra 	$L__BB0_214;
	ld.global.u8 	%r379, [%rd3+4];
	mov.u32 	%r23891, %r23893;
$L__BB0_211:
	cvt.u64.u32 	%rd765, %r23891;
	mul.wide.u32 	%rd766, %r23891, 4;
	add.s64 	%rd767, %rd1, %rd766;
	ld.global.u32 	%r9031, [%rd767+196608];
	mul.wide.u32 	%rd768, %r23891, 2;
	sub.s64 	%rd769, %rd767, %rd768;
	ld.global.u16 	%rs35, [%rd769+262144];
	cvt.u32.u16 	%r9032, %rs35;
	sub.s64 	%rd770, %rd769, %rd765;
	ld.global.u8 	%r9033, [%rd770+294912];
	ld.global.u8 	%r9034, [%rd770+311296];
	ld.global.u8 	%r9035, [%rd770+327680];
	mul.wide.u32 	%rd771, %r23891, 3;
	add.s64 	%rd33, %rd770, %rd771;
	shr.u32 	%r9036, %r9032, 9;
	shr.u32 	%r9037, %r9031, 18;
	shr.u32 	%r9038, %r9031, 9;
	not.b32 	%r9039, %r9038;
	and.b32  	%r9040, %r9037, %r9039;
	and.b32  	%r9041, %r9040, %r9036;
	shr.u32 	%r9042, %r9031, 16;
	not.b32 	%r9043, %r9036;
	shr.u32 	%r9044, %r9031, 4;
	and.b32  	%r9045, %r9042, %r9043;
	and.b32  	%r9046, %r9045, %r9044;
	or.b32  	%r9047, %r9037, %r9044;
	not.b32 	%r9048, %r9047;
	shr.u32 	%r9049, %r9031, 22;
	and.b32  	%r9050, %r9049, %r9048;
	or.b32  	%r9051, %r9049, %r9042;
	not.b32 	%r9052, %r9051;
	and.b32  	%r9053, %r9038, %r9052;
	or.b32  	%r9054, %r9053, %r9050;
	or.b32  	%r9055, %r9054, %r9041;
	or.b32  	%r9056, %r9055, %r9046;
	shr.u32 	%r9057, %r9035, 4;
	xor.b32  	%r9058, %r9057, %r9056;
	xor.b32  	%r9059, %r9058, %r9035;
	xor.b32  	%r9060, %r9059, %r9031;
	shl.b32 	%r9061, %r9060, 7;
	and.b32  	%r9062, %r9061, 128;
	or.b32  	%r381, %r9062, %r9033;
	shr.u32 	%r9063, %r381, 6;
	or.b32  	%r9064, %r9063, %r9033;
	and.b32  	%r9065, %r9060, %r9064;
	shr.u32 	%r9066, %r9032, 5;
	shr.u32 	%r9067, %r9031, 7;
	shr.u32 	%r9068, %r9031, 17;
	not.b32 	%r9069, %r9068;
	and.b32  	%r9070, %r9067, %r9069;
	and.b32  	%r9071, %r9070, %r9066;
	not.b32 	%r9072, %r9067;
	shr.u32 	%r9073, %r9031, 21;
	shr.u32 	%r9074, %r9031, 12;
	and.b32  	%r9075, %r9073, %r9072;
	and.b32  	%r9076, %r9075, %r9074;
	or.b32  	%r9077, %r9071, %r9076;
	or.b32  	%r9078, %r9066, %r9073;
	not.b32 	%r9079, %r9078;
	shr.u32 	%r9080, %r9032, 12;
	and.b32  	%r9081, %r9080, %r9079;
	or.b32  	%r9082, %r9077, %r9081;
	or.b32  	%r9083, %r9080, %r9074;
	not.b32 	%r9084, %r9083;
	and.b32  	%r9085, %r9068, %r9084;
	or.b32  	%r9086, %r9082, %r9085;
	shr.u32 	%r9087, %r9033, 6;
	shr.u32 	%r9088, %r9033, 3;
	xor.b32  	%r9089, %r9088, %r9087;
	xor.b32  	%r9090, %r9089, %r9086;
	xor.b32  	%r9091, %r9090, %r9033;
	not.b32 	%r9092, %r9091;
	shl.b32 	%r9093, %r9091, 7;
	and.b32  	%r9094, %r9093, 128;
	or.b32  	%r9095, %r9094, %r9034;
	shr.u32 	%r9096, %r9031, 19;
	shr.u32 	%r9097, %r9031, 8;
	shr.u32 	%r9098, %r9032, 11;
	not.b32 	%r9099, %r9098;
	and.b32  	%r9100, %r9097, %r9099;
	and.b32  	%r9101, %r9100, %r9096;
	not.b32 	%r9102, %r9096;
	shr.u32 	%r9103, %r9031, 20;
	shr.u32 	%r9104, %r9031, 6;
	and.b32  	%r9105, %r9103, %r9102;
	and.b32  	%r9106, %r9105, %r9104;
	or.b32  	%r9107, %r9104, %r9097;
	not.b32 	%r9108, %r9107;
	shr.u32 	%r9109, %r9031, 13;
	and.b32  	%r9110, %r9109, %r9108;
	or.b32  	%r9111, %r9103, %r9109;
	not.b32 	%r9112, %r9111;
	and.b32  	%r9113, %r9098, %r9112;
	or.b32  	%r9114, %r9110, %r9106;
	or.b32  	%r9115, %r9114, %r9113;
	or.b32  	%r9116, %r9115, %r9101;
	shr.u32 	%r9117, %r9034, 6;
	shr.u32 	%r9118, %r9034, 3;
	xor.b32  	%r9119, %r9118, %r9117;
	xor.b32  	%r9120, %r9119, %r9116;
	xor.b32  	%r9121, %r9120, %r9034;
	not.b32 	%r9122, %r9121;
	shl.b32 	%r9123, %r9121, 7;
	and.b32  	%r9124, %r9123, 128;
	or.b32  	%r9125, %r9124, %r9035;
	shr.u32 	%r9126, %r381, 5;
	shr.u32 	%r9127, %r9032, 4;
	shr.u32 	%r9128, %r9032, 10;
	and.b32  	%r9129, %r9031, 1;
	neg.s32 	%r9130, %r9129;
	xor.b32  	%r9131, %r9128, %r9126;
	xor.b32  	%r9132, %r9131, %r9032;
	xor.b32  	%r9133, %r9132, %r9129;
	xor.b32  	%r9134, %r9133, %r9127;
	xor.b32  	%r9135, %r9134, %r9095;
	shl.b32 	%r9136, %r9135, 23;
	or.b32  	%r9137, %r9136, %r9031;
	and.b32  	%r9138, %r9130, 1442944;
	xor.b32  	%r382, %r9137, %r9138;
	and.b32  	%r9139, %r9098, %r9127;
	shr.u32 	%r9140, %r9032, 3;
	shr.u32 	%r9141, %r9032, 1;
	and.b32  	%r9142, %r9140, %r9141;
	xor.b32  	%r383, %r9139, %r9142;
	and.b32  	%r9143, %r9065, 1;
	shr.u32 	%r9144, %r9033, 2;
	not.b32 	%r9145, %r9144;
	shr.u32 	%r9146, %r9034, 5;
	and.b32  	%r9147, %r9146, %r9145;
	or.b32  	%r9148, %r9092, %r9147;
	or.b32  	%r9149, %r9148, -2;
	shr.u32 	%r9150, %r9125, 3;
	not.b32 	%r9151, %r9150;
	shr.u32 	%r9152, %r9095, 3;
	and.b32  	%r9153, %r9152, %r9151;
	or.b32  	%r9154, %r9122, %r9153;
	or.b32  	%r9155, %r9154, -2;
	and.b32  	%r9156, %r9152, %r9150;
	shr.u32 	%r9157, %r9125, 5;
	not.b32 	%r9158, %r9157;
	or.b32  	%r9159, %r9156, %r9158;
	shr.u32 	%r384, %r9095, 1;
	or.b32  	%r9160, %r9150, %r9152;
	and.b32  	%r9161, %r9160, %r384;
	shr.u32 	%r9162, %r9095, 6;
	not.b32 	%r9163, %r9162;
	shr.u32 	%r9164, %r381, 2;
	shr.u32 	%r9165, %r9095, 5;
	and.b32  	%r9166, %r9164, %r9165;
	or.b32  	%r9167, %r9166, %r9163;
	shr.u32 	%r9168, %r9033, 1;
	or.b32  	%r9169, %r9164, %r9165;
	and.b32  	%r9170, %r9169, %r9168;
	not.b32 	%r9171, %r9170;
	shr.u32 	%r9172, %r381, 3;
	not.b32 	%r9173, %r9172;
	not.b32 	%r9174, %r9033;
	and.b32  	%r9175, %r9063, %r9174;
	or.b32  	%r9176, %r9175, %r9173;
	shr.u32 	%r9177, %r381, 4;
	not.b32 	%r9178, %r9177;
	not.b32 	%r9179, %r9063;
	and.b32  	%r9180, %r9179, %r9033;
	or.b32  	%r9181, %r9180, %r9178;
	not.b32 	%r9182, %r9125;
	shr.u32 	%r9183, %r9125, 6;
	shr.u32 	%r385, %r9125, 1;
	and.b32  	%r9184, %r9183, %r385;
	or.b32  	%r9185, %r9184, %r9182;
	shr.u32 	%r9186, %r9125, 4;
	not.b32 	%r9187, %r9186;
	not.b32 	%r9188, %r9183;
	and.b32  	%r9189, %r385, %r9188;
	or.b32  	%r9190, %r9189, %r9187;
	shr.u32 	%r9191, %r9125, 2;
	not.b32 	%r9192, %r9191;
	not.b32 	%r9193, %r385;
	and.b32  	%r9194, %r9183, %r9193;
	or.b32  	%r9195, %r9194, %r9192;
	or.b32  	%r9196, %r385, %r9164;
	not.b32 	%r9197, %r9196;
	and.b32  	%r9198, %r381, %r9197;
	or.b32  	%r9199, %r9183, %r381;
	not.b32 	%r9200, %r9199;
	and.b32  	%r9201, %r9165, %r9200;
	or.b32  	%r9202, %r9198, %r9201;
	not.b32 	%r9203, %r9152;
	and.b32  	%r9204, %r9150, %r9203;
	and.b32  	%r9205, %r9204, %r9164;
	or.b32  	%r9206, %r9202, %r9205;
	not.b32 	%r9207, %r9165;
	and.b32  	%r9208, %r9152, %r9207;
	and.b32  	%r9209, %r9150, %r9193;
	or.b32  	%r9210, %r9209, %r9208;
	and.b32  	%r9211, %r9210, %r9179;
	or.b32  	%r9212, %r9206, %r9211;
	add.s32 	%r9213, %r9149, %r9155;
	add.s32 	%r9214, %r9213, %r9159;
	add.s32 	%r9215, %r9143, %r9161;
	sub.s32 	%r9216, %r9214, %r9215;
	add.s32 	%r9217, %r9216, %r9167;
	add.s32 	%r9218, %r9217, %r9171;
	add.s32 	%r9219, %r9218, %r9176;
	add.s32 	%r9220, %r9219, %r9181;
	add.s32 	%r9221, %r9220, %r9185;
	add.s32 	%r9222, %r9221, %r9190;
	add.s32 	%r9223, %r9222, %r9195;
	add.s32 	%r9224, %r9223, %r9212;
	add.s32 	%r9225, %r9224, -2;
	and.b32  	%r9226, %r9225, 1;
	setp.ne.s32 	%p128, %r9226, %r379;
	@%p128 bra 	$L__BB0_213;
	shr.u32 	%r9227, %r381, 1;
	shr.u32 	%r9228, %r382, 1;
	and.b32  	%r9229, %r9228, 8388607;
	ld.global.u32 	%r9230, [%rd33+65536];
	ld.global.u32 	%r9231, [%rd33];
	ld.global.u32 	%r9232, [%rd33+131072];
	atom.shared.add.u32 	%r9233, [_ZZ12PreSucSecondP8BiuStateS0_PjhhE14checkCount_Out], 1;
	cvt.u64.u32 	%rd772, %r9233;
	mul.wide.u32 	%rd773, %r9233, 4;
	add.s64 	%rd774, %rd2, %rd773;
	st.global.u32 	[%rd774+196608], %r9229;
	cvt.u16.u32 	%rs342, %r383;
	xor.b16  	%rs343, %rs35, %rs342;
	shl.b16 	%rs344, %rs343, 13;
	xor.b16  	%rs345, %rs344, 8192;
	or.b16  	%rs346, %rs345, %rs35;
	shr.u16 	%rs347, %rs346, 1;
	and.b16  	%rs348, %rs347, 8191;
	mul.wide.u32 	%rd775, %r9233, 2;
	sub.s64 	%rd776, %rd774, %rd775;
	st.global.u16 	[%rd776+262144], %rs348;
	sub.s64 	%rd777, %rd776, %rd772;
	st.global.u8 	[%rd777+294912], %r9227;
	st.global.u8 	[%rd777+311296], %r384;
	st.global.u8 	[%rd777+327680], %r385;
	mul.wide.u32 	%rd778, %r9233, 3;
	add.s64 	%rd779, %rd777, %rd778;
	st.global.u32 	[%rd779], %r9231;
	st.global.u32 	[%rd779+65536], %r9230;
	st.global.u32 	[%rd779+131072], %r9232;
$L__BB0_213:
	mov.u32 	%r9234, %ntid.x;
	add.s32 	%r23891, %r23891, %r9234;
	setp.lt.u32 	%p129, %r23891, %r378;
	@%p129 bra 	$L__BB0_211;
$L__BB0_214:
	bar.sync 	0;
	ld.shared.u32 	%r9235, [_ZZ12PreSucSecondP8BiuStateS0_PjhhE14checkCount_Out];
	bar.sync 	0;
	st.shared.u32 	[_ZZ12PreSucSecondP8BiuStateS0_PjhhE13checkCount_In], %r9235;
	mov.b32 	%r9236, 0;
	st.shared.u32 	[_ZZ12PreSucSecondP8BiuStateS0_PjhhE14checkCount_Out], %r9236;
	bar.sync 	0;
	ld.shared.u32 	%r387, [_ZZ12PreSucSecondP8BiuStateS0_PjhhE13checkCount_In];
	setp.ge.u32 	%p130, %r23893, %r387;
	@%p130 bra 	$L__BB0_219;
	ld.global.u8 	%r388, [%rd3+5];
	mov.u32 	%r23892, %r23893;
$L__BB0_216:
	cvt.u64.u32 	%rd780, %r23892;
	mul.wide.u32 	%rd781, %r23892, 4;
	add.s64 	%rd782, %rd2, %rd781;
	ld.global.u32 	%r9237, [%rd782+196608];
	mul.wide.u32 	%rd783, %r23892, 2;
	sub.s64 	%rd784, %rd782, %rd783;
	ld.global.u16 	%rs36, [%rd784+262144];
	cvt.u32.u16 	%r9238, %rs36;
	sub.s64 	%rd785, %rd784, %rd780;
	ld.global.u8 	%r9239, [%rd785+294912];
	ld.global.u8 	%r9240, [%rd785+311296];
	ld.global.u8 	%r9241, [%rd785+327680];
	mul.wide.u32 	%rd786, %r23892, 3;
	add.s64 	%rd34, %rd785, %rd786;
	shr.u32 	%r9242, %r9238, 9;
	shr.u32 	%r9243, %r9237, 18;
	shr.u32 	%r9244, %r9237, 9;
	not.b32 	%r9245, %r9244;
	and.b32  	%r9246, %r9243, %r9245;
	and.b32  	%r9247, %r9246, %r9242;
	shr.u32 	%r9248, %r9237, 16;
	not.b32 	%r9249, %r9242;
	shr.u32 	%r9250, %r9237, 4;
	and.b32  	%r9251, %r9248, %r9249;
	and.b32  	%r9252, %r9251, %r9250;
	or.b32  	%r9253, %r9243, %r9250;
	not.b32 	%r9254, %r9253;
	shr.u32 	%r9255, %r9237, 22;
	and.b32  	%r9256, %r9255, %r9254;
	or.b32  	%r9257, %r9255, %r9248;
	not.b32 	%r9258, %r9257;
	and.b32  	%r9259, %r9244, %r9258;
	or.b32  	%r9260, %r9259, %r9256;
	or.b32  	%r9261, %r9260, %r9247;
	or.b32  	%r9262, %r9261, %r9252;
	shr.u32 	%r9263, %r9241, 4;
	xor.b32  	%r9264, %r9263, %r9262;
	xor.b32  	%r9265, %r9264, %r9241;
	xor.b32  	%r9266, %r9265, %r9237;
	shl.b32 	%r9267, %r9266, 7;
	and.b32  	%r9268, %r9267, 128;
	or.b32  	%r390, %r9268, %r9239;
	shr.u32 	%r9269, %r390, 6;
	or.b32  	%r9270, %r9269, %r9239;
	and.b32  	%r9271, %r9266, %r9270;
	shr.u32 	%r9272, %r9238, 5;
	shr.u32 	%r9273, %r9237, 7;
	shr.u32 	%r9274, %r9237, 17;
	not.b32 	%r9275, %r9274;
	and.b32  	%r9276, %r9273, %r9275;
	and.b32  	%r9277, %r9276, %r9272;
	not.b32 	%r9278, %r9273;
	shr.u32 	%r9279, %r9237, 21;
	shr.u32 	%r9280, %r9237, 12;
	and.b32  	%r9281, %r9279, %r9278;
	and.b32  	%r9282, %r9281, %r9280;
	or.b32  	%r9283, %r9277, %r9282;
	or.b32  	%r9284, %r9272, %r9279;
	not.b32 	%r9285, %r9284;
	shr.u32 	%r9286, %r9238, 12;
	and.b32  	%r9287, %r9286, %r9285;
	or.b32  	%r9288, %r9283, %r9287;
	or.b32  	%r9289, %r9286, %r9280;
	not.b32 	%r9290, %r9289;
	and.b32  	%r9291, %r9274, %r9290;
	or.b32  	%r9292, %r9288, %r9291;
	shr.u32 	%r9293, %r9239, 6;
	shr.u32 	%r9294, %r9239, 3;
	xor.b32  	%r9295, %r9294, %r9293;
	xor.b32  	%r9296, %r9295, %r9292;
	xor.b32  	%r9297, %r9296, %r9239;
	not.b32 	%r9298, %r9297;
	shl.b32 	%r9299, %r9297, 7;
	and.b32  	%r9300, %r9299, 128;
	or.b32  	%r9301, %r9300, %r9240;
	shr.u32 	%r9302, %r9237, 19;
	shr.u32 	%r9303, %r9237, 8;
	shr.u32 	%r9304, %r9238, 11;
	not.b32 	%r9305, %r9304;
	and.b32  	%r9306, %r9303, %r9305;
	and.b32  	%r9307, %r9306, %r9302;
	not.b32 	%r9308, %r9302;
	shr.u32 	%r9309, %r9237, 20;
	shr.u32 	%r9310, %r9237, 6;
	and.b32  	%r9311, %r9309, %r9308;
	and.b32  	%r9312, %r9311, %r9310;
	or.b32  	%r9313, %r9310, %r9303;
	not.b32 	%r9314, %r9313;
	shr.u32 	%r9315, %r9237, 13;
	and.b32  	%r9316, %r9315, %r9314;
	or.b32  	%r9317, %r9309, %r9315;
	not.b32 	%r9318, %r9317;
	and.b32  	%r9319, %r9304, %r9318;
	or.b32  	%r9320, %r9316, %r9312;
	or.b32  	%r9321, %r9320, %r9319;
	or.b32  	%r9322, %r9321, %r9307;
	shr.u32 	%r9323, %r9240, 6;
	shr.u32 	%r9324, %r9240, 3;
	xor.b32  	%r9325, %r9324, %r9323;
	xor.b32  	%r9326, %r9325, %r9322;
	xor.b32  	%r9327, %r9326, %r9240;
	not.b32 	%r9328, %r9327;
	shl.b32 	%r9329, %r9327, 7;
	and.b32  	%r9330, %r9329, 128;
	or.b32  	%r9331, %r9330, %r9241;
	shr.u32 	%r9332, %r390, 5;
	shr.u32 	%r9333, %r9238, 4;
	shr.u32 	%r9334, %r9238, 10;
	and.b32  	%r9335, %r9237, 1;
	neg.s32 	%r9336, %r9335;
	xor.b32  	%r9337, %r9334, %r9332;
	xor.b32  	%r9338, %r9337, %r9238;
	xor.b32  	%r9339, %r9338, %r9335;
	xor.b32  	%r9340, %r9339, %r9333;
	xor.b32  	%r9341, %r9340, %r9301;
	shl.b32 	%r9342, %r9341, 23;
	or.b32  	%r9343, %r9342, %r9237;
	and.b32  	%r9344, %r9336, 1442944;
	xor.b32  	%r391, %r9343, %r9344;
	and.b32  	%r9345, %r9304, %r9333;
	shr.u32 	%r9346, %r9238, 3;
	shr.u32 	%r9347, %r9238, 1;
	and.b32  	%r9348, %r9346, %r9347;
	xor.b32  	%r392, %r9345, %r9348;
	and.b32  	%r9349, %r9271, 1;
	shr.u32 	%r9350, %r9239, 2;
	not.b32 	%r9351, %r9350;
	shr.u32 	%r9352, %r9240, 5;
	and.b32  	%r9353, %r9352, %r9351;
	or.b32  	%r9354, %r9298, %r9353;
	or.b32  	%r9355, %r9354, -2;
	shr.u32 	%r9356, %r9331, 3;
	not.b32 	%r9357, %r9356;
	shr.u32 	%r9358, %r9301, 3;
	and.b32  	%r9359, %r9358, %r9357;
	or.b32  	%r9360, %r9328, %r9359;
	or.b32  	%r9361, %r9360, -2;
	and.b32  	%r9362, %r9358, %r9356;
	shr.u32 	%r9363, %r9331, 5;
	not.b32 	%r9364, %r9363;
	or.b32  	%r9365, %r9362, %r9364;
	shr.u32 	%r393, %r9301, 1;
	or.b32  	%r9366, %r9356, %r9358;
	and.b32  	%r9367, %r9366, %r393;
	shr.u32 	%r9368, %r9301, 6;
	not.b32 	%r9369, %r9368;
	shr.u32 	%r9370, %r390, 2;
	shr.u32 	%r9371, %r9301, 5;
	and.b32  	%r9372, %r9370, %r9371;
	or.b32  	%r9373, %r9372, %r9369;
	shr.u32 	%r9374, %r9239, 1;
	or.b32  	%r9375, %r9370, %r9371;
	and.b32  	%r9376, %r9375, %r9374;
	not.b32 	%r9377, %r9376;
	shr.u32 	%r9378, %r390, 3;
	not.b32 	%r9379, %r9378;
	not.b32 	%r9380, %r9239;
	and.b32  	%r9381, %r9269, %r9380;
	or.b32  	%r9382, %r9381, %r9379;
	shr.u32 	%r9383, %r390, 4;
	not.b32 	%r9384, %r9383;
	not.b32 	%r9385, %r9269;
	and.b32  	%r9386, %r9385, %r9239;
	or.b32  	%r9387, %r9386, %r9384;
	not.b32 	%r9388, %r9331;
	shr.u32 	%r9389, %r9331, 6;
	shr.u32 	%r394, %r9331, 1;
	and.b32  	%r9390, %r9389, %r394;
	or.b32  	%r9391, %r9390, %r9388;
	shr.u32 	%r9392, %r9331, 4;
	not.b32 	%r9393, %r9392;
	not.b32 	%r9394, %r9389;
	and.b32  	%r9395, %r394, %r9394;
	or.b32  	%r9396, %r9395, %r9393;
	shr.u32 	%r9397, %r9331, 2;
	not.b32 	%r9398, %r9397;
	not.b32 	%r9399, %r394;
	and.b32  	%r9400, %r9389, %r9399;
	or.b32  	%r9401, %r9400, %r9398;
	or.b32  	%r9402, %r394, %r9370;
	not.b32 	%r9403, %r9402;
	and.b32  	%r9404, %r390, %r9403;
	or.b32  	%r9405, %r9389, %r390;
	not.b32 	%r9406, %r9405;
	and.b32  	%r9407, %r9371, %r9406;
	or.b32  	%r9408, %r9404, %r9407;
	not.b32 	%r9409, %r9358;
	and.b32  	%r9410, %r9356, %r9409;
	and.b32  	%r9411, %r9410, %r9370;
	or.b32  	%r9412, %r9408, %r9411;
	not.b32 	%r9413, %r9371;
	and.b32  	%r9414, %r9358, %r9413;
	and.b32  	%r9415, %r9356, %r9399;
	or.b32  	%r9416, %r9415, %r9414;
	and.b32  	%r9417, %r9416, %r9385;
	or.b32  	%r9418, %r9412, %r9417;
	add.s32 	%r9419, %r9355, %r9361;
	add.s32 	%r9420, %r9419, %r9365;
	add.s32 	%r9421, %r9349, %r9367;
	sub.s32 	%r9422, %r9420, %r9421;
	add.s32 	%r9423, %r9422, %r9373;
	add.s32 	%r9424, %r9423, %r9377;
	add.s32 	%r9425, %r9424, %r9382;
	add.s32 	%r9426, %r9425, %r9387;
	add.s32 	%r9427, %r9426, %r9391;
	add.s32 	%r9428, %r9427, %r9396;
	add.s32 	%r9429, %r9428, %r9401;
	add.s32 	%r9430, %r9429, %r9418;
	add.s32 	%r9431, %r9430, -2;
	and.b32  	%r9432, %r9431, 1;
	setp.ne.s32 	%p131, %r9432, %r388;
	@%p131 bra 	$L__BB0_218;
	shr.u32 	%r9433, %r390, 1;
	shr.u32 	%r9434, %r391, 1;
	and.b32  	%r9435, %r9434, 8388607;
	ld.global.u32 	%r9436, [%rd34+65536];
	ld.global.u32 	%r9437, [%rd34];
	ld.global.u32 	%r9438, [%rd34+131072];
	atom.shared.add.u32 	%r9439, [_ZZ12PreSucSecondP8BiuStateS0_PjhhE14checkCount_Out], 1;
	cvt.u64.u32 	%rd787, %r9439;
	mul.wide.u32 	%rd788, %r9439, 4;
	add.s64 	%rd789, %rd1, %rd788;
	st.global.u32 	[%rd789+196608], %r9435;
	cvt.u16.u32 	%rs349, %r392;
	xor.b16  	%rs350, %rs36, %rs349;
	shl.b16 	%rs351, %rs350, 13;
	xor.b16  	%rs352, %rs351, 8192;
	or.b16  	%rs353, %rs352, %rs36;
	shr.u16 	%rs354, %rs353, 1;
	and.b16  	%rs355, %rs354, 8191;
	mul.wide.u32 	%rd790, %r9439, 2;
	sub.s64 	%rd791, %rd789, %rd790;
	st.global.u16 	[%rd791+262144], %rs355;
	sub.s64 	%rd792, %rd791, %rd787;
	st.global.u8 	[%rd792+294912], %r9433;
	st.global.u8 	[%rd792+311296], %r393;
	st.global.u8 	[%rd792+327680], %r394;
	mul.wide.u32 	%rd793, %r9439, 3;
	add.s64 	%rd794, %rd792, %rd793;
	st.global.u32 	[%rd794], %r9437;
	st.global.u32 	[%rd794+65536], %r9436;
	st.global.u32 	[%rd794+131072], %r9438;
$L__BB0_218:
	mov.u32 	%r9440, %ntid.x;
	add.s32 	%r23892, %r23892, %r9440;
	setp.lt.u32 	%p132, %r23892, %r387;
	@%p132 bra 	$L__BB0_216;
$L__BB0_219:
	ld.param.u64 	%rd2087, [_Z7PreSortPK6InitGHPK7InitLMRPK18CommonHeadIndexStrP8BiuStateS9_S9_PjSA_h_param_6];
	bar.sync 	0;
	ld.shared.u32 	%r9441, [_ZZ12PreSucSecondP8BiuStateS0_PjhhE14checkCount_Out];
	cvta.to.global.u64 	%rd795, %rd2087;
	st.global.u32 	[%rd795], %r9441;
	bar.sync 	0;
	st.shared.u32 	[_ZZ11PreSucThirdP8BiuStateS0_PjS1_hE13checkCount_In], %r9441;
	st.shared.u32 	[_ZZ11PreSucThirdP8BiuStateS0_PjS1_hE14checkCount_Out], %r23847;
	bar.sync 	0;
	ld.shared.u32 	%r396, [_ZZ11PreSucThirdP8BiuStateS0_PjS1_hE13checkCount_In];
	setp.ge.u32 	%p133, %r23893, %r396;
	@%p133 bra 	$L__BB0_224;
	ld.global.u8 	%r397, [%rd3+6];
$L__BB0_221:
	cvt.u64.u32 	%rd796, %r23893;
	mul.wide.u32 	%rd797, %r23893, 4;
	add.s64 	%rd798, %rd1, %rd797;
	ld.global.u32 	%r9442, [%rd798+196608];
	mul.wide.u32 	%rd799, %r23893, 2;
	sub.s64 	%rd800, %rd798, %rd799;
	ld.global.u16 	%r9443, [%rd800+262144];
	sub.s64 	%rd801, %rd800, %rd796;
	ld.global.u8 	%r9444, [%rd801+294912];
	ld.global.u8 	%r9445, [%rd801+311296];
	ld.global.u8 	%r9446, [%rd801+327680];
	mul.wide.u32 	%rd802, %r23893, 3;
	add.s64 	%rd35, %rd801, %rd802;
	shr.u32 	%r9447, %r9443, 9;
	shr.u32 	%r9448, %r9442, 18;
	shr.u32 	%r9449, %r9442, 9;
	not.b32 	%r9450, %r9449;
	and.b32  	%r9451, %r9448, %r9450;
	and.b32  	%r9452, %r9451, %r9447;
	shr.u32 	%r9453, %r9442, 16;
	not.b32 	%r9454, %r9447;
	shr.u32 	%r9455, %r9442, 4;
	and.b32  	%r9456, %r9453, %r9454;
	and.b32  	%r9457, %r9456, %r9455;
	or.b32  	%r9458, %r9448, %r9455;
	not.b32 	%r9459, %r9458;
	shr.u32 	%r9460, %r9442, 22;
	and.b32  	%r9461, %r9460, %r9459;
	or.b32  	%r9462, %r9460, %r9453;
	not.b32 	%r9463, %r9462;
	and.b32  	%r9464, %r9449, %r9463;
	or.b32  	%r9465, %r9464, %r9461;
	or.b32  	%r9466, %r9465, %r9452;
	or.b32  	%r9467, %r9466, %r9457;
	shr.u32 	%r9468, %r9446, 4;
	xor.b32  	%r9469, %r9467, %r9446;
	xor.b32  	%r9470, %r9469, %r9442;
	xor.b32  	%r9471, %r9470, %r9468;
	shr.u32 	%r9472, %r9443, 5;
	shr.u32 	%r9473, %r9442, 7;
	shr.u32 	%r9474, %r9442, 17;
	not.b32 	%r9475, %r9474;
	and.b32  	%r9476, %r9473, %r9475;
	and.b32  	%r9477, %r9476, %r9472;
	not.b32 	%r9478, %r9473;
	shr.u32 	%r9479, %r9442, 21;
	shr.u32 	%r9480, %r9442, 12;
	and.b32  	%r9481, %r9479, %r9478;
	and.b32  	%r9482, %r9481, %r9480;
	or.b32  	%r9483, %r9477, %r9482;
	or.b32  	%r9484, %r9472, %r9479;
	not.b32 	%r9485, %r9484;
	shr.u32 	%r9486, %r9443, 12;
	and.b32  	%r9487, %r9486, %r9485;
	or.b32  	%r9488, %r9483, %r9487;
	or.b32  	%r9489, %r9486, %r9480;
	not.b32 	%r9490, %r9489;
	and.b32  	%r9491, %r9474, %r9490;
	or.b32  	%r9492, %r9488, %r9491;
	shr.u32 	%r9493, %r9444, 6;
	shr.u32 	%r9494, %r9444, 3;
	xor.b32  	%r9495, %r9492, %r9444;
	xor.b32  	%r9496, %r9495, %r9494;
	shr.u32 	%r9497, %r9442, 19;
	shr.u32 	%r9498, %r9442, 8;
	shr.u32 	%r9499, %r9443, 11;
	not.b32 	%r9500, %r9499;
	and.b32  	%r9501, %r9498, %r9500;
	and.b32  	%r9502, %r9501, %r9497;
	not.b32 	%r9503, %r9497;
	shr.u32 	%r9504, %r9442, 20;
	shr.u32 	%r9505, %r9442, 6;
	and.b32  	%r9506, %r9504, %r9503;
	and.b32  	%r9507, %r9506, %r9505;
	or.b32  	%r9508, %r9505, %r9498;
	not.b32 	%r9509, %r9508;
	shr.u32 	%r9510, %r9442, 13;
	and.b32  	%r9511, %r9510, %r9509;
	or.b32  	%r9512, %r9504, %r9510;
	not.b32 	%r9513, %r9512;
	and.b32  	%r9514, %r9499, %r9513;
	or.b32  	%r9515, %r9511, %r9507;
	or.b32  	%r9516, %r9515, %r9514;
	or.b32  	%r9517, %r9516, %r9502;
	shr.u32 	%r9518, %r9445, 6;
	shr.u32 	%r9519, %r9445, 3;
	xor.b32  	%r9520, %r9517, %r9445;
	xor.b32  	%r9521, %r9520, %r9519;
	not.b32 	%r9522, %r9518;
	xor.b32  	%r9523, %r9522, %r9521;
	or.b32  	%r9524, %r9493, %r9444;
	and.b32  	%r9525, %r9524, %r9471;
	not.b32 	%r9526, %r9493;
	xor.b32  	%r9527, %r9526, %r9496;
	shr.u32 	%r9528, %r9444, 2;
	not.b32 	%r9529, %r9528;
	shr.u32 	%r9530, %r9445, 5;
	and.b32  	%r9531, %r9530, %r9529;
	or.b32  	%r9532, %r9531, %r9527;
	shr.u32 	%r9533, %r9446, 3;
	not.b32 	%r9534, %r9533;
	and.b32  	%r9535, %r9519, %r9534;
	or.b32  	%r9536, %r9523, %r9535;
	and.b32  	%r9537, %r9533, %r9519;
	shr.u32 	%r9538, %r9446, 5;
	not.b32 	%r9539, %r9538;
	or.b32  	%r9540, %r9537, %r9539;
	shr.u32 	%r9541, %r9445, 1;
	or.b32  	%r9542, %r9533, %r9519;
	and.b32  	%r9543, %r9542, %r9541;
	and.b32  	%r9544, %r9530, %r9528;
	or.b32  	%r9545, %r9544, %r9522;
	shr.u32 	%r9546, %r9444, 1;
	or.b32  	%r9547, %r9530, %r9528;
	and.b32  	%r9548, %r9547, %r9546;
	not.b32 	%r9549, %r9548;
	not.b32 	%r9550, %r9494;
	not.b32 	%r9551, %r9444;
	and.b32  	%r9552, %r9493, %r9551;
	or.b32  	%r9553, %r9552, %r9550;
	shr.u32 	%r9554, %r9444, 4;
	not.b32 	%r9555, %r9554;
	and.b32  	%r9556, %r9526, %r9444;
	or.b32  	%r9557, %r9556, %r9555;
	not.b32 	%r9558, %r9446;
	shr.u32 	%r9559, %r9446, 6;
	shr.u32 	%r9560, %r9446, 1;
	and.b32  	%r9561, %r9559, %r9560;
	or.b32  	%r9562, %r9561, %r9558;
	not.b32 	%r9563, %r9468;
	not.b32 	%r9564, %r9559;
	and.b32  	%r9565, %r9560, %r9564;
	or.b32  	%r9566, %r9565, %r9563;
	shr.u32 	%r9567, %r9446, 2;
	not.b32 	%r9568, %r9567;
	not.b32 	%r9569, %r9560;
	and.b32  	%r9570, %r9559, %r9569;
	or.b32  	%r9571, %r9570, %r9568;
	or.b32  	%r9572, %r9528, %r9560;
	not.b32 	%r9573, %r9572;
	and.b32  	%r9574, %r9444, %r9573;
	or.b32  	%r9575, %r9559, %r9444;
	not.b32 	%r9576, %r9575;
	and.b32  	%r9577, %r9530, %r9576;
	or.b32  	%r9578, %r9574, %r9577;
	not.b32 	%r9579, %r9519;
	and.b32  	%r9580, %r9528, %r9579;
	and.b32  	%r9581, %r9580, %r9533;
	or.b32  	%r9582, %r9578, %r9581;
	not.b32 	%r9583, %r9530;
	and.b32  	%r9584, %r9519, %r9583;
	and.b32  	%r9585, %r9533, %r9569;
	or.b32  	%r9586, %r9585, %r9584;
	and.b32  	%r9587, %r9586, %r9526;
	or.b32  	%r9588, %r9582, %r9587;
	add.s32 	%r9589, %r9553, %r9557;
	add.s32 	%r9590, %r9589, %r9545;
	add.s32 	%r9591, %r9590, %r9549;
	add.s32 	%r9592, %r9591, %r9540;
	sub.s32 	%r9593, %r9592, %r9543;
	add.s32 	%r9594, %r9593, %r9562;
	add.s32 	%r9595, %r9594, %r9566;
	add.s32 	%r9596, %r9595, %r9571;
	add.s32 	%r9597, %r9596, %r9588;
	add.s32 	%r9598, %r9597, %r9536;
	add.s32 	%r9599, %r9598, %r9532;
	sub.s32 	%r9600, %r9599, %r9525;
	add.s32 	%r9601, %r9600, -2;
	and.b32  	%r9602, %r9601, 1;
	setp.ne.s32 	%p134, %r9602, %r397;
	@%p134 bra 	$L__BB0_223;
	ld.param.u64 	%rd2053, [_Z7PreSortPK6InitGHPK7InitLMRPK18CommonHeadIndexStrP8BiuStateS9_S9_PjSA_h_param_5];
	ld.global.u32 	%r9603, [%rd35+65536];
	ld.global.u32 	%r9604, [%rd35];
	ld.global.u32 	%r9605, [%rd35+131072];
	atom.shared.add.u32 	%r9606, [_ZZ11PreSucThirdP8BiuStateS0_PjS1_hE14checkCount_Out], 1;
	cvta.to.global.u64 	%rd803, %rd2053;
	mul.wide.u32 	%rd804, %r9606, 4;
	add.s64 	%rd805, %rd803, %rd804;
	st.global.u32 	[%rd805], %r9604;
	st.global.u32 	[%rd805+65536], %r9603;
	st.global.u32 	[%rd805+131072], %r9605;
$L__BB0_223:
	mov.u32 	%r9607, %ntid.x;
	add.s32 	%r23893, %r23893, %r9607;
	setp.lt.u32 	%p135, %r23893, %r396;
	@%p135 bra 	$L__BB0_221;
$L__BB0_224:
	ld.param.u64 	%rd2131, [_Z7PreSortPK6InitGHPK7InitLMRPK18CommonHeadIndexStrP8BiuStateS9_S9_PjSA_h_param_7];
	bar.sync 	0;
	ld.shared.u32 	%r23847, [_ZZ11PreSucThirdP8BiuStateS0_PjS1_hE14checkCount_Out];
	cvta.to.global.u64 	%rd806, %rd2131;
	st.global.u32 	[%rd806], %r23847;
	bar.sync 	0;
$L__BB0_225:
	ld.param.u64 	%rd2043, [_Z7PreSortPK6InitGHPK7InitLMRPK18CommonHeadIndexStrP8BiuStateS9_S9_PjSA_h_param_2];
	cvta.to.global.u64 	%rd807, %rd2043;
	ld.global.u32 	%r402, [%rd807+56];
	ld.global.u32 	%r403, [%rd807+48];
	mul.lo.s32 	%r9609, %r403, %r402;
	add.s32 	%r404, %r270, %r271;
	add.s32 	%r405, %r269, %r272;
	and.b32  	%r9610, %r9609, -16384;
	setp.eq.s32 	%p136, %r9610, 0;
	mov.b32 	%r23905, 0;
	@%p136 bra 	$L__BB0_263;
	mov.b32 	%r23905, 0;
	mul.wide.u32 	%rd810, %r404, 12;
	mul.wide.u32 	%rd814, %r405, 6;
$L__BB0_227:
	ld.param.u64 	%rd2088, [_Z7PreSortPK6InitGHPK7InitLMRPK18CommonHeadIndexStrP8BiuStateS9_S9_PjSA_h_param_6];
	cvta.to.global.u64 	%rd808, %rd2088;
	mov.b32 	%r9612, 16384;
	st.global.u32 	[%rd808], %r9612;
	st.shared.u32 	[_ZZ11PreSucFirstPK6InitGHPK7InitLMRP8BiuStatePjjjhE13checkCount_In], %r9612;
	mov.b32 	%r9613, 0;
	st.shared.u32 	[_ZZ11PreSucFirstPK6InitGHPK7InitLMRP8BiuStatePjjjhE14checkCount_Out], %r9613;
	bar.sync 	0;
	ld.shared.u32 	%r408, [_ZZ11PreSucFirstPK6InitGHPK7InitLMRP8BiuStatePjjjhE13checkCount_In];
	mov.u32 	%r23897, %tid.x;
	setp.ge.u32 	%p137, %r23897, %r408;
	@%p137 bra 	$L__BB0_232;
	ld.global.u8 	%r410, [%rd3];
$L__BB0_229:
	ld.param.u64 	%rd2032, [_Z7PreSortPK6InitGHPK7InitLMRPK18CommonHeadIndexStrP8BiuStateS9_S9_PjSA_h_param_1];
	ld.param.u64 	%rd2017, [_Z7PreSortPK6InitGHPK7InitLMRPK18CommonHeadIndexStrP8BiuStateS9_S9_PjSA_h_param_0];
	add.s32 	%r9614, %r23897, %r23905;
	div.u32 	%r9615, %r9614, %r402;
	mul.lo.s32 	%r9616, %r9615, %r402;
	sub.s32 	%r9617, %r9614, %r9616;
	cvta.to.global.u64 	%rd809, %rd2017;
	add.s64 	%rd811, %rd809, %rd810;
	mul.wide.u32 	%rd812, %r9615, 12;
	add.s64 	%rd36, %rd811, %rd812;
	cvta.to.global.u64 	%rd813, %rd2032;
	add.s64 	%rd815, %rd813, %rd814;
	mul.wide.u32 	%rd816, %r9617, 6;
	add.s64 	%rd817, %rd815, %rd816;
	ld.global.u8 	%r9618, [%rd817];
	shl.b32 	%r9619, %r9618, 16;
	ld.global.u8 	%rs356, [%rd817+1];
	mul.wide.u16 	%r9620, %rs356, 256;
	or.b32  	%r9621, %r9620, %r9619;
	ld.global.u8 	%r9622, [%rd817+2];
	or.b32  	%r412, %r9621, %r9622;
	ld.global.u32 	%r9623, [%rd36+4];
	ld.global.u16 	%rs37, [%rd36+10];
	cvt.u32.u16 	%r9624, %rs37;
	ld.global.u8 	%r9625, [%rd817+3];
	ld.global.u8 	%r9626, [%rd817+4];
	ld.global.u8 	%r9627, [%rd817+5];
	shr.u32 	%r9628, %r9624, 9;
	shr.u32 	%r9629, %r9623, 18;
	shr.u32 	%r9630, %r9623, 9;
	not.b32 	%r9631, %r9630;
	and.b32  	%r9632, %r9629, %r9631;
	and.b32  	%r9633, %r9632, %r9628;
	shr.u32 	%r9634, %r9623, 16;
	not.b32 	%r9635, %r9628;
	shr.u32 	%r9636, %r9623, 4;
	and.b32  	%r9637, %r9634, %r9635;
	and.b32  	%r9638, %r9637, %r9636;
	or.b32  	%r9639, %r9629, %r9636;
	not.b32 	%r9640, %r9639;
	shr.u32 	%r9641, %r9623, 22;
	and.b32  	%r9642, %r9641, %r9640;
	or.b32  	%r9643, %r9641, %r9634;
	not.b32 	%r9644, %r9643;
	and.b32  	%r9645, %r9630, %r9644;
	or.b32  	%r9646, %r9645, %r9642;
	or.b32  	%r9647, %r9646, %r9633;
	or.b32  	%r9648, %r9647, %r9638;
	shr.u32 	%r9649, %r9627, 4;
	xor.b32  	%r9650, %r9649, %r9648;
	xor.b32  	%r9651, %r9650, %r9627;
	xor.b32  	%r9652, %r9651, %r9623;
	shl.b32 	%r9653, %r9652, 7;
	and.b32  	%r9654, %r9653, 128;
	or.b32  	%r413, %r9654, %r9625;
	shr.u32 	%r9655, %r413, 6;
	or.b32  	%r9656, %r9655, %r9625;
	and.b32  	%r9657, %r9652, %r9656;
	shr.u32 	%r9658, %r9624, 5;
	shr.u32 	%r9659, %r9623, 7;
	shr.u32 	%r9660, %r9623, 17;
	not.b32 	%r9661, %r9660;
	and.b32  	%r9662, %r9659, %r9661;
	and.b32  	%r9663, %r9662, %r9658;
	not.b32 	%r9664, %r9659;
	shr.u32 	%r9665, %r9623, 21;
	shr.u32 	%r9666, %r9623, 12;
	and.b32  	%r9667, %r9665, %r9664;
	and.b32  	%r9668, %r9667, %r9666;
	or.b32  	%r9669, %r9663, %r9668;
	or.b32  	%r9670, %r9658, %r9665;
	not.b32 	%r9671, %r9670;
	shr.u32 	%r9672, %r9624, 12;
	and.b32  	%r9673, %r9672, %r9671;
	or.b32  	%r9674, %r9669, %r9673;
	or.b32  	%r9675, %r9672, %r9666;
	not.b32 	%r9676, %r9675;
	and.b32  	%r9677, %r9660, %r9676;
	or.b32  	%r9678, %r9674, %r9677;
	shr.u32 	%r9679, %r9625, 6;
	shr.u32 	%r9680, %r9625, 3;
	xor.b32  	%r9681, %r9680, %r9679;
	xor.b32  	%r9682, %r9681, %r9678;
	xor.b32  	%r9683, %r9682, %r9625;
	not.b32 	%r9684, %r9683;
	shl.b32 	%r9685, %r9683, 7;
	and.b32  	%r9686, %r9685, 128;
	or.b32  	%r9687, %r9686, %r9626;
	shr.u32 	%r9688, %r9623, 19;
	shr.u32 	%r9689, %r9623, 8;
	shr.u32 	%r9690, %r9624, 11;
	not.b32 	%r9691, %r9690;
	and.b32  	%r9692, %r9689, %r9691;
	and.b32  	%r9693, %r9692, %r9688;
	not.b32 	%r9694, %r9688;
	shr.u32 	%r9695, %r9623, 20;
	shr.u32 	%r9696, %r9623, 6;
	and.b32  	%r9697, %r9695, %r9694;
	and.b32  	%r9698, %r9697, %r9696;
	or.b32  	%r9699, %r9696, %r9689;
	not.b32 	%r9700, %r9699;
	shr.u32 	%r9701, %r9623, 13;
	and.b32  	%r9702, %r9701, %r9700;
	or.b32  	%r9703, %r9695, %r9701;
	not.b32 	%r9704, %r9703;
	and.b32  	%r9705, %r9690, %r9704;
	or.b32  	%r9706, %r9702, %r9698;
	or.b32  	%r9707, %r9706, %r9705;
	or.b32  	%r9708, %r9707, %r9693;
	shr.u32 	%r9709, %r9626, 6;
	shr.u32 	%r9710, %r9626, 3;
	xor.b32  	%r9711, %r9710, %r9709;
	xor.b32  	%r9712, %r9711, %r9708;
	xor.b32  	%r9713, %r9712, %r9626;
	not.b32 	%r9714, %r9713;
	shl.b32 	%r9715, %r9713, 7;
	and.b32  	%r9716, %r9715, 128;
	or.b32  	%r9717, %r9716, %r9627;
	shr.u32 	%r9718, %r413, 5;
	shr.u32 	%r9719, %r9624, 4;
	shr.u32 	%r9720, %r9624, 10;
	and.b32  	%r9721, %r9623, 1;
	neg.s32 	%r9722, %r9721;
	xor.b32  	%r9723, %r9720, %r9718;
	xor.b32  	%r9724, %r9723, %r9624;
	xor.b32  	%r9725, %r9724, %r9721;
	xor.b32  	%r9726, %r9725, %r9719;
	xor.b32  	%r9727, %r9726, %r9687;
	shl.b32 	%r9728, %r9727, 23;
	or.b32  	%r9729, %r9728, %r9623;
	and.b32  	%r9730, %r9722, 1442944;
	xor.b32  	%r414, %r9729, %r9730;
	and.b32  	%r9731, %r9657, 1;
	shr.u32 	%r9732, %r9625, 2;
	not.b32 	%r9733, %r9732;
	shr.u32 	%r9734, %r9626, 5;
	and.b32  	%r9735, %r9734, %r9733;
	or.b32  	%r9736, %r9684, %r9735;
	or.b32  	%r9737, %r9736, -2;
	shr.u32 	%r9738, %r9717, 3;
	not.b32 	%r9739, %r9738;
	shr.u32 	%r9740, %r9687, 3;
	and.b32  	%r9741, %r9740, %r9739;
	or.b32  	%r9742, %r9714, %r9741;
	or.b32  	%r9743, %r9742, -2;
	and.b32  	%r9744, %r9740, %r9738;
	shr.u32 	%r9745, %r9717, 5;
	not.b32 	%r9746, %r9745;
	or.b32  	%r9747, %r9744, %r9746;
	shr.u32 	%r415, %r9687, 1;
	or.b32  	%r9748, %r9738, %r9740;
	and.b32  	%r9749, %r9748, %r415;
	shr.u32 	%r9750, %r9687, 6;
	not.b32 	%r9751, %r9750;
	shr.u32 	%r9752, %r413, 2;
	shr.u32 	%r9753, %r9687, 5;
	and.b32  	%r9754, %r9752, %r9753;
	or.b32  	%r9755, %r9754, %r9751;
	shr.u32 	%r9756, %r9625, 1;
	or.b32  	%r9757, %r9752, %r9753;
	and.b32  	%r9758, %r9757, %r9756;
	not.b32 	%r9759, %r9758;
	shr.u32 	%r9760, %r413, 3;
	not.b32 	%r9761, %r9760;
	not.b32 	%r9762, %r9625;
	and.b32  	%r9763, %r9655, %r9762;
	or.b32  	%r9764, %r9763, %r9761;
	shr.u32 	%r9765, %r413, 4;
	not.b32 	%r9766, %r9765;
	not.b32 	%r9767, %r9655;
	and.b32  	%r9768, %r9767, %r9625;
	or.b32  	%r9769, %r9768, %r9766;
	not.b32 	%r9770, %r9717;
	shr.u32 	%r9771, %r9717, 6;
	shr.u32 	%r416, %r9717, 1;
	and.b32  	%r9772, %r9771, %r416;
	or.b32  	%r9773, %r9772, %r9770;
	shr.u32 	%r9774, %r9717, 4;
	not.b32 	%r9775, %r9774;
	not.b32 	%r9776, %r9771;
	and.b32  	%r9777, %r416, %r9776;
	or.b32  	%r9778, %r9777, %r9775;
	shr.u32 	%r9779, %r9717, 2;
	not.b32 	%r9780, %r9779;
	not.b32 	%r9781, %r416;
	and.b32  	%r9782, %r9771, %r9781;
	or.b32  	%r9783, %r9782, %r9780;
	or.b32  	%r9784, %r416, %r9752;
	not.b32 	%r9785, %r9784;
	and.b32  	%r9786, %r413, %r9785;
	or.b32  	%r9787, %r9771, %r413;
	not.b32 	%r9788, %r9787;
	and.b32  	%r9789, %r9753, %r9788;
	or.b32  	%r9790, %r9786, %r9789;
	not.b32 	%r9791, %r9740;
	and.b32  	%r9792, %r9738, %r9791;
	and.b32  	%r9793, %r9792, %r9752;
	or.b32  	%r9794, %r9790, %r9793;
	not.b32 	%r9795, %r9753;
	and.b32  	%r9796, %r9740, %r9795;
	and.b32  	%r9797, %r9738, %r9781;
	or.b32  	%r9798, %r9797, %r9796;
	and.b32  	%r9799, %r9798, %r9767;
	or.b32  	%r9800, %r9794, %r9799;
	add.s32 	%r9801, %r9737, %r9743;
	add.s32 	%r9802, %r9801, %r9747;
	add.s32 	%r9803, %r9731, %r9749;
	sub.s32 	%r9804, %r9802, %r9803;
	add.s32 	%r9805, %r9804, %r9755;
	add.s32 	%r9806, %r9805, %r9759;
	add.s32 	%r9807, %r9806, %r9764;
	add.s32 	%r9808, %r9807, %r9769;
	add.s32 	%r9809, %r9808, %r9773;
	add.s32 	%r9810, %r9809, %r9778;
	add.s32 	%r9811, %r9810, %r9783;
	add.s32 	%r9812, %r9811, %r9800;
	add.s32 	%r9813, %r9812, -2;
	and.b32  	%r9814, %r9813, 1;
	setp.ne.s32 	%p138, %r9814, %r410;
	@%p138 bra 	$L__BB0_231;
	shr.u32 	%r9815, %r413, 1;
	shr.u32 	%r9816, %r414, 1;
	and.b32  	%r9817, %r9816, 8388607;
	ld.global.u16 	%r9818, [%rd36+8];
	ld.global.u32 	%r9819, [%rd36];
	atom.shared.add.u32 	%r9820, [_ZZ11PreSucFirstPK6InitGHPK7InitLMRP8BiuStatePjjjhE14checkCount_Out], 1;
	cvt.u64.u32 	%rd818, %r9820;
	mul.wide.u32 	%rd819, %r9820, 4;
	add.s64 	%rd820, %rd2, %rd819;
	st.global.u32 	[%rd820+196608], %r9817;
	and.b32  	%r9824, %r9690, %r9719;
	shr.u32 	%r9825, %r9624, 3;
	shr.u32 	%r9826, %r9624, 1;
	and.b32  	%r9827, %r9825, %r9826;
	xor.b32  	%r9828, %r9824, %r9827;
	cvt.u16.u32 	%rs357, %r9828;
	xor.b16  	%rs358, %rs37, %rs357;
	shl.b16 	%rs359, %rs358, 13;
	xor.b16  	%rs360, %rs359, 8192;
	or.b16  	%rs361, %rs360, %rs37;
	shr.u16 	%rs362, %rs361, 1;
	and.b16  	%rs363, %rs362, 8191;
	mul.wide.u32 	%rd821, %r9820, 2;
	sub.s64 	%rd822, %rd820, %rd821;
	st.global.u16 	[%rd822+262144], %rs363;
	sub.s64 	%rd823, %rd822, %rd818;
	st.global.u8 	[%rd823+294912], %r9815;
	st.global.u8 	[%rd823+311296], %r415;
	st.global.u8 	[%rd823+327680], %r416;
	mul.wide.u32 	%rd824, %r9820, 3;
	add.s64 	%rd825, %rd823, %rd824;
	st.global.u32 	[%rd825], %r9819;
	st.global.u32 	[%rd825+65536], %r9818;
	st.global.u32 	[%rd825+131072], %r412;
$L__BB0_231:
	mov.u32 	%r9829, %ntid.x;
	add.s32 	%r23897, %r23897, %r9829;
	setp.lt.u32 	%p139, %r23897, %r408;
	@%p139 bra 	$L__BB0_229;
$L__BB0_232:
	bar.sync 	0;
	ld.shared.u32 	%r9830, [_ZZ11PreSucFirstPK6InitGHPK7InitLMRP8BiuStatePjjjhE14checkCount_Out];
	bar.sync 	0;
	st.shared.u32 	[_ZZ12PreSucSecondP8BiuStateS0_PjhhE13checkCount_In], %r9830;
	mov.b32 	%r9831, 0;
	st.shared.u32 	[_ZZ12PreSucSecondP8BiuStateS0_PjhhE14checkCount_Out], %r9831;
	bar.sync 	0;
	ld.shared.u32 	%r418, [_ZZ12PreSucSecondP8BiuStateS0_PjhhE13checkCount_In];
	mov.u32 	%r23898, %tid.x;
	setp.ge.u32 	%p140, %r23898, %r418;
	@%p140 bra 	$L__BB0_237;
	ld.global.u8 	%r420, [%rd3+1];
$L__BB0_234:
	cvt.u64.u32 	%rd826, %r23898;
	mul.wide.u32 	%rd827, %r23898, 4;
	add.s64 	%rd828, %rd2, %rd827;
	ld.global.u32 	%r9832, [%rd828+196608];
	mul.wide.u32 	%rd829, %r23898, 2;
	sub.s64 	%rd830, %rd828, %rd829;
	ld.global.u16 	%rs38, [%rd830+262144];
	cvt.u32.u16 	%r9833, %rs38;
	sub.s64 	%rd831, %rd830, %rd826;
	ld.global.u8 	%r9834, [%rd831+294912];
	ld.global.u8 	%r9835, [%rd831+311296];
	ld.global.u8 	%r9836, [%rd831+327680];
	shr.u32 	%r9837, %r9833, 9;
	shr.u32 	%r9838, %r9832, 18;
	shr.u32 	%r9839, %r9832, 9;
	not.b32 	%r9840, %r9839;
	and.b32  	%r9841, %r9838, %r9840;
	and.b32  	%r9842, %r9841, %r9837;
	shr.u32 	%r9843, %r9832, 16;
	not.b32 	%r9844, %r9837;
	shr.u32 	%r9845, %r9832, 4;
	and.b32  	%r9846, %r9843, %r9844;
	and.b32  	%r9847, %r9846, %r9845;
	or.b32  	%r9848, %r9838, %r9845;
	not.b32 	%r9849, %r9848;
	shr.u32 	%r9850, %r9832, 22;
	and.b32  	%r9851, %r9850, %r9849;
	or.b32  	%r9852, %r9850, %r9843;
	not.b32 	%r9853, %r9852;
	and.b32  	%r9854, %r9839, %r9853;
	or.b32  	%r9855, %r9854, %r9851;
	or.b32  	%r9856, %r9855, %r9842;
	or.b32  	%r9857, %r9856, %r9847;
	shr.u32 	%r9858, %r9836, 4;
	xor.b32  	%r9859, %r9858, %r9857;
	xor.b32  	%r9860, %r9859, %r9836;
	xor.b32  	%r9861, %r9860, %r9832;
	shl.b32 	%r9862, %r9861, 7;
	and.b32  	%r9863, %r9862, 128;
	or.b32  	%r422, %r9863, %r9834;
	shr.u32 	%r9864, %r422, 6;
	or.b32  	%r9865, %r9864, %r9834;
	and.b32  	%r9866, %r9861, %r9865;
	shr.u32 	%r9867, %r9833, 5;
	shr.u32 	%r9868, %r9832, 7;
	shr.u32 	%r9869, %r9832, 17;
	not.b32 	%r9870, %r9869;
	and.b32  	%r9871, %r9868, %r9870;
	and.b32  	%r9872, %r9871, %r9867;
	not.b32 	%r9873, %r9868;
	shr.u32 	%r9874, %r9832, 21;
	shr.u32 	%r9875, %r9832, 12;
	and.b32  	%r9876, %r9874, %r9873;
	and.b32  	%r9877, %r9876, %r9875;
	or.b32  	%r9878, %r9872, %r9877;
	or.b32  	%r9879, %r9867, %r9874;
	not.b32 	%r9880, %r9879;
	shr.u32 	%r9881, %r9833, 12;
	and.b32  	%r9882, %r9881, %r9880;
	or.b32  	%r9883, %r9878, %r9882;
	or.b32  	%r9884, %r9881, %r9875;
	not.b32 	%r9885, %r9884;
	and.b32  	%r9886, %r9869, %r9885;
	or.b32  	%r9887, %r9883, %r9886;
	shr.u32 	%r9888, %r9834, 6;
	shr.u32 	%r9889, %r9834, 3;
	xor.b32  	%r9890, %r9889, %r9888;
	xor.b32  	%r9891, %r9890, %r9887;
	xor.b32  	%r9892, %r9891, %r9834;
	not.b32 	%r9893, %r9892;
	shl.b32 	%r9894, %r9892, 7;
	and.b32  	%r9895, %r9894, 128;
	or.b32  	%r9896, %r9895, %r9835;
	shr.u32 	%r9897, %r9832, 19;
	shr.u32 	%r9898, %r9832, 8;
	shr.u32 	%r9899, %r9833, 11;
	not.b32 	%r9900, %r9899;
	and.b32  	%r9901, %r9898, %r9900;
	and.b32  	%r9902, %r9901, %r9897;
	not.b32 	%r9903, %r9897;
	shr.u32 	%r9904, %r9832, 20;
	shr.u32 	%r9905, %r9832, 6;
	and.b32  	%r9906, %r9904, %r9903;
	and.b32  	%r9907, %r9906, %r9905;
	or.b32  	%r9908, %r9905, %r9898;
	not.b32 	%r9909, %r9908;
	shr.u32 	%r9910, %r9832, 13;
	and.b32  	%r9911, %r9910, %r9909;
	or.b32  	%r9912, %r9904, %r9910;
	not.b32 	%r9913, %r9912;
	and.b32  	%r9914, %r9899, %r9913;
	or.b32  	%r9915, %r9911, %r9907;
	or.b32  	%r9916, %r9915, %r9914;
	or.b32  	%r9917, %r9916, %r9902;
	shr.u32 	%r9918, %r9835, 6;
	shr.u32 	%r9919, %r9835, 3;
	xor.b32  	%r9920, %r9919, %r9918;
	xor.b32  	%r9921, %r9920, %r9917;
	xor.b32  	%r9922, %r9921, %r9835;
	not.b32 	%r9923, %r9922;
	shl.b32 	%r9924, %r9922, 7;
	and.b32  	%r9925, %r9924, 128;
	or.b32  	%r9926, %r9925, %r9836;
	shr.u32 	%r9927, %r422, 5;
	shr.u32 	%r9928, %r9833, 4;
	shr.u32 	%r9929, %r9833, 10;
	and.b32  	%r9930, %r9832, 1;
	neg.s32 	%r9931, %r9930;
	xor.b32  	%r9932, %r9929, %r9927;
	xor.b32  	%r9933, %r9932, %r9833;
	xor.b32  	%r9934, %r9933, %r9930;
	xor.b32  	%r9935, %r9934, %r9928;
	xor.b32  	%r9936, %r9935, %r9896;
	shl.b32 	%r9937, %r9936, 23;
	or.b32  	%r9938, %r9937, %r9832;
	and.b32  	%r9939, %r9931, 1442944;
	xor.b32  	%r423, %r9938, %r9939;
	and.b32  	%r9940, %r9866, 1;
	shr.u32 	%r9941, %r9834, 2;
	not.b32 	%r9942, %r9941;
	shr.u32 	%r9943, %r9835, 5;
	and.b32  	%r9944, %r9943, %r9942;
	or.b32  	%r9945, %r9893, %r9944;
	or.b32  	%r9946, %r9945, -2;
	shr.u32 	%r9947, %r9926, 3;
	not.b32 	%r9948, %r9947;
	shr.u32 	%r9949, %r9896, 3;
	and.b32  	%r9950, %r9949, %r9948;
	or.b32  	%r9951, %r9923, %r9950;
	or.b32  	%r9952, %r9951, -2;
	and.b32  	%r9953, %r9949, %r9947;
	shr.u32 	%r9954, %r9926, 5;
	not.b32 	%r9955, %r9954;
	or.b32  	%r9956, %r9953, %r9955;
	shr.u32 	%r424, %r9896, 1;
	or.b32  	%r9957, %r9947, %r9949;
	and.b32  	%r9958, %r9957, %r424;
	shr.u32 	%r9959, %r9896, 6;
	not.b32 	%r9960, %r9959;
	shr.u32 	%r9961, %r422, 2;
	shr.u32 	%r9962, %r9896, 5;
	and.b32  	%r9963, %r9961, %r9962;
	or.b32  	%r9964, %r9963, %r9960;
	shr.u32 	%r9965, %r9834, 1;
	or.b32  	%r9966, %r9961, %r9962;
	and.b32  	%r9967, %r9966, %r9965;
	not.b32 	%r9968, %r9967;
	shr.u32 	%r9969, %r422, 3;
	not.b32 	%r9970, %r9969;
	not.b32 	%r9971, %r9834;
	and.b32  	%r9972, %r9864, %r9971;
	or.b32  	%r9973, %r9972, %r9970;
	shr.u32 	%r9974, %r422, 4;
	not.b32 	%r9975, %r9974;
	not.b32 	%r9976, %r9864;
	and.b32  	%r9977, %r9976, %r9834;
	or.b32  	%r9978, %r9977, %r9975;
	not.b32 	%r9979, %r9926;
	shr.u32 	%r9980, %r9926, 6;
	shr.u32 	%r425, %r9926, 1;
	and.b32  	%r9981, %r9980, %r425;
	or.b32  	%r9982, %r9981, %r9979;
	shr.u32 	%r9983, %r9926, 4;
	not.b32 	%r9984, %r9983;
	not.b32 	%r9985, %r9980;
	and.b32  	%r9986, %r425, %r9985;
	or.b32  	%r9987, %r9986, %r9984;
	shr.u32 	%r9988, %r9926, 2;
	not.b32 	%r9989, %r9988;
	not.b32 	%r9990, %r425;
	and.b32  	%r9991, %r9980, %r9990;
	or.b32  	%r9992, %r9991, %r9989;
	or.b32  	%r9993, %r425, %r9961;
	not.b32 	%r9994, %r9993;
	and.b32  	%r9995, %r422, %r9994;
	or.b32  	%r9996, %r9980, %r422;
	not.b32 	%r9997, %r9996;
	and.b32  	%r9998, %r9962, %r9997;
	or.b32  	%r9999, %r9995, %r9998;
	not.b32 	%r10000, %r9949;
	and.b32  	%r10001, %r9947, %r10000;
	and.b32  	%r10002, %r10001, %r9961;
	or.b32  	%r10003, %r9999, %r10002;
	not.b32 	%r10004, %r9962;
	and.b32  	%r10005, %r9949, %r10004;
	and.b32  	%r10006, %r9947, %r9990;
	or.b32  	%r10007, %r10006, %r10005;
	and.b32  	%r10008, %r10007, %r9976;
	or.b32  	%r10009, %r10003, %r10008;
	add.s32 	%r10010, %r9946, %r9952;
	add.s32 	%r10011, %r10010, %r9956;
	add.s32 	%r10012, %r9940, %r9958;
	sub.s32 	%r10013, %r10011, %r10012;
	add.s32 	%r10014, %r10013, %r9964;
	add.s32 	%r10015, %r10014, %r9968;
	add.s32 	%r10016, %r10015, %r9973;
	add.s32 	%r10017, %r10016, %r9978;
	add.s32 	%r10018, %r10017, %r9982;
	add.s32 	%r10019, %r10018, %r9987;
	add.s32 	%r10020, %r10019, %r9992;
	add.s32 	%r10021, %r10020, %r10009;
	add.s32 	%r10022, %r10021, -2;
	and.b32  	%r10023, %r10022, 1;
	setp.ne.s32 	%p141, %r10023, %r420;
	@%p141 bra 	$L__BB0_236;
	mul.wide.u32 	%rd838, %r23898, 3;
	add.s64 	%rd839, %rd831, %rd838;
	shr.u32 	%r10024, %r422, 1;
	shr.u32 	%r10025, %r423, 1;
	and.b32  	%r10026, %r10025, 8388607;
	ld.global.u32 	%r10027, [%rd839+65536];
	ld.global.u32 	%r10028, [%rd839];
	ld.global.u32 	%r10029, [%rd839+131072];
	atom.shared.add.u32 	%r10030, [_ZZ12PreSucSecondP8BiuStateS0_PjhhE14checkCount_Out], 1;
	cvt.u64.u32 	%rd840, %r10030;
	mul.wide.u32 	%rd841, %r10030, 4;
	add.s64 	%rd842, %rd1, %rd841;
	st.global.u32 	[%rd842+196608], %r10026;
	and.b32  	%r10034, %r9899, %r9928;
	shr.u32 	%r10035, %r9833, 3;
	shr.u32 	%r10036, %r9833, 1;
	and.b32  	%r10037, %r10035, %r10036;
	xor.b32  	%r10038, %r10034, %r10037;
	cvt.u16.u32 	%rs364, %r10038;
	xor.b16  	%rs365, %rs38, %rs364;
	shl.b16 	%rs366, %rs365, 13;
	xor.b16  	%rs367, %rs366, 8192;
	or.b16  	%rs368, %rs367, %rs38;
	shr.u16 	%rs369, %rs368, 1;
	and.b16  	%rs370, %rs369, 8191;
	mul.wide.u32 	%rd843, %r10030, 2;
	sub.s64 	%rd844, %rd842, %rd843;
	st.global.u16 	[%rd844+262144], %rs370;
	sub.s64 	%rd845, %rd844, %rd840;
	st.global.u8 	[%rd845+294912], %r10024;
	st.global.u8 	[%rd845+311296], %r424;
	st.global.u8 	[%rd845+327680], %r425;
	mul.wide.u32 	%rd846, %r10030, 3;
	add.s64 	%rd847, %rd845, %rd846;
	st.global.u32 	[%rd847], %r10028;
	st.global.u32 	[%rd847+65536], %r10027;
	st.global.u32 	[%rd847+131072], %r10029;
$L__BB0_236:
	mov.u32 	%r10039, %ntid.x;
	add.s32 	%r23898, %r23898, %r10039;
	setp.lt.u32 	%p142, %r23898, %r418;
	@%p142 bra 	$L__BB0_234;
$L__BB0_237:
	ld.param.u64 	%rd2089, [_Z7PreSortPK6InitGHPK7InitLMRPK18CommonHeadIndexStrP8BiuStateS9_S9_PjSA_h_param_6];
	bar.sync 	0;
	ld.shared.u32 	%r10040, [_ZZ12PreSucSecondP8BiuStateS0_PjhhE14checkCount_Out];
	cvta.to.global.u64 	%rd848, %rd2089;
	st.global.u32 	[%rd848], %r10040;
	bar.sync 	0;
	st.shared.u32 	[_ZZ12PreSucSecondP8BiuStateS0_PjhhE13checkCount_In], %r10040;
	mov.b32 	%r10041, 0;
	st.shared.u32 	[_ZZ12PreSucSecondP8BiuStateS0_PjhhE14checkCount_Out], %r10041;
	bar.sync 	0;
	ld.shared.u32 	%r427, [_ZZ12PreSucSecondP8BiuStateS0_PjhhE13checkCount_In];
	mov.u32 	%r23899, %tid.x;
	setp.ge.u32 	%p143, %r23899, %r427;
	@%p143 bra 	$L__BB0_242;
	ld.global.u8 	%r429, [%rd3+2];
$L__BB0_239:
	cvt.u64.u32 	%rd849, %r23899;
	mul.wide.u32 	%rd850, %r23899, 4;
	add.s64 	%rd851, %rd1, %rd850;
	ld.global.u32 	%r10042, [%rd851+196608];
	mul.wide.u32 	%rd852, %r23899, 2;
	sub.s64 	%rd853, %rd851, %rd852;
	ld.global.u16 	%rs39, [%rd853+262144];
	cvt.u32.u16 	%r10043, %rs39;
	sub.s64 	%rd854, %rd853, %rd849;
	ld.global.u8 	%r10044, [%rd854+294912];
	ld.global.u8 	%r10045, [%rd854+311296];
	ld.global.u8 	%r10046, [%rd854+327680];
	shr.u32 	%r10047, %r10043, 9;
	shr.u32 	%r10048, %r10042, 18;
	shr.u32 	%r10049, %r10042, 9;
	not.b32 	%r10050, %r10049;
	and.b32  	%r10051, %r10048, %r10050;
	and.b32  	%r10052, %r10051, %r10047;
	shr.u32 	%r10053, %r10042, 16;
	not.b32 	%r10054, %r10047;
	shr.u32 	%r10055, %r10042, 4;
	and.b32  	%r10056, %r10053, %r10054;
	and.b32  	%r10057, %r10056, %r10055;
	or.b32  	%r10058, %r10048, %r10055;
	not.b32 	%r10059, %r10058;
	shr.u32 	%r10060, %r10042, 22;
	and.b32  	%r10061, %r10060, %r10059;
	or.b32  	%r10062, %r10060, %r10053;
	not.b32 	%r10063, %r10062;
	and.b32  	%r10064, %r10049, %r10063;
	or.b32  	%r10065, %r10064, %r10061;
	or.b32  	%r10066, %r10065, %r10052;
	or.b32  	%r10067, %r10066, %r10057;
	shr.u32 	%r10068, %r10046, 4;
	xor.b32  	%r10069, %r10068, %r10067;
	xor.b32  	%r10070, %r10069, %r10046;
	xor.b32  	%r10071, %r10070, %r10042;
	shl.b32 	%r10072, %r10071, 7;
	and.b32  	%r10073, %r10072, 128;
	or.b32  	%r431, %r10073, %r10044;
	shr.u32 	%r10074, %r431, 6;
	or.b32  	%r10075, %r10074, %r10044;
	and.b32  	%r10076, %r10071, %r10075;
	shr.u32 	%r10077, %r10043, 5;
	shr.u32 	%r10078, %r10042, 7;
	shr.u32 	%r10079, %r10042, 17;
	not.b32 	%r10080, %r10079;
	and.b32  	%r10081, %r10078, %r10080;
	and.b32  	%r10082, %r10081, %r10077;
	not.b32 	%r10083, %r10078;
	shr.u32 	%r10084, %r10042, 21;
	shr.u32 	%r10085, %r10042, 12;
	and.b32  	%r10086, %r10084, %r10083;
	and.b32  	%r10087, %r10086, %r10085;
	or.b32  	%r10088, %r10082, %r10087;
	or.b32  	%r10089, %r10077, %r10084;
	not.b32 	%r10090, %r10089;
	shr.u32 	%r10091, %r10043, 12;
	and.b32  	%r10092, %r10091, %r10090;
	or.b32  	%r10093, %r10088, %r10092;
	or.b32  	%r10094, %r10091, %r10085;
	not.b32 	%r10095, %r10094;
	and.b32  	%r10096, %r10079, %r10095;
	or.b32  	%r10097, %r10093, %r10096;
	shr.u32 	%r10098, %r10044, 6;
	shr.u32 	%r10099, %r10044, 3;
	xor.b32  	%r10100, %r10099, %r10098;
	xor.b32  	%r10101, %r10100, %r10097;
	xor.b32  	%r10102, %r10101, %r10044;
	not.b32 	%r10103, %r10102;
	shl.b32 	%r10104, %r10102, 7;
	and.b32  	%r10105, %r10104, 128;
	or.b32  	%r10106, %r10105, %r10045;
	shr.u32 	%r10107, %r10042, 19;
	shr.u32 	%r10108, %r10042, 8;
	shr.u32 	%r10109, %r10043, 11;
	not.b32 	%r10110, %r10109;
	and.b32  	%r10111, %r10108, %r10110;
	and.b32  	%r10112, %r10111, %r10107;
	not.b32 	%r10113, %r10107;
	shr.u32 	%r10114, %r10042, 20;
	shr.u32 	%r10115, %r10042, 6;
	and.b32  	%r10116, %r10114, %r10113;
	and.b32  	%r10117, %r10116, %r10115;
	or.b32  	%r10118, %r10115, %r10108;
	not.b32 	%r10119, %r10118;
	shr.u32 	%r10120, %r10042, 13;
	and.b32  	%r10121, %r10120, %r10119;
	or.b32  	%r10122, %r10114, %r10120;
	not.b32 	%r10123, %r10122;
	and.b32  	%r10124, %r10109, %r10123;
	or.b32  	%r10125, %r10121, %r10117;
	or.b32  	%r10126, %r10125, %r10124;
	or.b32  	%r10127, %r10126, %r10112;
	shr.u32 	%r10128, %r10045, 6;
	shr.u32 	%r10129, %r10045, 3;
	xor.b32  	%r10130, %r10129, %r10128;
	xor.b32  	%r10131, %r10130, %r10127;
	xor.b32  	%r10132, %r10131, %r10045;
	not.b32 	%r10133, %r10132;
	shl.b32 	%r10134, %r10132, 7;
	and.b32  	%r10135, %r10134, 128;
	or.b32  	%r10136, %r10135, %r10046;
	shr.u32 	%r10137, %r431, 5;
	shr.u32 	%r10138, %r10043, 4;
	shr.u32 	%r10139, %r10043, 10;
	and.b32  	%r10140, %r10042, 1;
	neg.s32 	%r10141, %r10140;
	xor.b32  	%r10142, %r10139, %r10137;
	xor.b32  	%r10143, %r10142, %r10043;
	xor.b32  	%r10144, %r10143, %r10140;
	xor.b32  	%r10145, %r10144, %r10138;
	xor.b32  	%r10146, %r10145, %r10106;
	shl.b32 	%r10147, %r10146, 23;
	or.b32  	%r10148, %r10147, %r10042;
	and.b32  	%r10149, %r10141, 1442944;
	xor.b32  	%r432, %r10148, %r10149;
	and.b32  	%r10150, %r10076, 1;
	shr.u32 	%r10151, %r10044, 2;
	not.b32 	%r10152, %r10151;
	shr.u32 	%r10153, %r10045, 5;
	and.b32  	%r10154, %r10153, %r10152;
	or.b32  	%r10155, %r10103, %r10154;
	or.b32  	%r10156, %r10155, -2;
	shr.u32 	%r10157, %r10136, 3;
	not.b32 	%r10158, %r10157;
	shr.u32 	%r10159, %r10106, 3;
	and.b32  	%r10160, %r10159, %r10158;
	or.b32  	%r10161, %r10133, %r10160;
	or.b32  	%r10162, %r10161, -2;
	and.b32  	%r10163, %r10159, %r10157;
	shr.u32 	%r10164, %r10136, 5;
	not.b32 	%r10165, %r10164;
	or.b32  	%r10166, %r10163, %r10165;
	shr.u32 	%r433, %r10106, 1;
	or.b32  	%r10167, %r10157, %r10159;
	and.b32  	%r10168, %r10167, %r433;
	shr.u32 	%r10169, %r10106, 6;
	not.b32 	%r10170, %r10169;
	shr.u32 	%r10171, %r431, 2;
	shr.u32 	%r10172, %r10106, 5;
	and.b32  	%r10173, %r10171, %r10172;
	or.b32  	%r10174, %r10173, %r10170;
	shr.u32 	%r10175, %r10044, 1;
	or.b32  	%r10176, %r10171, %r10172;
	and.b32  	%r10177, %r10176, %r10175;
	not.b32 	%r10178, %r10177;
	shr.u32 	%r10179, %r431, 3;
	not.b32 	%r10180, %r10179;
	not.b32 	%r10181, %r10044;
	and.b32  	%r10182, %r10074, %r10181;
	or.b32  	%r10183, %r10182, %r10180;
	shr.u32 	%r10184, %r431, 4;
	not.b32 	%r10185, %r10184;
	not.b32 	%r10186, %r10074;
	and.b32  	%r10187, %r10186, %r10044;
	or.b32  	%r10188, %r10187, %r10185;
	not.b32 	%r10189, %r10136;
	shr.u32 	%r10190, %r10136, 6;
	shr.u32 	%r434, %r10136, 1;
	and.b32  	%r10191, %r10190, %r434;
	or.b32  	%r10192, %r10191, %r10189;
	shr.u32 	%r10193, %r10136, 4;
	not.b32 	%r10194, %r10193;
	not.b32 	%r10195, %r10190;
	and.b32  	%r10196, %r434, %r10195;
	or.b32  	%r10197, %r10196, %r10194;
	shr.u32 	%r10198, %r10136, 2;
	not.b32 	%r10199, %r10198;
	not.b32 	%r10200, %r434;
	and.b32  	%r10201, %r10190, %r10200;
	or.b32  	%r10202, %r10201, %r10199;
	or.b32  	%r10203, %r434, %r10171;
	not.b32 	%r10204, %r10203;
	and.b32  	%r10205, %r431, %r10204;
	or.b32  	%r10206, %r10190, %r431;
	not.b32 	%r10207, %r10206;
	and.b32  	%r10208, %r10172, %r10207;
	or.b32  	%r10209, %r10205, %r10208;
	not.b32 	%r10210, %r10159;
	and.b32  	%r10211, %r10157, %r10210;
	and.b32  	%r10212, %r10211, %r10171;
	or.b32  	%r10213, %r10209, %r10212;
	not.b32 	%r10214, %r10172;
	and.b32  	%r10215, %r10159, %r10214;
	and.b32  	%r10216, %r10157, %r10200;
	or.b32  	%r10217, %r10216, %r10215;
	and.b32  	%r10218, %r10217, %r10186;
	or.b32  	%r10219, %r10213, %r10218;
	add.s32 	%r10220, %r10156, %r10162;
	add.s32 	%r10221, %r10220, %r10166;
	add.s32 	%r10222, %r10150, %r10168;
	sub.s32 	%r10223, %r10221, %r10222;
	add.s32 	%r10224, %r10223, %r10174;
	add.s32 	%r10225, %r10224, %r10178;
	add.s32 	%r10226, %r10225, %r10183;
	add.s32 	%r10227, %r10226, %r10188;
	add.s32 	%r10228, %r10227, %r10192;
	add.s32 	%r10229, %r10228, %r10197;
	add.s32 	%r10230, %r10229, %r10202;
	add.s32 	%r10231, %r10230, %r10219;
	add.s32 	%r10232, %r10231, -2;
	and.b32  	%r10233, %r10232, 1;
	setp.ne.s32 	%p144, %r10233, %r429;
	@%p144 bra 	$L__BB0_241;
	mul.wide.u32 	%rd861, %r23899, 3;
	add.s64 	%rd862, %rd854, %rd861;
	shr.u32 	%r10234, %r431, 1;
	shr.u32 	%r10235, %r432, 1;
	and.b32  	%r10236, %r10235, 8388607;
	ld.global.u32 	%r10237, [%rd862+65536];
	ld.global.u32 	%r10238, [%rd862];
	ld.global.u32 	%r10239, [%rd862+131072];
	atom.shared.add.u32 	%r10240, [_ZZ12PreSucSecondP8BiuStateS0_PjhhE14checkCount_Out], 1;
	cvt.u64.u32 	%rd863, %r10240;
	mul.wide.u32 	%rd864, %r10240, 4;
	add.s64 	%rd865, %rd2, %rd864;
	st.global.u32 	[%rd865+196608], %r10236;
	and.b32  	%r10244, %r10109, %r10138;
	shr.u32 	%r10245, %r10043, 3;
	shr.u32 	%r10246, %r10043, 1;
	and.b32  	%r10247, %r10245, %r10246;
	xor.b32  	%r10248, %r10244, %r10247;
	cvt.u16.u32 	%rs371, %r10248;
	xor.b16  	%rs372, %rs39, %rs371;
	shl.b16 	%rs373, %rs372, 13;
	xor.b16  	%rs374, %rs373, 8192;
	or.b16  	%rs375, %rs374, %rs39;
	shr.u16 	%rs376, %rs375, 1;
	and.b16  	%rs377, %rs376, 8191;
	mul.wide.u32 	%rd866, %r10240, 2;
	sub.s64 	%rd867, %rd865, %rd866;
	st.global.u16 	[%rd867+262144], %rs377;
	sub.s64 	%rd868, %rd867, %rd863;
	st.global.u8 	[%rd868+294912], %r10234;
	st.global.u8 	[%rd868+311296], %r433;
	st.global.u8 	[%rd868+327680], %r434;
	mul.wide.u32 	%rd869, %r10240, 3;
	add.s64 	%rd870, %rd868, %rd869;
	st.global.u32 	[%rd870], %r10238;
	st.global.u32 	[%rd870+65536], %r10237;
	st.global.u32 	[%rd870+131072], %r10239;
$L__BB0_241:
	mov.u32 	%r10249, %ntid.x;
	add.s32 	%r23899, %r23899, %r10249;
	setp.lt.u32 	%p145, %r23899, %r427;
	@%p145 bra 	$L__BB0_239;
$L__BB0_242:
	bar.sync 	0;
	ld.shared.u32 	%r10250, [_ZZ12PreSucSecondP8BiuStateS0_PjhhE14checkCount_Out];
	bar.sync 	0;
	st.shared.u32 	[_ZZ12PreSucSecondP8BiuStateS0_PjhhE13checkCount_In], %r10250;
	mov.b32 	%r10251, 0;
	st.shared.u32 	[_ZZ12PreSucSecondP8BiuStateS0_PjhhE14checkCount_Out], %r10251;
	bar.sync 	0;
	ld.shared.u32 	%r436, [_ZZ12PreSucSecondP8BiuStateS0_PjhhE13checkCount_In];
	mov.u32 	%r23900, %tid.x;
	setp.ge.u32 	%p146, %r23900, %r436;
	@%p146 bra 	$L__BB0_247;
	ld.global.u8 	%r438, [%rd3+3];
$L__BB0_244:
	cvt.u64.u32 	%rd871, %r23900;
	mul.wide.u32 	%rd872, %r23900, 4;
	add.s64 	%rd873, %rd2, %rd872;
	ld.global.u32 	%r10252, [%rd873+196608];
	mul.wide.u32 	%rd874, %r23900, 2;
	sub.s64 	%rd875, %rd873, %rd874;
	ld.global.u16 	%rs40, [%rd875+262144];
	cvt.u32.u16 	%r10253, %rs40;
	sub.s64 	%rd876, %rd875, %rd871;
	ld.global.u8 	%r10254, [%rd876+294912];
	ld.global.u8 	%r10255, [%rd876+311296];
	ld.global.u8 	%r10256, [%rd876+327680];
	shr.u32 	%r10257, %r10253, 9;
	shr.u32 	%r10258, %r10252, 18;
	shr.u32 	%r10259, %r10252, 9;
	not.b32 	%r10260, %r10259;
	and.b32  	%r10261, %r10258, %r10260;
	and.b32  	%r10262, %r10261, %r10257;
	shr.u32 	%r10263, %r10252, 16;
	not.b32 	%r10264, %r10257;
	shr.u32 	%r10265, %r10252, 4;
	and.b32  	%r10266, %r10263, %r10264;
	and.b32  	%r10267, %r10266, %r10265;
	or.b32  	%r10268, %r10258, %r10265;
	not.b32 	%r10269, %r10268;
	shr.u32 	%r10270, %r10252, 22;
	and.b32  	%r10271, %r10270, %r10269;
	or.b32  	%r10272, %r10270, %r10263;
	not.b32 	%r10273, %r10272;
	and.b32  	%r10274, %r10259, %r10273;
	or.b32  	%r10275, %r10274, %r10271;
	or.b32  	%r10276, %r10275, %r10262;
	or.b32  	%r10277, %r10276, %r10267;
	shr.u32 	%r10278, %r10256, 4;
	xor.b32  	%r10279, %r10278, %r10277;
	xor.b32  	%r10280, %r10279, %r10256;
	xor.b32  	%r10281, %r10280, %r10252;
	shl.b32 	%r10282, %r10281, 7;
	and.b32  	%r10283, %r10282, 128;
	or.b32  	%r440, %r10283, %r10254;
	shr.u32 	%r10284, %r440, 6;
	or.b32  	%r10285, %r10284, %r10254;
	and.b32  	%r10286, %r10281, %r10285;
	shr.u32 	%r10287, %r10253, 5;
	shr.u32 	%r10288, %r10252, 7;
	shr.u32 	%r10289, %r10252, 17;
	not.b32 	%r10290, %r10289;
	and.b32  	%r10291, %r10288, %r10290;
	and.b32  	%r10292, %r10291, %r10287;
	not.b32 	%r10293, %r10288;
	shr.u32 	%r10294, %r10252, 21;
	shr.u32 	%r10295, %r10252, 12;
	and.b32  	%r10296, %r10294, %r10293;
	and.b32  	%r10297, %r10296, %r10295;
	or.b32  	%r10298, %r10292, %r10297;
	or.b32  	%r10299, %r10287, %r10294;
	not.b32 	%r10300, %r10299;
	shr.u32 	%r10301, %r10253, 12;
	and.b32  	%r10302, %r10301, %r10300;
	or.b32  	%r10303, %r10298, %r10302;
	or.b32  	%r10304, %r10301, %r10295;
	not.b32 	%r10305, %r10304;
	and.b32  	%r10306, %r10289, %r10305;
	or.b32  	%r10307, %r10303, %r10306;
	shr.u32 	%r10308, %r10254, 6;
	shr.u32 	%r10309, %r10254, 3;
	xor.b32  	%r10310, %r10309, %r10308;
	xor.b32  	%r10311, %r10310, %r10307;
	xor.b32  	%r10312, %r10311, %r10254;
	not.b32 	%r10313, %r10312;
	shl.b32 	%r10314, %r10312, 7;
	and.b32  	%r10315, %r10314, 128;
	or.b32  	%r10316, %r10315, %r10255;
	shr.u32 	%r10317, %r10252, 19;
	shr.u32 	%r10318, %r10252, 8;
	shr.u32 	%r10319, %r10253, 11;
	not.b32 	%r10320, %r10319;
	and.b32  	%r10321, %r10318, %r10320;
	and.b32  	%r10322, %r10321, %r10317;
	not.b32 	%r10323, %r10317;
	shr.u32 	%r10324, %r10252, 20;
	shr.u32 	%r10325, %r10252, 6;
	and.b32  	%r10326, %r10324, %r10323;
	and.b32  	%r10327, %r10326, %r10325;
	or.b32  	%r10328, %r10325, %r10318;
	not.b32 	%r10329, %r10328;
	shr.u32 	%r10330, %r10252, 13;
	and.b32  	%r10331, %r10330, %r10329;
	or.b32  	%r10332, %r10324, %r10330;
	not.b32 	%r10333, %r10332;
	and.b32  	%r10334, %r10319, %r10333;
	or.b32  	%r10335, %r10331, %r10327;
	or.b32  	%r10336, %r10335, %r10334;
	or.b32  	%r10337, %r10336, %r10322;
	shr.u32 	%r10338, %r10255, 6;
	shr.u32 	%r10339, %r10255, 3;
	xor.b32  	%r10340, %r10339, %r10338;
	xor.b32  	%r10341, %r10340, %r10337;
	xor.b32  	%r10342, %r10341, %r10255;
	not.b32 	%r10343, %r10342;
	shl.b32 	%r10344, %r10342, 7;
	and.b32  	%r10345, %r10344, 128;
	or.b32  	%r10346, %r10345, %r10256;
	shr.u32 	%r10347, %r440, 5;
	shr.u32 	%r10348, %r10253, 4;
	shr.u32 	%r10349, %r10253, 10;
	and.b32  	%r10350, %r10252, 1;
	neg.s32 	%r10351, %r10350;
	xor.b32  	%r10352, %r10349, %r10347;
	xor.b32  	%r10353, %r10352, %r10253;
	xor.b32  	%r10354, %r10353, %r10350;
	xor.b32  	%r10355, %r10354, %r10348;
	xor.b32  	%r10356, %r10355, %r10316;
	shl.b32 	%r10357, %r10356, 23;
	or.b32  	%r10358, %r10357, %r10252;
	and.b32  	%r10359, %r10351, 1442944;
	xor.b32  	%r441, %r10358, %r10359;
	and.b32  	%r10360, %r10286, 1;
	shr.u32 	%r10361, %r10254, 2;
	not.b32 	%r10362, %r10361;
	shr.u32 	%r10363, %r10255, 5;
	and.b32  	%r10364, %r10363, %r10362;
	or.b32  	%r10365, %r10313, %r10364;
	or.b32  	%r10366, %r10365, -2;
	shr.u32 	%r10367, %r10346, 3;
	not.b32 	%r10368, %r10367;
	shr.u32 	%r10369, %r10316, 3;
	and.b32  	%r10370, %r10369, %r10368;
	or.b32  	%r10371, %r10343, %r10370;
	or.b32  	%r10372, %r10371, -2;
	and.b32  	%r10373, %r10369, %r10367;
	shr.u32 	%r10374, %r10346, 5;
	not.b32 	%r10375, %r10374;
	or.b32  	%r10376, %r10373, %r10375;
	shr.u32 	%r442, %r10316, 1;
	or.b32  	%r10377, %r10367, %r10369;
	and.b32  	%r10378, %r10377, %r442;
	shr.u32 	%r10379, %r10316, 6;
	not.b32 	%r10380, %r10379;
	shr.u32 	%r10381, %r440, 2;
	shr.u32 	%r10382, %r10316, 5;
	and.b32  	%r10383, %r10381, %r10382;
	or.b32  	%r10384, %r10383, %r10380;
	shr.u32 	%r10385, %r10254, 1;
	or.b32  	%r10386, %r10381, %r10382;
	and.b32  	%r10387, %r10386, %r10385;
	not.b32 	%r10388, %r10387;
	shr.u32 	%r10389, %r440, 3;
	not.b32 	%r10390, %r10389;
	not.b32 	%r10391, %r10254;
	and.b32  	%r10392, %r10284, %r10391;
	or.b32  	%r10393, %r10392, %r10390;
	shr.u32 	%r10394, %r440, 4;
	not.b32 	%r10395, %r10394;
	not.b32 	%r10396, %r10284;
	and.b32  	%r10397, %r10396, %r10254;
	or.b32  	%r10398, %r10397, %r10395;
	not.b32 	%r10399, %r10346;
	shr.u32 	%r10400, %r10346, 6;
	shr.u32 	%r443, %r10346, 1;
	and.b32  	%r10401, %r10400, %r443;
	or.b32  	%r10402, %r10401, %r10399;
	shr.u32 	%r10403, %r10346, 4;
	not.b32 	%r10404, %r10403;
	not.b32 	%r10405, %r10400;
	and.b32  	%r10406, %r443, %r10405;
	or.b32  	%r10407, %r10406, %r10404;
	shr.u32 	%r10408, %r10346, 2;
	not.b32 	%r10409, %r10408;
	not.b32 	%r10410, %r443;
	and.b32  	%r10411, %r10400, %r10410;
	or.b32  	%r10412, %r10411, %r10409;
	or.b32  	%r10413, %r443, %r10381;
	not.b32 	%r10414, %r10413;
	and.b32  	%r10415, %r440, %r10414;
	or.b32  	%r10416, %r10400, %r440;
	not.b32 	%r10417, %r10416;
	and.b32  	%r10418, %r10382, %r10417;
	or.b32  	%r10419, %r10415, %r10418;
	not.b32 	%r10420, %r10369;
	and.b32  	%r10421, %r10367, %r10420;
	and.b32  	%r10422, %r10421, %r10381;
	or.b32  	%r10423, %r10419, %r10422;
	not.b32 	%r10424, %r10382;
	and.b32  	%r10425, %r10369, %r10424;
	and.b32  	%r10426, %r10367, %r10410;
	or.b32  	%r10427, %r10426, %r10425;
	and.b32  	%r10428, %r10427, %r10396;
	or.b32  	%r10429, %r10423, %r10428;
	add.s32 	%r10430, %r10366, %r10372;
	add.s32 	%r10431, %r10430, %r10376;
	add.s32 	%r10432, %r10360, %r10378;
	sub.s32 	%r10433, %r10431, %r10432;
	add.s32 	%r10434, %r10433, %r10384;
	add.s32 	%r10435, %r10434, %r10388;
	add.s32 	%r10436, %r10435, %r10393;
	add.s32 	%r10437, %r10436, %r10398;
	add.s32 	%r10438, %r10437, %r10402;
	add.s32 	%r10439, %r10438, %r10407;
	add.s32 	%r10440, %r10439, %r10412;
	add.s32 	%r10441, %r10440, %r10429;
	add.s32 	%r10442, %r10441, -2;
	and.b32  	%r10443, %r10442, 1;
	setp.ne.s32 	%p147, %r10443, %r438;
	@%p147 bra 	$L__BB0_246;
	mul.wide.u32 	%rd883, %r23900, 3;
	add.s64 	%rd884, %rd876, %rd883;
	shr.u32 	%r10444, %r440, 1;
	shr.u32 	%r10445, %r441, 1;
	and.b32  	%r10446, %r10445, 8388607;
	ld.global.u32 	%r10447, [%rd884+65536];
	ld.global.u32 	%r10448, [%rd884];
	ld.global.u32 	%r10449, [%rd884+131072];
	atom.shared.add.u32 	%r10450, [_ZZ12PreSucSecondP8BiuStateS0_PjhhE14checkCount_Out], 1;
	cvt.u64.u32 	%rd885, %r10450;
	mul.wide.u32 	%rd886, %r10450, 4;
	add.s64 	%rd887, %rd1, %rd886;
	st.global.u32 	[%rd887+196608], %r10446;
	and.b32  	%r10454, %r10319, %r10348;
	shr.u32 	%r10455, %r10253, 3;
	shr.u32 	%r10456, %r10253, 1;
	and.b32  	%r10457, %r10455, %r10456;
	xor.b32  	%r10458, %r10454, %r10457;
	cvt.u16.u32 	%rs378, %r10458;
	xor.b16  	%rs379, %rs40, %rs378;
	shl.b16 	%rs380, %rs379, 13;
	xor.b16  	%rs381, %rs380, 8192;
	or.b16  	%rs382, %rs381, %rs40;
	shr.u16 	%rs383, %rs382, 1;
	and.b16  	%rs384, %rs383, 8191;
	mul.wide.u32 	%rd888, %r10450, 2;
	sub.s64 	%rd889, %rd887, %rd888;
	st.global.u16 	[%rd889+262144], %rs384;
	sub.s64 	%rd890, %rd889, %rd885;
	st.global.u8 	[%rd890+294912], %r10444;
	st.global.u8 	[%rd890+311296], %r442;
	st.global.u8 	[%rd890+327680], %r443;
	mul.wide.u32 	%rd891, %r10450, 3;
	add.s64 	%rd892, %rd890, %rd891;
	st.global.u32 	[%rd892], %r10448;
	st.global.u32 	[%rd892+65536], %r10447;
	st.global.u32 	[%rd892+131072], %r10449;
$L__BB0_246:
	mov.u32 	%r10459, %ntid.x;
	add.s32 	%r23900, %r23900, %r10459;
	setp.lt.u32 	%p148, %r23900, %r436;
	@%p148 bra 	$L__BB0_244;
$L__BB0_247:
	ld.param.u64 	%rd2090, [_Z7PreSortPK6InitGHPK7InitLMRPK18CommonHeadIndexStrP8BiuStateS9_S9_PjSA_h_param_6];
	bar.sync 	0;
	ld.shared.u32 	%r10460, [_ZZ12PreSucSecondP8BiuStateS0_PjhhE14checkCount_Out];
	cvta.to.global.u64 	%rd893, %rd2090;
	st.global.u32 	[%rd893], %r10460;
	bar.sync 	0;
	st.shared.u32 	[_ZZ12PreSucSecondP8BiuStateS0_PjhhE13checkCount_In], %r10460;
	mov.b32 	%r10461, 0;
	st.shared.u32 	[_ZZ12PreSucSecondP8BiuStateS0_PjhhE14checkCount_Out], %r10461;
	bar.sync 	0;
	ld.shared.u32 	%r445, [_ZZ12PreSucSecondP8BiuStateS0_PjhhE13checkCount_In];
	mov.u32 	%r23901, %tid.x;
	setp.ge.u32 	%p149, %r23901, %r445;
	@%p149 bra 	$L__BB0_252;
	ld.global.u8 	%r447, [%rd3+4];
$L__BB0_249:
	cvt.u64.u32 	%rd894, %r23901;
	mul.wide.u32 	%rd895, %r23901, 4;
	add.s64 	%rd896, %rd1, %rd895;
	ld.global.u32 	%r10462, [%rd896+196608];
	mul.wide.u32 	%rd897, %r23901, 2;
	sub.s64 	%rd898, %rd896, %rd897;
	ld.global.u16 	%rs41, [%rd898+262144];
	cvt.u32.u16 	%r10463, %rs41;
	sub.s64 	%rd899, %rd898, %rd894;
	ld.global.u8 	%r10464, [%rd899+294912];
	ld.global.u8 	%r10465, [%rd899+311296];
	ld.global.u8 	%r10466, [%rd899+327680];
	shr.u32 	%r10467, %r10463, 9;
	shr.u32 	%r10468, %r10462, 18;
	shr.u32 	%r10469, %r10462, 9;
	not.b32 	%r10470, %r10469;
	and.b32  	%r10471, %r10468, %r10470;
	and.b32  	%r10472, %r10471, %r10467;
	shr.u32 	%r10473, %r10462, 16;
	not.b32 	%r10474, %r10467;
	shr.u32 	%r10475, %r10462, 4;
	and.b32  	%r10476, %r10473, %r10474;
	and.b32  	%r10477, %r10476, %r10475;
	or.b32  	%r10478, %r10468, %r10475;
	not.b32 	%r10479, %r10478;
	shr.u32 	%r10480, %r10462, 22;
	and.b32  	%r10481, %r10480, %r10479;
	or.b32  	%r10482, %r10480, %r10473;
	not.b32 	%r10483, %r10482;
	and.b32  	%r10484, %r10469, %r10483;
	or.b32  	%r10485, %r10484, %r10481;
	or.b32  	%r10486, %r10485, %r10472;
	or.b32  	%r10487, %r10486, %r10477;
	shr.u32 	%r10488, %r10466, 4;
	xor.b32  	%r10489, %r10488, %r10487;
	xor.b32  	%r10490, %r10489, %r10466;
	xor.b32  	%r10491, %r10490, %r10462;
	shl.b32 	%r10492, %r10491, 7;
	and.b32  	%r10493, %r10492, 128;
	or.b32  	%r449, %r10493, %r10464;
	shr.u32 	%r10494, %r449, 6;
	or.b32  	%r10495, %r10494, %r10464;
	and.b32  	%r10496, %r10491, %r10495;
	shr.u32 	%r10497, %r10463, 5;
	shr.u32 	%r10498, %r10462, 7;
	shr.u32 	%r10499, %r10462, 17;
	not.b32 	%r10500, %r10499;
	and.b32  	%r10501, %r10498, %r10500;
	and.b32  	%r10502, %r10501, %r10497;
	not.b32 	%r10503, %r10498;
	shr.u32 	%r10504, %r10462, 21;
	shr.u32 	%r10505, %r10462, 12;
	and.b32  	%r10506, %r10504, %r10503;
	and.b32  	%r10507, %r10506, %r10505;
	or.b32  	%r10508, %r10502, %r10507;
	or.b32  	%r10509, %r10497, %r10504;
	not.b32 	%r10510, %r10509;
	shr.u32 	%r10511, %r10463, 12;
	and.b32  	%r10512, %r10511, %r10510;
	or.b32  	%r10513, %r10508, %r10512;
	or.b32  	%r10514, %r10511, %r10505;
	not.b32 	%r10515, %r10514;
	and.b32  	%r10516, %r10499, %r10515;
	or.b32  	%r10517, %r10513, %r10516;
	shr.u32 	%r10518, %r10464, 6;
	shr.u32 	%r10519, %r10464, 3;
	xor.b32  	%r10520, %r10519, %r10518;
	xor.b32  	%r10521, %r10520, %r10517;
	xor.b32  	%r10522, %r10521, %r10464;
	not.b32 	%r10523, %r10522;
	shl.b32 	%r10524, %r10522, 7;
	and.b32  	%r10525, %r10524, 128;
	or.b32  	%r10526, %r10525, %r10465;
	shr.u32 	%r10527, %r10462, 19;
	shr.u32 	%r10528, %r10462, 8;
	shr.u32 	%r10529, %r10463, 11;
	not.b32 	%r10530, %r10529;
	and.b32  	%r10531, %r10528, %r10530;
	and.b32  	%r10532, %r10531, %r10527;
	not.b32 	%r10533, %r10527;
	shr.u32 	%r10534, %r10462, 20;
	shr.u32 	%r10535, %r10462, 6;
	and.b32  	%r10536, %r10534, %r10533;
	and.b32  	%r10537, %r10536, %r10535;
	or.b32  	%r10538, %r10535, %r10528;
	not.b32 	%r10539, %r10538;
	shr.u32 	%r10540, %r10462, 13;
	and.b32  	%r10541, %r10540, %r10539;
	or.b32  	%r10542, %r10534, %r10540;
	not.b32 	%r10543, %r10542;
	and.b32  	%r10544, %r10529, %r10543;
	or.b32  	%r10545, %r10541, %r10537;
	or.b32  	%r10546, %r10545, %r10544;
	or.b32  	%r10547, %r10546, %r10532;
	shr.u32 	%r10548, %r10465, 6;
	shr.u32 	%r10549, %r10465, 3;
	xor.b32  	%r10550, %r10549, %r10548;
	xor.b32  	%r10551, %r10550, %r10547;
	xor.b32  	%r10552, %r10551, %r10465;
	not.b32 	%r10553, %r10552;
	shl.b32 	%r10554, %r10552, 7;
	and.b32  	%r10555, %r10554, 128;
	or.b32  	%r10556, %r10555, %r10466;
	shr.u32 	%r10557, %r449, 5;
	shr.u32 	%r10558, %r10463, 4;
	shr.u32 	%r10559, %r10463, 10;
	and.b32  	%r10560, %r10462, 1;
	neg.s32 	%r10561, %r10560;
	xor.b32  	%r10562, %r10559, %r10557;
	xor.b32  	%r10563, %r10562, %r10463;
	xor.b32  	%r10564, %r10563, %r10560;
	xor.b32  	%r10565, %r10564, %r10558;
	xor.b32  	%r10566, %r10565, %r10526;
	shl.b32 	%r10567, %r10566, 23;
	or.b32  	%r10568, %r10567, %r10462;
	and.b32  	%r10569, %r10561, 1442944;
	xor.b32  	%r450, %r10568, %r10569;
	and.b32  	%r10570, %r10496, 1;
	shr.u32 	%r10571, %r10464, 2;
	not.b32 	%r10572, %r10571;
	shr.u32 	%r10573, %r10465, 5;
	and.b32  	%r10574, %r10573, %r10572;
	or.b32  	%r10575, %r10523, %r10574;
	or.b32  	%r10576, %r10575, -2;
	shr.u32 	%r10577, %r10556, 3;
	not.b32 	%r10578, %r10577;
	shr.u32 	%r10579, %r10526, 3;
	and.b32  	%r10580, %r10579, %r10578;
	or.b32  	%r10581, %r10553, %r10580;
	or.b32  	%r10582, %r10581, -2;
	and.b32  	%r10583, %r10579, %r10577;
	shr.u32 	%r10584, %r10556, 5;
	not.b32 	%r10585, %r10584;
	or.b32  	%r10586, %r10583, %r10585;
	shr.u32 	%r451, %r10526, 1;
	or.b32  	%r10587, %r10577, %r10579;
	and.b32  	%r10588, %r10587, %r451;
	shr.u32 	%r10589, %r10526, 6;
	not.b32 	%r10590, %r10589;
	shr.u32 	%r10591, %r449, 2;
	shr.u32 	%r10592, %r10526, 5;
	and.b32  	%r10593, %r10591, %r10592;
	or.b32  	%r10594, %r10593, %r10590;
	shr.u32 	%r10595, %r10464, 1;
	or.b32  	%r10596, %r10591, %r10592;
	and.b32  	%r10597, %r10596, %r10595;
	not.b32 	%r10598, %r10597;
	shr.u32 	%r10599, %r449, 3;
	not.b32 	%r10600, %r10599;
	not.b32 	%r10601, %r10464;
	and.b32  	%r10602, %r10494, %r10601;
	or.b32  	%r10603, %r10602, %r10600;
	shr.u32 	%r10604, %r449, 4;
	not.b32 	%r10605, %r10604;
	not.b32 	%r10606, %r10494;
	and.b32  	%r10607, %r10606, %r10464;
	or.b32  	%r10608, %r10607, %r10605;
	not.b32 	%r10609, %r10556;
	shr.u32 	%r10610, %r10556, 6;
	shr.u32 	%r452, %r10556, 1;
	and.b32  	%r10611, %r10610, %r452;
	or.b32  	%r10612, %r10611, %r10609;
	shr.u32 	%r10613, %r10556, 4;
	not.b32 	%r10614, %r10613;
	not.b32 	%r10615, %r10610;
	and.b32  	%r10616, %r452, %r10615;
	or.b32  	%r10617, %r10616, %r10614;
	shr.u32 	%r10618, %r10556, 2;
	not.b32 	%r10619, %r10618;
	not.b32 	%r10620, %r452;
	and.b32  	%r10621, %r10610, %r10620;
	or.b32  	%r10622, %r10621, %r10619;
	or.b32  	%r10623, %r452, %r10591;
	not.b32 	%r10624, %r10623;
	and.b32  	%r10625, %r449, %r10624;
	or.b32  	%r10626, %r10610, %r449;
	not.b32 	%r10627, %r10626;
	and.b32  	%r10628, %r10592, %r10627;
	or.b32  	%r10629, %r10625, %r10628;
	not.b32 	%r10630, %r10579;
	and.b32  	%r10631, %r10577, %r10630;
	and.b32  	%r10632, %r10631, %r10591;
	or.b32  	%r10633, %r10629, %r10632;
	not.b32 	%r10634, %r10592;
	and.b32  	%r10635, %r10579, %r10634;
	and.b32  	%r10636, %r10577, %r10620;
	or.b32  	%r10637, %r10636, %r10635;
	and.b32  	%r10638, %r10637, %r10606;
	or.b32  	%r10639, %r10633, %r10638;
	add.s32 	%r10640, %r10576, %r10582;
	add.s32 	%r10641, %r10640, %r10586;
	add.s32 	%r10642, %r10570, %r10588;
	sub.s32 	%r10643, %r10641, %r10642;
	add.s32 	%r10644, %r10643, %r10594;
	add.s32 	%r10645, %r10644, %r10598;
	add.s32 	%r10646, %r10645, %r10603;
	add.s32 	%r10647, %r10646, %r10608;
	add.s32 	%r10648, %r10647, %r10612;
	add.s32 	%r10649, %r10648, %r10617;
	add.s32 	%r10650, %r10649, %r10622;
	add.s32 	%r10651, %r10650, %r10639;
	add.s32 	%r10652, %r10651, -2;
	and.b32  	%r10653, %r10652, 1;
	setp.ne.s32 	%p150, %r10653, %r447;
	@%p150 bra 	$L__BB0_251;
	mul.wide.u32 	%rd906, %r23901, 3;
	add.s64 	%rd907, %rd899, %rd906;
	shr.u32 	%r10654, %r449, 1;
	shr.u32 	%r10655, %r450, 1;
	and.b32  	%r10656, %r10655, 8388607;
	ld.global.u32 	%r10657, [%rd907+65536];
	ld.global.u32 	%r10658, [%rd907];
	ld.global.u32 	%r10659, [%rd907+131072];
	atom.shared.add.u32 	%r10660, [_ZZ12PreSucSecondP8BiuStateS0_PjhhE14checkCount_Out], 1;
	cvt.u64.u32 	%rd908, %r10660;
	mul.wide.u32 	%rd909, %r10660, 4;
	add.s64 	%rd910, %rd2, %rd909;
	st.global.u32 	[%rd910+196608], %r10656;
	and.b32  	%r10664, %r10529, %r10558;
	shr.u32 	%r10665, %r10463, 3;
	shr.u32 	%r10666, %r10463, 1;
	and.b32  	%r10667, %r10665, %r10666;
	xor.b32  	%r10668, %r10664, %r10667;
	cvt.u16.u32 	%rs385, %r10668;
	xor.b16  	%rs386, %rs41, %rs385;
	shl.b16 	%rs387, %rs386, 13;
	xor.b16  	%rs388, %rs387, 8192;
	or.b16  	%rs389, %rs388, %rs41;
	shr.u16 	%rs390, %rs389, 1;
	and.b16  	%rs391, %rs390, 8191;
	mul.wide.u32 	%rd911, %r10660, 2;
	sub.s64 	%rd912, %rd910, %rd911;
	st.global.u16 	[%rd912+262144], %rs391;
	sub.s64 	%rd913, %rd912, %rd908;
	st.global.u8 	[%rd913+294912], %r10654;
	st.global.u8 	[%rd913+311296], %r451;
	st.global.u8 	[%rd913+327680], %r452;
	mul.wide.u32 	%rd914, %r10660, 3;
	add.s64 	%rd915, %rd913, %rd914;
	st.global.u32 	[%rd915], %r10658;
	st.global.u32 	[%rd915+65536], %r10657;
	st.global.u32 	[%rd915+131072], %r10659;
$L__BB0_251:
	mov.u32 	%r10669, %ntid.x;
	add.s32 	%r23901, %r23901, %r10669;
	setp.lt.u32 	%p151, %r23901, %r445;
	@%p151 bra 	$L__BB0_249;
$L__BB0_252:
	bar.sync 	0;
	ld.shared.u32 	%r10670, [_ZZ12PreSucSecondP8BiuStateS0_PjhhE14checkCount_Out];
	bar.sync 	0;
	st.shared.u32 	[_ZZ12PreSucSecondP8BiuStateS0_PjhhE13checkCount_In], %r10670;
	mov.b32 	%r10671, 0;
	st.shared.u32 	[_ZZ12PreSucSecondP8BiuStateS0_PjhhE14checkCount_Out], %r10671;
	bar.sync 	0;
	ld.shared.u32 	%r454, [_ZZ12PreSucSecondP8BiuStateS0_PjhhE13checkCount_In];
	mov.u32 	%r23902, %tid.x;
	setp.ge.u32 	%p152, %r23902, %r454;
	@%p152 bra 	$L__BB0_257;
	ld.global.u8 	%r456, [%rd3+5];
$L__BB0_254:
	cvt.u64.u32 	%rd916, %r23902;
	mul.wide.u32 	%rd917, %r23902, 4;
	add.s64 	%rd918, %rd2, %rd917;
	ld.global.u32 	%r10672, [%rd918+196608];
	mul.wide.u32 	%rd919, %r23902, 2;
	sub.s64 	%rd920, %rd918, %rd919;
	ld.global.u16 	%rs42, [%rd920+262144];
	cvt.u32.u16 	%r10673, %rs42;
	sub.s64 	%rd921, %rd920, %rd916;
	ld.global.u8 	%r10674, [%rd921+294912];
	ld.global.u8 	%r10675, [%rd921+311296];
	ld.global.u8 	%r10676, [%rd921+327680];
	shr.u32 	%r10677, %r10673, 9;
	shr.u32 	%r10678, %r10672, 18;
	shr.u32 	%r10679, %r10672, 9;
	not.b32 	%r10680, %r10679;
	and.b32  	%r10681, %r10678, %r10680;
	and.b32  	%r10682, %r10681, %r10677;
	shr.u32 	%r10683, %r10672, 16;
	not.b32 	%r10684, %r10677;
	shr.u32 	%r10685, %r10672, 4;
	and.b32  	%r10686, %r10683, %r10684;
	and.b32  	%r10687, %r10686, %r10685;
	or.b32  	%r10688, %r10678, %r10685;
	not.b32 	%r10689, %r10688;
	shr.u32 	%r10690, %r10672, 22;
	and.b32  	%r10691, %r10690, %r10689;
	or.b32  	%r10692, %r10690, %r10683;
	not.b32 	%r10693, %r10692;
	and.b32  	%r10694, %r10679, %r10693;
	or.b32  	%r10695, %r10694, %r10691;
	or.b32  	%r10696, %r10695, %r10682;
	or.b32  	%r10697, %r10696, %r10687;
	shr.u32 	%r10698, %r10676, 4;
	xor.b32  	%r10699, %r10698, %r10697;
	xor.b32  	%r10700, %r10699, %r10676;
	xor.b32  	%r10701, %r10700, %r10672;
	shl.b32 	%r10702, %r10701, 7;
	and.b32  	%r10703, %r10702, 128;
	or.b32  	%r458, %r10703, %r10674;
	shr.u32 	%r10704, %r458, 6;
	or.b32  	%r10705, %r10704, %r10674;
	and.b32  	%r10706, %r10701, %r10705;
	shr.u32 	%r10707, %r10673, 5;
	shr.u32 	%r10708, %r10672, 7;
	shr.u32 	%r10709, %r10672, 17;
	not.b32 	%r10710, %r10709;
	and.b32  	%r10711, %r10708, %r10710;
	and.b32  	%r10712, %r10711, %r10707;
	not.b32 	%r10713, %r10708;
	shr.u32 	%r10714, %r10672, 21;
	shr.u32 	%r10715, %r10672, 12;
	and.b32  	%r10716, %r10714, %r10713;
	and.b32  	%r10717, %r10716, %r10715;
	or.b32  	%r10718, %r10712, %r10717;
	or.b32  	%r10719, %r10707, %r10714;
	not.b32 	%r10720, %r10719;
	shr.u32 	%r10721, %r10673, 12;
	and.b32  	%r10722, %r10721, %r10720;
	or.b32  	%r10723, %r10718, %r10722;
	or.b32  	%r10724, %r10721, %r10715;
	not.b32 	%r10725, %r10724;
	and.b32  	%r10726, %r10709, %r10725;
	or.b32  	%r10727, %r10723, %r10726;
	shr.u32 	%r10728, %r10674, 6;
	shr.u32 	%r10729, %r10674, 3;
	xor.b32  	%r10730, %r10729, %r10728;
	xor.b32  	%r10731, %r10730, %r10727;
	xor.b32  	%r10732, %r10731, %r10674;
	not.b32 	%r10733, %r10732;
	shl.b32 	%r10734, %r10732, 7;
	and.b32  	%r10735, %r10734, 128;
	or.b32  	%r10736, %r10735, %r10675;
	shr.u32 	%r10737, %r10672, 19;
	shr.u32 	%r10738, %r10672, 8;
	shr.u32 	%r10739, %r10673, 11;
	not.b32 	%r10740, %r10739;
	and.b32  	%r10741, %r10738, %r10740;
	and.b32  	%r10742, %r10741, %r10737;
	not.b32 	%r10743, %r10737;
	shr.u32 	%r10744, %r10672, 20;
	shr.u32 	%r10745, %r10672, 6;
	and.b32  	%r10746, %r10744, %r10743;
	and.b32  	%r10747, %r10746, %r10745;
	or.b32  	%r10748, %r10745, %r10738;
	not.b32 	%r10749, %r10748;
	shr.u32 	%r10750, %r10672, 13;
	and.b32  	%r10751, %r10750, %r10749;
	or.b32  	%r10752, %r10744, %r10750;
	not.b32 	%r10753, %r10752;
	and.b32  	%r10754, %r10739, %r10753;
	or.b32  	%r10755, %r10751, %r10747;
	or.b32  	%r10756, %r10755, %r10754;
	or.b32  	%r10757, %r10756, %r10742;
	shr.u32 	%r10758, %r10675, 6;
	shr.u32 	%r10759, %r10675, 3;
	xor.b32  	%r10760, %r10759, %r10758;
	xor.b32  	%r10761, %r10760, %r10757;
	xor.b32  	%r10762, %r10761, %r10675;
	not.b32 	%r10763, %r10762;
	shl.b32 	%r10764, %r10762, 7;
	and.b32  	%r10765, %r10764, 128;
	or.b32  	%r10766, %r10765, %r10676;
	shr.u32 	%r10767, %r458, 5;
	shr.u32 	%r10768, %r10673, 4;
	shr.u32 	%r10769, %r10673, 10;
	and.b32  	%r10770, %r10672, 1;
	neg.s32 	%r10771, %r10770;
	xor.b32  	%r10772, %r10769, %r10767;
	xor.b32  	%r10773, %r10772, %r10673;
	xor.b32  	%r10774, %r10773, %r10770;
	xor.b32  	%r10775, %r10774, %r10768;
	xor.b32  	%r10776, %r10775, %r10736;
	shl.b32 	%r10777, %r10776, 23;
	or.b32  	%r10778, %r10777, %r10672;
	and.b32  	%r10779, %r10771, 1442944;
	xor.b32  	%r459, %r10778, %r10779;
	and.b32  	%r10780, %r10706, 1;
	shr.u32 	%r10781, %r10674, 2;
	not.b32 	%r10782, %r10781;
	shr.u32 	%r10783, %r10675, 5;
	and.b32  	%r10784, %r10783, %r10782;
	or.b32  	%r10785, %r10733, %r10784;
	or.b32  	%r10786, %r10785, -2;
	shr.u32 	%r10787, %r10766, 3;
	not.b32 	%r10788, %r10787;
	shr.u32 	%r10789, %r10736, 3;
	and.b32  	%r10790, %r10789, %r10788;
	or.b32  	%r10791, %r10763, %r10790;
	or.b32  	%r10792, %r10791, -2;
	and.b32  	%r10793, %r10789, %r10787;
	shr.u32 	%r10794, %r10766, 5;
	not.b32 	%r10795, %r10794;
	or.b32  	%r10796, %r10793, %r10795;
	shr.u32 	%r460, %r10736, 1;
	or.b32  	%r10797, %r10787, %r10789;
	and.b32  	%r10798, %r10797, %r460;
	shr.u32 	%r10799, %r10736, 6;
	not.b32 	%r10800, %r10799;
	shr.u32 	%r10801, %r458, 2;
	shr.u32 	%r10802, %r10736, 5;
	and.b32  	%r10803, %r10801, %r10802;
	or.b32  	%r10804, %r10803, %r10800;
	shr.u32 	%r10805, %r10674, 1;
	or.b32  	%r10806, %r10801, %r10802;
	and.b32  	%r10807, %r10806, %r10805;
	not.b32 	%r10808, %r10807;
	shr.u32 	%r10809, %r458, 3;
	not.b32 	%r10810, %r10809;
	not.b32 	%r10811, %r10674;
	and.b32  	%r10812, %r10704, %r10811;
	or.b32  	%r10813, %r10812, %r10810;
	shr.u32 	%r10814, %r458, 4;
	not.b32 	%r10815, %r10814;
	not.b32 	%r10816, %r10704;
	and.b32  	%r10817, %r10816, %r10674;
	or.b32  	%r10818, %r10817, %r10815;
	not.b32 	%r10819, %r10766;
	shr.u32 	%r10820, %r10766, 6;
	shr.u32 	%r461, %r10766, 1;
	and.b32  	%r10821, %r10820, %r461;
	or.b32  	%r10822, %r10821, %r10819;
	shr.u32 	%r10823, %r10766, 4;
	not.b32 	%r10824, %r10823;
	not.b32 	%r10825, %r10820;
	and.b32  	%r10826, %r461, %r10825;
	or.b32  	%r10827, %r10826, %r10824;
	shr.u32 	%r10828, %r10766, 2;
	not.b32 	%r10829, %r10828;
	not.b32 	%r10830, %r461;
	and.b32  	%r10831, %r10820, %r10830;
	or.b32  	%r10832, %r10831, %r10829;
	or.b32  	%r10833, %r461, %r10801;
	not.b32 	%r10834, %r10833;
	and.b32  	%r10835, %r458, %r10834;
	or.b32  	%r10836, %r10820, %r458;
	not.b32 	%r10837, %r10836;
	and.b32  	%r10838, %r10802, %r10837;
	or.b32  	%r10839, %r10835, %r10838;
	not.b32 	%r10840, %r10789;
	and.b32  	%r10841, %r10787, %r10840;
	and.b32  	%r10842, %r10841, %r10801;
	or.b32  	%r10843, %r10839, %r10842;
	not.b32 	%r10844, %r10802;
	and.b32  	%r10845, %r10789, %r10844;
	and.b32  	%r10846, %r10787, %r10830;
	or.b32  	%r10847, %r10846, %r10845;
	and.b32  	%r10848, %r10847, %r10816;
	or.b32  	%r10849, %r10843, %r10848;
	add.s32 	%r10850, %r10786, %r10792;
	add.s32 	%r10851, %r10850, %r10796;
	add.s32 	%r10852, %r10780, %r10798;
	sub.s32 	%r10853, %r10851, %r10852;
	add.s32 	%r10854, %r10853, %r10804;
	add.s32 	%r10855, %r10854, %r10808;
	add.s32 	%r10856, %r10855, %r10813;
	add.s32 	%r10857, %r10856, %r10818;
	add.s32 	%r10858, %r10857, %r10822;
	add.s32 	%r10859, %r10858, %r10827;
	add.s32 	%r10860, %r10859, %r10832;
	add.s32 	%r10861, %r10860, %r10849;
	add.s32 	%r10862, %r10861, -2;
	and.b32  	%r10863, %r10862, 1;
	setp.ne.s32 	%p153, %r10863, %r456;
	@%p153 bra 	$L__BB0_256;
	mul.wide.u32 	%rd928, %r23902, 3;
	add.s64 	%rd929, %rd921, %rd928;
	shr.u32 	%r10864, %r458, 1;
	shr.u32 	%r10865, %r459, 1;
	and.b32  	%r10866, %r10865, 8388607;
	ld.global.u32 	%r10867, [%rd929+65536];
	ld.global.u32 	%r10868, [%rd929];
	ld.global.u32 	%r10869, [%rd929+131072];
	atom.shared.add.u32 	%r10870, [_ZZ12PreSucSecondP8BiuStateS0_PjhhE14checkCount_Out], 1;
	cvt.u64.u32 	%rd930, %r10870;
	mul.wide.u32 	%rd931, %r10870, 4;
	add.s64 	%rd932, %rd1, %rd931;
	st.global.u32 	[%rd932+196608], %r10866;
	and.b32  	%r10874, %r10739, %r10768;
	shr.u32 	%r10875, %r10673, 3;
	shr.u32 	%r10876, %r10673, 1;
	and.b32  	%r10877, %r10875, %r10876;
	xor.b32  	%r10878, %r10874, %r10877;
	cvt.u16.u32 	%rs392, %r10878;
	xor.b16  	%rs393, %rs42, %rs392;
	shl.b16 	%rs394, %rs393, 13;
	xor.b16  	%rs395, %rs394, 8192;
	or.b16  	%rs396, %rs395, %rs42;
	shr.u16 	%rs397, %rs396, 1;
	and.b16  	%rs398, %rs397, 8191;
	mul.wide.u32 	%rd933, %r10870, 2;
	sub.s64 	%rd934, %rd932, %rd933;
	st.global.u16 	[%rd934+262144], %rs398;
	sub.s64 	%rd935, %rd934, %rd930;
	st.global.u8 	[%rd935+294912], %r10864;
	st.global.u8 	[%rd935+311296], %r460;
	st.global.u8 	[%rd935+327680], %r461;
	mul.wide.u32 	%rd936, %r10870, 3;
	add.s64 	%rd937, %rd935, %rd936;
	st.global.u32 	[%rd937], %r10868;
	st.global.u32 	[%rd937+65536], %r10867;
	st.global.u32 	[%rd937+131072], %r10869;
$L__BB0_256:
	mov.u32 	%r10879, %ntid.x;
	add.s32 	%r23902, %r23902, %r10879;
	setp.lt.u32 	%p154, %r23902, %r454;
	@%p154 bra 	$L__BB0_254;
$L__BB0_257:
	ld.param.u64 	%rd2091, [_Z7PreSortPK6InitGHPK7InitLMRPK18CommonHeadIndexStrP8BiuStateS9_S9_PjSA_h_param_6];
	bar.sync 	0;
	ld.shared.u32 	%r10880, [_ZZ12PreSucSecondP8BiuStateS0_PjhhE14checkCount_Out];
	cvta.to.global.u64 	%rd938, %rd2091;
	st.global.u32 	[%rd938], %r10880;
	bar.sync 	0;
	st.shared.u32 	[_ZZ11PreSucThirdP8BiuStateS0_PjS1_hE13checkCount_In], %r10880;
	st.shared.u32 	[_ZZ11PreSucThirdP8BiuStateS0_PjS1_hE14checkCount_Out], %r23847;
	bar.sync 	0;
	ld.shared.u32 	%r463, [_ZZ11PreSucThirdP8BiuStateS0_PjS1_hE13checkCount_In];
	mov.u32 	%r23903, %tid.x;
	setp.ge.u32 	%p155, %r23903, %r463;
	@%p155 bra 	$L__BB0_262;
	ld.global.u8 	%r465, [%rd3+6];
$L__BB0_259:
	cvt.u64.u32 	%rd939, %r23903;
	mul.wide.u32 	%rd940, %r23903, 4;
	add.s64 	%rd941, %rd1, %rd940;
	ld.global.u32 	%r10881, [%rd941+196608];
	mul.wide.u32 	%rd942, %r23903, 2;
	sub.s64 	%rd943, %rd941, %rd942;
	ld.global.u16 	%r10882, [%rd943+262144];
	sub.s64 	%rd944, %rd943, %rd939;
	ld.global.u8 	%r10883, [%rd944+294912];
	ld.global.u8 	%r10884, [%rd944+311296];
	ld.global.u8 	%r10885, [%rd944+327680];
	mul.wide.u32 	%rd945, %r23903, 3;
	add.s64 	%rd37, %rd944, %rd945;
	shr.u32 	%r10886, %r10882, 9;
	shr.u32 	%r10887, %r10881, 18;
	shr.u32 	%r10888, %r10881, 9;
	not.b32 	%r10889, %r10888;
	and.b32  	%r10890, %r10887, %r10889;
	and.b32  	%r10891, %r10890, %r10886;
	shr.u32 	%r10892, %r10881, 16;
	not.b32 	%r10893, %r10886;
	shr.u32 	%r10894, %r10881, 4;
	and.b32  	%r10895, %r10892, %r10893;
	and.b32  	%r10896, %r10895, %r10894;
	or.b32  	%r10897, %r10887, %r10894;
	not.b32 	%r10898, %r10897;
	shr.u32 	%r10899, %r10881, 22;
	and.b32  	%r10900, %r10899, %r10898;
	or.b32  	%r10901, %r10899, %r10892;
	not.b32 	%r10902, %r10901;
	and.b32  	%r10903, %r10888, %r10902;
	or.b32  	%r10904, %r10903, %r10900;
	or.b32  	%r10905, %r10904, %r10891;
	or.b32  	%r10906, %r10905, %r10896;
	shr.u32 	%r10907, %r10885, 4;
	xor.b32  	%r10908, %r10906, %r10885;
	xor.b32  	%r10909, %r10908, %r10881;
	xor.b32  	%r10910, %r10909, %r10907;
	shr.u32 	%r10911, %r10882, 5;
	shr.u32 	%r10912, %r10881, 7;
	shr.u32 	%r10913, %r10881, 17;
	not.b32 	%r10914, %r10913;
	and.b32  	%r10915, %r10912, %r10914;
	and.b32  	%r10916, %r10915, %r10911;
	not.b32 	%r10917, %r10912;
	shr.u32 	%r10918, %r10881, 21;
	shr.u32 	%r10919, %r10881, 12;
	and.b32  	%r10920, %r10918, %r10917;
	and.b32  	%r10921, %r10920, %r10919;
	or.b32  	%r10922, %r10916, %r10921;
	or.b32  	%r10923, %r10911, %r10918;
	not.b32 	%r10924, %r10923;
	shr.u32 	%r10925, %r10882, 12;
	and.b32  	%r10926, %r10925, %r10924;
	or.b32  	%r10927, %r10922, %r10926;
	or.b32  	%r10928, %r10925, %r10919;
	not.b32 	%r10929, %r10928;
	and.b32  	%r10930, %r10913, %r10929;
	or.b32  	%r10931, %r10927, %r10930;
	shr.u32 	%r10932, %r10883, 6;
	shr.u32 	%r10933, %r10883, 3;
	xor.b32  	%r10934, %r10931, %r10883;
	xor.b32  	%r10935, %r10934, %r10933;
	shr.u32 	%r10936, %r10881, 19;
	shr.u32 	%r10937, %r10881, 8;
	shr.u32 	%r10938, %r10882, 11;
	not.b32 	%r10939, %r10938;
	and.b32  	%r10940, %r10937, %r10939;
	and.b32  	%r10941, %r10940, %r10936;
	not.b32 	%r10942, %r10936;
	shr.u32 	%r10943, %r10881, 20;
	shr.u32 	%r10944, %r10881, 6;
	and.b32  	%r10945, %r10943, %r10942;
	and.b32  	%r10946, %r10945, %r10944;
	or.b32  	%r10947, %r10944, %r10937;
	not.b32 	%r10948, %r10947;
	shr.u32 	%r10949, %r10881, 13;
	and.b32  	%r10950, %r10949, %r10948;
	or.b32  	%r10951, %r10943, %r10949;
	not.b32 	%r10952, %r10951;
	and.b32  	%r10953, %r10938, %r10952;
	or.b32  	%r10954, %r10950, %r10946;
	or.b32  	%r10955, %r10954, %r10953;
	or.b32  	%r10956, %r10955, %r10941;
	shr.u32 	%r10957, %r10884, 6;
	shr.u32 	%r10958, %r10884, 3;
	xor.b32  	%r10959, %r10956, %r10884;
	xor.b32  	%r10960, %r10959, %r10958;
	not.b32 	%r10961, %r10957;
	xor.b32  	%r10962, %r10961, %r10960;
	or.b32  	%r10963, %r10932, %r10883;
	and.b32  	%r10964, %r10963, %r10910;
	not.b32 	%r10965, %r10932;
	xor.b32  	%r10966, %r10965, %r10935;
	shr.u32 	%r10967, %r10883, 2;
	not.b32 	%r10968, %r10967;
	shr.u32 	%r10969, %r10884, 5;
	and.b32  	%r10970, %r10969, %r10968;
	or.b32  	%r10971, %r10970, %r10966;
	shr.u32 	%r10972, %r10885, 3;
	not.b32 	%r10973, %r10972;
	and.b32  	%r10974, %r10958, %r10973;
	or.b32  	%r10975, %r10962, %r10974;
	and.b32  	%r10976, %r10972, %r10958;
	shr.u32 	%r10977, %r10885, 5;
	not.b32 	%r10978, %r10977;
	or.b32  	%r10979, %r10976, %r10978;
	shr.u32 	%r10980, %r10884, 1;
	or.b32  	%r10981, %r10972, %r10958;
	and.b32  	%r10982, %r10981, %r10980;
	and.b32  	%r10983, %r10969, %r10967;
	or.b32  	%r10984, %r10983, %r10961;
	shr.u32 	%r10985, %r10883, 1;
	or.b32  	%r10986, %r10969, %r10967;
	and.b32  	%r10987, %r10986, %r10985;
	not.b32 	%r10988, %r10987;
	not.b32 	%r10989, %r10933;
	not.b32 	%r10990, %r10883;
	and.b32  	%r10991, %r10932, %r10990;
	or.b32  	%r10992, %r10991, %r10989;
	shr.u32 	%r10993, %r10883, 4;
	not.b32 	%r10994, %r10993;
	and.b32  	%r10995, %r10965, %r10883;
	or.b32  	%r10996, %r10995, %r10994;
	not.b32 	%r10997, %r10885;
	shr.u32 	%r10998, %r10885, 6;
	shr.u32 	%r10999, %r10885, 1;
	and.b32  	%r11000, %r10998, %r10999;
	or.b32  	%r11001, %r11000, %r10997;
	not.b32 	%r11002, %r10907;
	not.b32 	%r11003, %r10998;
	and.b32  	%r11004, %r10999, %r11003;
	or.b32  	%r11005, %r11004, %r11002;
	shr.u32 	%r11006, %r10885, 2;
	not.b32 	%r11007, %r11006;
	not.b32 	%r11008, %r10999;
	and.b32  	%r11009, %r10998, %r11008;
	or.b32  	%r11010, %r11009, %r11007;
	or.b32  	%r11011, %r10967, %r10999;
	not.b32 	%r11012, %r11011;
	and.b32  	%r11013, %r10883, %r11012;
	or.b32  	%r11014, %r10998, %r10883;
	not.b32 	%r11015, %r11014;
	and.b32  	%r11016, %r10969, %r11015;
	or.b32  	%r11017, %r11013, %r11016;
	not.b32 	%r11018, %r10958;
	and.b32  	%r11019, %r10967, %r11018;
	and.b32  	%r11020, %r11019, %r10972;
	or.b32  	%r11021, %r11017, %r11020;
	not.b32 	%r11022, %r10969;
	and.b32  	%r11023, %r10958, %r11022;
	and.b32  	%r11024, %r10972, %r11008;
	or.b32  	%r11025, %r11024, %r11023;
	and.b32  	%r11026, %r11025, %r10965;
	or.b32  	%r11027, %r11021, %r11026;
	add.s32 	%r11028, %r10992, %r10996;
	add.s32 	%r11029, %r11028, %r10984;
	add.s32 	%r11030, %r11029, %r10988;
	add.s32 	%r11031, %r11030, %r10979;
	sub.s32 	%r11032, %r11031, %r10982;
	add.s32 	%r11033, %r11032, %r11001;
	add.s32 	%r11034, %r11033, %r11005;
	add.s32 	%r11035, %r11034, %r11010;
	add.s32 	%r11036, %r11035, %r11027;
	add.s32 	%r11037, %r11036, %r10975;
	add.s32 	%r11038, %r11037, %r10971;
	sub.s32 	%r11039, %r11038, %r10964;
	add.s32 	%r11040, %r11039, -2;
	and.b32  	%r11041, %r11040, 1;
	setp.ne.s32 	%p156, %r11041, %r465;
	@%p156 bra 	$L__BB0_261;
	ld.param.u64 	%rd2054, [_Z7PreSortPK6InitGHPK7InitLMRPK18CommonHeadIndexStrP8BiuStateS9_S9_PjSA_h_param_5];
	ld.global.u32 	%r11042, [%rd37+65536];
	ld.global.u32 	%r11043, [%rd37];
	ld.global.u32 	%r11044, [%rd37+131072];
	atom.shared.add.u32 	%r11045, [_ZZ11PreSucThirdP8BiuStateS0_PjS1_hE14checkCount_Out], 1;
	cvta.to.global.u64 	%rd946, %rd2054;
	mul.wide.u32 	%rd947, %r11045, 4;
	add.s64 	%rd948, %rd946, %rd947;
	st.global.u32 	[%rd948], %r11043;
	st.global.u32 	[%rd948+65536], %r11042;
	st.global.u32 	[%rd948+131072], %r11044;
$L__BB0_261:
	mov.u32 	%r11046, %ntid.x;
	add.s32 	%r23903, %r23903, %r11046;
	setp.lt.u32 	%p157, %r23903, %r463;
	@%p157 bra 	$L__BB0_259;
$L__BB0_262:
	ld.param.u64 	%rd2132, [_Z7PreSortPK6InitGHPK7InitLMRPK18CommonHeadIndexStrP8BiuStateS9_S9_PjSA_h_param_7];
	bar.sync 	0;
	ld.shared.u32 	%r23847, [_ZZ11PreSucThirdP8BiuStateS0_PjS1_hE14checkCount_Out];
	cvta.to.global.u64 	%rd949, %rd2132;
	st.global.u32 	[%rd949], %r23847;
	bar.sync 	0;
	add.s32 	%r23905, %r23905, 16384;
	mul.lo.s32 	%r11047, %r403, %r402;
	and.b32  	%r11048, %r11047, -16384;
	setp.lt.u32 	%p158, %r23905, %r11048;
	@%p158 bra 	$L__BB0_227;
$L__BB0_263:
	mul.lo.s32 	%r11049, %r403, %r402;
	and.b32  	%r472, %r11049, 16383;
	setp.eq.s32 	%p159, %r472, 0;
	@%p159 bra 	$L__BB0_300;
	ld.param.u64 	%rd2092, [_Z7PreSortPK6InitGHPK7InitLMRPK18CommonHeadIndexStrP8BiuStateS9_S9_PjSA_h_param_6];
	cvta.to.global.u64 	%rd950, %rd2092;
	st.global.u32 	[%rd950], %r472;
	st.shared.u32 	[_ZZ11PreSucFirstPK6InitGHPK7InitLMRP8BiuStatePjjjhE13checkCount_In], %r472;
	mov.b32 	%r11050, 0;
	st.shared.u32 	[_ZZ11PreSucFirstPK6InitGHPK7InitLMRP8BiuStatePjjjhE14checkCount_Out], %r11050;
	bar.sync 	0;
	mov.u32 	%r23912, %tid.x;
	ld.shared.u32 	%r474, [_ZZ11PreSucFirstPK6InitGHPK7InitLMRP8BiuStatePjjjhE13checkCount_In];
	setp.ge.u32 	%p160, %r23912, %r474;
	@%p160 bra 	$L__BB0_269;
	ld.global.u8 	%r475, [%rd3];
	mul.wide.u32 	%rd952, %r404, 12;
	mul.wide.u32 	%rd956, %r405, 6;
	mov.u32 	%r23906, %r23912;
$L__BB0_266:
	ld.param.u64 	%rd2033, [_Z7PreSortPK6InitGHPK7InitLMRPK18CommonHeadIndexStrP8BiuStateS9_S9_PjSA_h_param_1];
	ld.param.u64 	%rd2018, [_Z7PreSortPK6InitGHPK7InitLMRPK18CommonHeadIndexStrP8BiuStateS9_S9_PjSA_h_param_0];
	add.s32 	%r11051, %r23906, %r23905;
	div.u32 	%r11052, %r11051, %r402;
	mul.lo.s32 	%r11053, %r11052, %r402;
	sub.s32 	%r11054, %r11051, %r11053;
	cvta.to.global.u64 	%rd951, %rd2018;
	add.s64 	%rd953, %rd951, %rd952;
	mul.wide.u32 	%rd954, %r11052, 12;
	add.s64 	%rd38, %rd953, %rd954;
	cvta.to.global.u64 	%rd955, %rd2033;
	add.s64 	%rd957, %rd955, %rd956;
	mul.wide.u32 	%rd958, %r11054, 6;
	add.s64 	%rd959, %rd957, %rd958;
	ld.global.u8 	%r11055, [%rd959];
	shl.b32 	%r11056, %r11055, 16;
	ld.global.u8 	%rs399, [%rd959+1];
	mul.wide.u16 	%r11057, %rs399, 256;
	or.b32  	%r11058, %r11057, %r11056;
	ld.global.u8 	%r11059, [%rd959+2];
	or.b32  	%r477, %r11058, %r11059;
	ld.global.u32 	%r11060, [%rd38+4];
	ld.global.u16 	%rs43, [%rd38+10];
	cvt.u32.u16 	%r11061, %rs43;
	ld.global.u8 	%r11062, [%rd959+3];
	ld.global.u8 	%r11063, [%rd959+4];
	ld.global.u8 	%r11064, [%rd959+5];
	shr.u32 	%r11065, %r11061, 9;
	shr.u32 	%r11066, %r11060, 18;
	shr.u32 	%r11067, %r11060, 9;
	not.b32 	%r11068, %r11067;
	and.b32  	%r11069, %r11066, %r11068;
	and.b32  	%r11070, %r11069, %r11065;
	shr.u32 	%r11071, %r11060, 16;
	not.b32 	%r11072, %r11065;
	shr.u32 	%r11073, %r11060, 4;
	and.b32  	%r11074, %r11071, %r11072;
	and.b32  	%r11075, %r11074, %r11073;
	or.b32  	%r11076, %r11066, %r11073;
	not.b32 	%r11077, %r11076;
	shr.u32 	%r11078, %r11060, 22;
	and.b32  	%r11079, %r11078, %r11077;
	or.b32  	%r11080, %r11078, %r11071;
	not.b32 	%r11081, %r11080;
	and.b32  	%r11082, %r11067, %r11081;
	or.b32  	%r11083, %r11082, %r11079;
	or.b32  	%r11084, %r11083, %r11070;
	or.b32  	%r11085, %r11084, %r11075;
	shr.u32 	%r11086, %r11064, 4;
	xor.b32  	%r11087, %r11086, %r11085;
	xor.b32  	%r11088, %r11087, %r11064;
	xor.b32  	%r11089, %r11088, %r11060;
	shl.b32 	%r11090, %r11089, 7;
	and.b32  	%r11091, %r11090, 128;
	or.b32  	%r478, %r11091, %r11062;
	shr.u32 	%r11092, %r478, 6;
	or.b32  	%r11093, %r11092, %r11062;
	and.b32  	%r11094, %r11089, %r11093;
	shr.u32 	%r11095, %r11061, 5;
	shr.u32 	%r11096, %r11060, 7;
	shr.u32 	%r11097, %r11060, 17;
	not.b32 	%r11098, %r11097;
	and.b32  	%r11099, %r11096, %r11098;
	and.b32  	%r11100, %r11099, %r11095;
	not.b32 	%r11101, %r11096;
	shr.u32 	%r11102, %r11060, 21;
	shr.u32 	%r11103, %r11060, 12;
	and.b32  	%r11104, %r11102, %r11101;
	and.b32  	%r11105, %r11104, %r11103;
	or.b32  	%r11106, %r11100, %r11105;
	or.b32  	%r11107, %r11095, %r11102;
	not.b32 	%r11108, %r11107;
	shr.u32 	%r11109, %r11061, 12;
	and.b32  	%r11110, %r11109, %r11108;
	or.b32  	%r11111, %r11106, %r11110;
	or.b32  	%r11112, %r11109, %r11103;
	not.b32 	%r11113, %r11112;
	and.b32  	%r11114, %r11097, %r11113;
	or.b32  	%r11115, %r11111, %r11114;
	shr.u32 	%r11116, %r11062, 6;
	shr.u32 	%r11117, %r11062, 3;
	xor.b32  	%r11118, %r11117, %r11116;
	xor.b32  	%r11119, %r11118, %r11115;
	xor.b32  	%r11120, %r11119, %r11062;
	not.b32 	%r11121, %r11120;
	shl.b32 	%r11122, %r11120, 7;
	and.b32  	%r11123, %r11122, 128;
	or.b32  	%r11124, %r11123, %r11063;
	shr.u32 	%r11125, %r11060, 19;
	shr.u32 	%r11126, %r11060, 8;
	shr.u32 	%r11127, %r11061, 11;
	not.b32 	%r11128, %r11127;
	and.b32  	%r11129, %r11126, %r11128;
	and.b32  	%r11130, %r11129, %r11125;
	not.b32 	%r11131, %r11125;
	shr.u32 	%r11132, %r11060, 20;
	shr.u32 	%r11133, %r11060, 6;
	and.b32  	%r11134, %r11132, %r11131;
	and.b32  	%r11135, %r11134, %r11133;
	or.b32  	%r11136, %r11133, %r11126;
	not.b32 	%r11137, %r11136;
	shr.u32 	%r11138, %r11060, 13;
	and.b32  	%r11139, %r11138, %r11137;
	or.b32  	%r11140, %r11132, %r11138;
	not.b32 	%r11141, %r11140;
	and.b32  	%r11142, %r11127, %r11141;
	or.b32  	%r11143, %r11139, %r11135;
	or.b32  	%r11144, %r11143, %r11142;
	or.b32  	%r11145, %r11144, %r11130;
	shr.u32 	%r11146, %r11063, 6;
	shr.u32 	%r11147, %r11063, 3;
	xor.b32  	%r11148, %r11147, %r11146;
	xor.b32  	%r11149, %r11148, %r11145;
	xor.b32  	%r11150, %r11149, %r11063;
	not.b32 	%r11151, %r11150;
	shl.b32 	%r11152, %r11150, 7;
	and.b32  	%r11153, %r11152, 128;
	or.b32  	%r11154, %r11153, %r11064;
	shr.u32 	%r11155, %r478, 5;
	shr.u32 	%r11156, %r11061, 4;
	shr.u32 	%r11157, %r11061, 10;
	and.b32  	%r11158, %r11060, 1;
	neg.s32 	%r11159, %r11158;
	xor.b32  	%r11160, %r11157, %r11155;
	xor.b32  	%r11161, %r11160, %r11061;
	xor.b32  	%r11162, %r11161, %r11158;
	xor.b32  	%r11163, %r11162, %r11156;
	xor.b32  	%r11164, %r11163, %r11124;
	shl.b32 	%r11165, %r11164, 23;
	or.b32  	%r11166, %r11165, %r11060;
	and.b32  	%r11167, %r11159, 1442944;
	xor.b32  	%r479, %r11166, %r11167;
	and.b32  	%r11168, %r11127, %r11156;
	shr.u32 	%r11169, %r11061, 3;
	shr.u32 	%r11170, %r11061, 1;
	and.b32  	%r11171, %r11169, %r11170;
	xor.b32  	%r480, %r11168, %r11171;
	and.b32  	%r11172, %r11094, 1;
	shr.u32 	%r11173, %r11062, 2;
	not.b32 	%r11174, %r11173;
	shr.u32 	%r11175, %r11063, 5;
	and.b32  	%r11176, %r11175, %r11174;
	or.b32  	%r11177, %r11121, %r11176;
	or.b32  	%r11178, %r11177, -2;
	shr.u32 	%r11179, %r11154, 3;
	not.b32 	%r11180, %r11179;
	shr.u32 	%r11181, %r11124, 3;
	and.b32  	%r11182, %r11181, %r11180;
	or.b32  	%r11183, %r11151, %r11182;
	or.b32  	%r11184, %r11183, -2;
	and.b32  	%r11185, %r11181, %r11179;
	shr.u32 	%r11186, %r11154, 5;
	not.b32 	%r11187, %r11186;
	or.b32  	%r11188, %r11185, %r11187;
	shr.u32 	%r481, %r11124, 1;
	or.b32  	%r11189, %r11179, %r11181;
	and.b32  	%r11190, %r11189, %r481;
	shr.u32 	%r11191, %r11124, 6;
	not.b32 	%r11192, %r11191;
	shr.u32 	%r11193, %r478, 2;
	shr.u32 	%r11194, %r11124, 5;
	and.b32  	%r11195, %r11193, %r11194;
	or.b32  	%r11196, %r11195, %r11192;
	shr.u32 	%r11197, %r11062, 1;
	or.b32  	%r11198, %r11193, %r11194;
	and.b32  	%r11199, %r11198, %r11197;
	not.b32 	%r11200, %r11199;
	shr.u32 	%r11201, %r478, 3;
	not.b32 	%r11202, %r11201;
	not.b32 	%r11203, %r11062;
	and.b32  	%r11204, %r11092, %r11203;
	or.b32  	%r11205, %r11204, %r11202;
	shr.u32 	%r11206, %r478, 4;
	not.b32 	%r11207, %r11206;
	not.b32 	%r11208, %r11092;
	and.b32  	%r11209, %r11208, %r11062;
	or.b32  	%r11210, %r11209, %r11207;
	not.b32 	%r11211, %r11154;
	shr.u32 	%r11212, %r11154, 6;
	shr.u32 	%r482, %r11154, 1;
	and.b32  	%r11213, %r11212, %r482;
	or.b32  	%r11214, %r11213, %r11211;
	shr.u32 	%r11215, %r11154, 4;
	not.b32 	%r11216, %r11215;
	not.b32 	%r11217, %r11212;
	and.b32  	%r11218, %r482, %r11217;
	or.b32  	%r11219, %r11218, %r11216;
	shr.u32 	%r11220, %r11154, 2;
	not.b32 	%r11221, %r11220;
	not.b32 	%r11222, %r482;
	and.b32  	%r11223, %r11212, %r11222;
	or.b32  	%r11224, %r11223, %r11221;
	or.b32  	%r11225, %r482, %r11193;
	not.b32 	%r11226, %r11225;
	and.b32  	%r11227, %r478, %r11226;
	or.b32  	%r11228, %r11212, %r478;
	not.b32 	%r11229, %r11228;
	and.b32  	%r11230, %r11194, %r11229;
	or.b32  	%r11231, %r11227, %r11230;
	not.b32 	%r11232, %r11181;
	and.b32  	%r11233, %r11179, %r11232;
	and.b32  	%r11234, %r11233, %r11193;
	or.b32  	%r11235, %r11231, %r11234;
	not.b32 	%r11236, %r11194;
	and.b32  	%r11237, %r11181, %r11236;
	and.b32  	%r11238, %r11179, %r11222;
	or.b32  	%r11239, %r11238, %r11237;
	and.b32  	%r11240, %r11239, %r11208;
	or.b32  	%r11241, %r11235, %r11240;
	add.s32 	%r11242, %r11178, %r11184;
	add.s32 	%r11243, %r11242, %r11188;
	add.s32 	%r11244, %r11172, %r11190;
	sub.s32 	%r11245, %r11243, %r11244;
	add.s32 	%r11246, %r11245, %r11196;
	add.s32 	%r11247, %r11246, %r11200;
	add.s32 	%r11248, %r11247, %r11205;
	add.s32 	%r11249, %r11248, %r11210;
	add.s32 	%r11250, %r11249, %r11214;
	add.s32 	%r11251, %r11250, %r11219;
	add.s32 	%r11252, %r11251, %r11224;
	add.s32 	%r11253, %r11252, %r11241;
	add.s32 	%r11254, %r11253, -2;
	and.b32  	%r11255, %r11254, 1;
	setp.ne.s32 	%p161, %r11255, %r475;
	@%p161 bra 	$L__BB0_268;
	shr.u32 	%r11256, %r478, 1;
	shr.u32 	%r11257, %r479, 1;
	and.b32  	%r11258, %r11257, 8388607;
	ld.global.u16 	%r11259, [%rd38+8];
	ld.global.u32 	%r11260, [%rd38];
	atom.shared.add.u32 	%r11261, [_ZZ11PreSucFirstPK6InitGHPK7InitLMRP8BiuStatePjjjhE14checkCount_Out], 1;
	cvt.u64.u32 	%rd960, %r11261;
	mul.wide.u32 	%rd961, %r11261, 4;
	add.s64 	%rd962, %rd2, %rd961;
	st.global.u32 	[%rd962+196608], %r11258;
	cvt.u16.u32 	%rs400, %r480;
	xor.b16  	%rs401, %rs43, %rs400;
	shl.b16 	%rs402, %rs401, 13;
	xor.b16  	%rs403, %rs402, 8192;
	or.b16  	%rs404, %rs403, %rs43;
	shr.u16 	%rs405, %rs404, 1;
	and.b16  	%rs406, %rs405, 8191;
	mul.wide.u32 	%rd963, %r11261, 2;
	sub.s64 	%rd964, %rd962, %rd963;
	st.global.u16 	[%rd964+262144], %rs406;
	sub.s64 	%rd965, %rd964, %rd960;
	st.global.u8 	[%rd965+294912], %r11256;
	st.global.u8 	[%rd965+311296], %r481;
	st.global.u8 	[%rd965+327680], %r482;
	mul.wide.u32 	%rd966, %r11261, 3;
	add.s64 	%rd967, %rd965, %rd966;
	st.global.u32 	[%rd967], %r11260;
	st.global.u32 	[%rd967+65536], %r11259;
	st.global.u32 	[%rd967+131072], %r477;
$L__BB0_268:
	mov.u32 	%r11262, %ntid.x;
	add.s32 	%r23906, %r23906, %r11262;
	setp.lt.u32 	%p162, %r23906, %r474;
	@%p162 bra 	$L__BB0_266;
$L__BB0_269:
	bar.sync 	0;
	ld.shared.u32 	%r11263, [_ZZ11PreSucFirstPK6InitGHPK7InitLMRP8BiuStatePjjjhE14checkCount_Out];
	bar.sync 	0;
	st.shared.u32 	[_ZZ12PreSucSecondP8BiuStateS0_PjhhE13checkCount_In], %r11263;
	mov.b32 	%r11264, 0;
	st.shared.u32 	[_ZZ12PreSucSecondP8BiuStateS0_PjhhE14checkCount_Out], %r11264;
	bar.sync 	0;
	ld.shared.u32 	%r484, [_ZZ12PreSucSecondP8BiuStateS0_PjhhE13checkCount_In];
	setp.ge.u32 	%p163, %r23912, %r484;
	@%p163 bra 	$L__BB0_274;
	ld.global.u8 	%r485, [%rd3+1];
	mov.u32 	%r23907, %r23912;
$L__BB0_271:
	cvt.u64.u32 	%rd968, %r23907;
	mul.wide.u32 	%rd969, %r23907, 4;
	add.s64 	%rd970, %rd2, %rd969;
	ld.global.u32 	%r11265, [%rd970+196608];
	mul.wide.u32 	%rd971, %r23907, 2;
	sub.s64 	%rd972, %rd970, %rd971;
	ld.global.u16 	%rs44, [%rd972+262144];
	cvt.u32.u16 	%r11266, %rs44;
	sub.s64 	%rd973, %rd972, %rd968;
	ld.global.u8 	%r11267, [%rd973+294912];
	ld.global.u8 	%r11268, [%rd973+311296];
	ld.global.u8 	%r11269, [%rd973+327680];
	mul.wide.u32 	%rd974, %r23907, 3;
	add.s64 	%rd39, %rd973, %rd974;
	shr.u32 	%r11270, %r11266, 9;
	shr.u32 	%r11271, %r11265, 18;
	shr.u32 	%r11272, %r11265, 9;
	not.b32 	%r11273, %r11272;
	and.b32  	%r11274, %r11271, %r11273;
	and.b32  	%r11275, %r11274, %r11270;
	shr.u32 	%r11276, %r11265, 16;
	not.b32 	%r11277, %r11270;
	shr.u32 	%r11278, %r11265, 4;
	and.b32  	%r11279, %r11276, %r11277;
	and.b32  	%r11280, %r11279, %r11278;
	or.b32  	%r11281, %r11271, %r11278;
	not.b32 	%r11282, %r11281;
	shr.u32 	%r11283, %r11265, 22;
	and.b32  	%r11284, %r11283, %r11282;
	or.b32  	%r11285, %r11283, %r11276;
	not.b32 	%r11286, %r11285;
	and.b32  	%r11287, %r11272, %r11286;
	or.b32  	%r11288, %r11287, %r11284;
	or.b32  	%r11289, %r11288, %r11275;
	or.b32  	%r11290, %r11289, %r11280;
	shr.u32 	%r11291, %r11269, 4;
	xor.b32  	%r11292, %r11291, %r11290;
	xor.b32  	%r11293, %r11292, %r11269;
	xor.b32  	%r11294, %r11293, %r11265;
	shl.b32 	%r11295, %r11294, 7;
	and.b32  	%r11296, %r11295, 128;
	or.b32  	%r487, %r11296, %r11267;
	shr.u32 	%r11297, %r487, 6;
	or.b32  	%r11298, %r11297, %r11267;
	and.b32  	%r11299, %r11294, %r11298;
	shr.u32 	%r11300, %r11266, 5;
	shr.u32 	%r11301, %r11265, 7;
	shr.u32 	%r11302, %r11265, 17;
	not.b32 	%r11303, %r11302;
	and.b32  	%r11304, %r11301, %r11303;
	and.b32  	%r11305, %r11304, %r11300;
	not.b32 	%r11306, %r11301;
	shr.u32 	%r11307, %r11265, 21;
	shr.u32 	%r11308, %r11265, 12;
	and.b32  	%r11309, %r11307, %r11306;
	and.b32  	%r11310, %r11309, %r11308;
	or.b32  	%r11311, %r11305, %r11310;
	or.b32  	%r11312, %r11300, %r11307;
	not.b32 	%r11313, %r11312;
	shr.u32 	%r11314, %r11266, 12;
	and.b32  	%r11315, %r11314, %r11313;
	or.b32  	%r11316, %r11311, %r11315;
	or.b32  	%r11317, %r11314, %r11308;
	not.b32 	%r11318, %r11317;
	and.b32  	%r11319, %r11302, %r11318;
	or.b32  	%r11320, %r11316, %r11319;
	shr.u32 	%r11321, %r11267, 6;
	shr.u32 	%r11322, %r11267, 3;
	xor.b32  	%r11323, %r11322, %r11321;
	xor.b32  	%r11324, %r11323, %r11320;
	xor.b32  	%r11325, %r11324, %r11267;
	not.b32 	%r11326, %r11325;
	shl.b32 	%r11327, %r11325, 7;
	and.b32  	%r11328, %r11327, 128;
	or.b32  	%r11329, %r11328, %r11268;
	shr.u32 	%r11330, %r11265, 19;
	shr.u32 	%r11331, %r11265, 8;
	shr.u32 	%r11332, %r11266, 11;
	not.b32 	%r11333, %r11332;
	and.b32  	%r11334, %r11331, %r11333;
	and.b32  	%r11335, %r11334, %r11330;
	not.b32 	%r11336, %r11330;
	shr.u32 	%r11337, %r11265, 20;
	shr.u32 	%r11338, %r11265, 6;
	and.b32  	%r11339, %r11337, %r11336;
	and.b32  	%r11340, %r11339, %r11338;
	or.b32  	%r11341, %r11338, %r11331;
	not.b32 	%r11342, %r11341;
	shr.u32 	%r11343, %r11265, 13;
	and.b32  	%r11344, %r11343, %r11342;
	or.b32  	%r11345, %r11337, %r11343;
	not.b32 	%r11346, %r11345;
	and.b32  	%r11347, %r11332, %r11346;
	or.b32  	%r11348, %r11344, %r11340;
	or.b32  	%r11349, %r11348, %r11347;
	or.b32  	%r11350, %r11349, %r11335;
	shr.u32 	%r11351, %r11268, 6;
	shr.u32 	%r11352, %r11268, 3;
	xor.b32  	%r11353, %r11352, %r11351;
	xor.b32  	%r11354, %r11353, %r11350;
	xor.b32  	%r11355, %r11354, %r11268;
	not.b32 	%r11356, %r11355;
	shl.b32 	%r11357, %r11355, 7;
	and.b32  	%r11358, %r11357, 128;
	or.b32  	%r11359, %r11358, %r11269;
	shr.u32 	%r11360, %r487, 5;
	shr.u32 	%r11361, %r11266, 4;
	shr.u32 	%r11362, %r11266, 10;
	and.b32  	%r11363, %r11265, 1;
	neg.s32 	%r11364, %r11363;
	xor.b32  	%r11365, %r11362, %r11360;
	xor.b32  	%r11366, %r11365, %r11266;
	xor.b32  	%r11367, %r11366, %r11363;
	xor.b32  	%r11368, %r11367, %r11361;
	xor.b32  	%r11369, %r11368, %r11329;
	shl.b32 	%r11370, %r11369, 23;
	or.b32  	%r11371, %r11370, %r11265;
	and.b32  	%r11372, %r11364, 1442944;
	xor.b32  	%r488, %r11371, %r11372;
	and.b32  	%r11373, %r11332, %r11361;
	shr.u32 	%r11374, %r11266, 3;
	shr.u32 	%r11375, %r11266, 1;
	and.b32  	%r11376, %r11374, %r11375;
	xor.b32  	%r489, %r11373, %r11376;
	and.b32  	%r11377, %r11299, 1;
	shr.u32 	%r11378, %r11267, 2;
	not.b32 	%r11379, %r11378;
	shr.u32 	%r11380, %r11268, 5;
	and.b32  	%r11381, %r11380, %r11379;
	or.b32  	%r11382, %r11326, %r11381;
	or.b32  	%r11383, %r11382, -2;
	shr.u32 	%r11384, %r11359, 3;
	not.b32 	%r11385, %r11384;
	shr.u32 	%r11386, %r11329, 3;
	and.b32  	%r11387, %r11386, %r11385;
	or.b32  	%r11388, %r11356, %r11387;
	or.b32  	%r11389, %r11388, -2;
	and.b32  	%r11390, %r11386, %r11384;
	shr.u32 	%r11391, %r11359, 5;
	not.b32 	%r11392, %r11391;
	or.b32  	%r11393, %r11390, %r11392;
	shr.u32 	%r490, %r11329, 1;
	or.b32  	%r11394, %r11384, %r11386;
	and.b32  	%r11395, %r11394, %r490;
	shr.u32 	%r11396, %r11329, 6;
	not.b32 	%r11397, %r11396;
	shr.u32 	%r11398, %r487, 2;
	shr.u32 	%r11399, %r11329, 5;
	and.b32  	%r11400, %r11398, %r11399;
	or.b32  	%r11401, %r11400, %r11397;
	shr.u32 	%r11402, %r11267, 1;
	or.b32  	%r11403, %r11398, %r11399;
	and.b32  	%r11404, %r11403, %r11402;
	not.b32 	%r11405, %r11404;
	shr.u32 	%r11406, %r487, 3;
	not.b32 	%r11407, %r11406;
	not.b32 	%r11408, %r11267;
	and.b32  	%r11409, %r11297, %r11408;
	or.b32  	%r11410, %r11409, %r11407;
	shr.u32 	%r11411, %r487, 4;
	not.b32 	%r11412, %r11411;
	not.b32 	%r11413, %r11297;
	and.b32  	%r11414, %r11413, %r11267;
	or.b32  	%r11415, %r11414, %r11412;
	not.b32 	%r11416, %r11359;
	shr.u32 	%r11417, %r11359, 6;
	shr.u32 	%r491, %r11359, 1;
	and.b32  	%r11418, %r11417, %r491;
	or.b32  	%r11419, %r11418, %r11416;
	shr.u32 	%r11420, %r11359, 4;
	not.b32 	%r11421, %r11420;
	not.b32 	%r11422, %r11417;
	and.b32  	%r11423, %r491, %r11422;
	or.b32  	%r11424, %r11423, %r11421;
	shr.u32 	%r11425, %r11359, 2;
	not.b32 	%r11426, %r11425;
	not.b32 	%r11427, %r491;
	and.b32  	%r11428, %r11417, %r11427;
	or.b32  	%r11429, %r11428, %r11426;
	or.b32  	%r11430, %r491, %r11398;
	not.b32 	%r11431, %r11430;
	and.b32  	%r11432, %r487, %r11431;
	or.b32  	%r11433, %r11417, %r487;
	not.b32 	%r11434, %r11433;
	and.b32  	%r11435, %r11399, %r11434;
	or.b32  	%r11436, %r11432, %r11435;
	not.b32 	%r11437, %r11386;
	and.b32  	%r11438, %r11384, %r11437;
	and.b32  	%r11439, %r11438, %r11398;
	or.b32  	%r11440, %r11436, %r11439;
	not.b32 	%r11441, %r11399;
	and.b32  	%r11442, %r11386, %r11441;
	and.b32  	%r11443, %r11384, %r11427;
	or.b32  	%r11444, %r11443, %r11442;
	and.b32  	%r11445, %r11444, %r11413;
	or.b32  	%r11446, %r11440, %r11445;
	add.s32 	%r11447, %r11383, %r11389;
	add.s32 	%r11448, %r11447, %r11393;
	add.s32 	%r11449, %r11377, %r11395;
	sub.s32 	%r11450, %r11448, %r11449;
	add.s32 	%r11451, %r11450, %r11401;
	add.s32 	%r11452, %r11451, %r11405;
	add.s32 	%r11453, %r11452, %r11410;
	add.s32 	%r11454, %r11453, %r11415;
	add.s32 	%r11455, %r11454, %r11419;
	add.s32 	%r11456, %r11455, %r11424;
	add.s32 	%r11457, %r11456, %r11429;
	add.s32 	%r11458, %r11457, %r11446;
	add.s32 	%r11459, %r11458, -2;
	and.b32  	%r11460, %r11459, 1;
	setp.ne.s32 	%p164, %r11460, %r485;
	@%p164 bra 	$L__BB0_273;
	shr.u32 	%r11461, %r487, 1;
	shr.u32 	%r11462, %r488, 1;
	and.b32  	%r11463, %r11462, 8388607;
	ld.global.u32 	%r11464, [%rd39+65536];
	ld.global.u32 	%r11465, [%rd39];
	ld.global.u32 	%r11466, [%rd39+131072];
	atom.shared.add.u32 	%r11467, [_ZZ12PreSucSecondP8BiuStateS0_PjhhE14checkCount_Out], 1;
	cvt.u64.u32 	%rd975, %r11467;
	mul.wide.u32 	%rd976, %r11467, 4;
	add.s64 	%rd977, %rd1, %rd976;
	st.global.u32 	[%rd977+196608], %r11463;
	cvt.u16.u32 	%rs407, %r489;
	xor.b16  	%rs408, %rs44, %rs407;
	shl.b16 	%rs409, %rs408, 13;
	xor.b16  	%rs410, %rs409, 8192;
	or.b16  	%rs411, %rs410, %rs44;
	shr.u16 	%rs412, %rs411, 1;
	and.b16  	%rs413, %rs412, 8191;
	mul.wide.u32 	%rd978, %r11467, 2;
	sub.s64 	%rd979, %rd977, %rd978;
	st.global.u16 	[%rd979+262144], %rs413;
	sub.s64 	%rd980, %rd979, %rd975;
	st.global.u8 	[%rd980+294912], %r11461;
	st.global.u8 	[%rd980+311296], %r490;
	st.global.u8 	[%rd980+327680], %r491;
	mul.wide.u32 	%rd981, %r11467, 3;
	add.s64 	%rd982, %rd980, %rd981;
	st.global.u32 	[%rd982], %r11465;
	st.global.u32 	[%rd982+65536], %r11464;
	st.global.u32 	[%rd982+131072], %r11466;
$L__BB0_273:
	mov.u32 	%r11468, %ntid.x;
	add.s32 	%r23907, %r23907, %r11468;
	setp.lt.u32 	%p165, %r23907, %r484;
	@%p165 bra 	$L__BB0_271;
$L__BB0_274:
	ld.param.u64 	%rd2093, [_Z7PreSortPK6InitGHPK7InitLMRPK18CommonHeadIndexStrP8BiuStateS9_S9_PjSA_h_param_6];
	bar.sync 	0;
	ld.shared.u32 	%r11469, [_ZZ12PreSucSecondP8BiuStateS0_PjhhE14checkCount_Out];
	cvta.to.global.u64 	%rd983, %rd2093;
	st.global.u32 	[%rd983], %r11469;
	bar.sync 	0;
	st.shared.u32 	[_ZZ12PreSucSecondP8BiuStateS0_PjhhE13checkCount_In], %r11469;
	mov.b32 	%r11470, 0;
	st.shared.u32 	[_ZZ12PreSucSecondP8BiuStateS0_PjhhE14checkCount_Out], %r11470;
	bar.sync 	0;
	ld.shared.u32 	%r493, [_ZZ12PreSucSecondP8BiuStateS0_PjhhE13checkCount_In];
	setp.ge.u32 	%p166, %r23912, %r493;
	@%p166 bra 	$L__BB0_279;
	ld.global.u8 	%r494, [%rd3+2];
	mov.u32 	%r23908, %r23912;
$L__BB0_276:
	cvt.u64.u32 	%rd984, %r23908;
	mul.wide.u32 	%rd985, %r23908, 4;
	add.s64 	%rd986, %rd1, %rd985;
	ld.global.u32 	%r11471, [%rd986+196608];
	mul.wide.u32 	%rd987, %r23908, 2;
	sub.s64 	%rd988, %rd986, %rd987;
	ld.global.u16 	%rs45, [%rd988+262144];
	cvt.u32.u16 	%r11472, %rs45;
	sub.s64 	%rd989, %rd988, %rd984;
	ld.global.u8 	%r11473, [%rd989+294912];
	ld.global.u8 	%r11474, [%rd989+311296];
	ld.global.u8 	%r11475, [%rd989+327680];
	mul.wide.u32 	%rd990, %r23908, 3;
	add.s64 	%rd40, %rd989, %rd990;
	shr.u32 	%r11476, %r11472, 9;
	shr.u32 	%r11477, %r11471, 18;
	shr.u32 	%r11478, %r11471, 9;
	not.b32 	%r11479, %r11478;
	and.b32  	%r11480, %r11477, %r11479;
	and.b32  	%r11481, %r11480, %r11476;
	shr.u32 	%r11482, %r11471, 16;
	not.b32 	%r11483, %r11476;
	shr.u32 	%r11484, %r11471, 4;
	and.b32  	%r11485, %r11482, %r11483;
	and.b32  	%r11486, %r11485, %r11484;
	or.b32  	%r11487, %r11477, %r11484;
	not.b32 	%r11488, %r11487;
	shr.u32 	%r11489, %r11471, 22;
	and.b32  	%r11490, %r11489, %r11488;
	or.b32  	%r11491, %r11489, %r11482;
	not.b32 	%r11492, %r11491;
	and.b32  	%r11493, %r11478, %r11492;
	or.b32  	%r11494, %r11493, %r11490;
	or.b32  	%r11495, %r11494, %r11481;
	or.b32  	%r11496, %r11495, %r11486;
	shr.u32 	%r11497, %r11475, 4;
	xor.b32  	%r11498, %r11497, %r11496;
	xor.b32  	%r11499, %r11498, %r11475;
	xor.b32  	%r11500, %r11499, %r11471;
	shl.b32 	%r11501, %r11500, 7;
	and.b32  	%r11502, %r11501, 128;
	or.b32  	%r496, %r11502, %r11473;
	shr.u32 	%r11503, %r496, 6;
	or.b32  	%r11504, %r11503, %r11473;
	and.b32  	%r11505, %r11500, %r11504;
	shr.u32 	%r11506, %r11472, 5;
	shr.u32 	%r11507, %r11471, 7;
	shr.u32 	%r11508, %r11471, 17;
	not.b32 	%r11509, %r11508;
	and.b32  	%r11510, %r11507, %r11509;
	and.b32  	%r11511, %r11510, %r11506;
	not.b32 	%r11512, %r11507;
	shr.u32 	%r11513, %r11471, 21;
	shr.u32 	%r11514, %r11471, 12;
	and.b32  	%r11515, %r11513, %r11512;
	and.b32  	%r11516, %r11515, %r11514;
	or.b32  	%r11517, %r11511, %r11516;
	or.b32  	%r11518, %r11506, %r11513;
	not.b32 	%r11519, %r11518;
	shr.u32 	%r11520, %r11472, 12;
	and.b32  	%r11521, %r11520, %r11519;
	or.b32  	%r11522, %r11517, %r11521;
	or.b32  	%r11523, %r11520, %r11514;
	not.b32 	%r11524, %r11523;
	and.b32  	%r11525, %r11508, %r11524;
	or.b32  	%r11526, %r11522, %r11525;
	shr.u32 	%r11527, %r11473, 6;
	shr.u32 	%r11528, %r11473, 3;
	xor.b32  	%r11529, %r11528, %r11527;
	xor.b32  	%r11530, %r11529, %r11526;
	xor.b32  	%r11531, %r11530, %r11473;
	not.b32 	%r11532, %r11531;
	shl.b32 	%r11533, %r11531, 7;
	and.b32  	%r11534, %r11533, 128;
	or.b32  	%r11535, %r11534, %r11474;
	shr.u32 	%r11536, %r11471, 19;
	shr.u32 	%r11537, %r11471, 8;
	shr.u32 	%r11538, %r11472, 11;
	not.b32 	%r11539, %r11538;
	and.b32  	%r11540, %r11537, %r11539;
	and.b32  	%r11541, %r11540, %r11536;
	not.b32 	%r11542, %r11536;
	shr.u32 	%r11543, %r11471, 20;
	shr.u32 	%r11544, %r11471, 6;
	and.b32  	%r11545, %r11543, %r11542;
	and.b32  	%r11546, %r11545, %r11544;
	or.b32  	%r11547, %r11544, %r11537;
	not.b32 	%r11548, %r11547;
	shr.u32 	%r11549, %r11471, 13;
	and.b32  	%r11550, %r11549, %r11548;
	or.b32  	%r11551, %r11543, %r11549;
	not.b32 	%r11552, %r11551;
	and.b32  	%r11553, %r11538, %r11552;
	or.b32  	%r11554, %r11550, %r11546;
	or.b32  	%r11555, %r11554, %r11553;
	or.b32  	%r11556, %r11555, %r11541;
	shr.u32 	%r11557, %r11474, 6;
	shr.u32 	%r11558, %r11474, 3;
	xor.b32  	%r11559, %r11558, %r11557;
	xor.b32  	%r11560, %r11559, %r11556;
	xor.b32  	%r11561, %r11560, %r11474;
	not.b32 	%r11562, %r11561;
	shl.b32 	%r11563, %r11561, 7;
	and.b32  	%r11564, %r11563, 128;
	or.b32  	%r11565, %r11564, %r11475;
	shr.u32 	%r11566, %r496, 5;
	shr.u32 	%r11567, %r11472, 4;
	shr.u32 	%r11568, %r11472, 10;
	and.b32  	%r11569, %r11471, 1;
	neg.s32 	%r11570, %r11569;
	xor.b32  	%r11571, %r11568, %r11566;
	xor.b32  	%r11572, %r11571, %r11472;
	xor.b32  	%r11573, %r11572, %r11569;
	xor.b32  	%r11574, %r11573, %r11567;
	xor.b32  	%r11575, %r11574, %r11535;
	shl.b32 	%r11576, %r11575, 23;
	or.b32  	%r11577, %r11576, %r11471;
	and.b32  	%r11578, %r11570, 1442944;
	xor.b32  	%r497, %r11577, %r11578;
	and.b32  	%r11579, %r11538, %r11567;
	shr.u32 	%r11580, %r11472, 3;
	shr.u32 	%r11581, %r11472, 1;
	and.b32  	%r11582, %r11580, %r11581;
	xor.b32  	%r498, %r11579, %r11582;
	and.b32  	%r11583, %r11505, 1;
	shr.u32 	%r11584, %r11473, 2;
	not.b32 	%r11585, %r11584;
	shr.u32 	%r11586, %r11474, 5;
	and.b32  	%r11587, %r11586, %r11585;
	or.b32  	%r11588, %r11532, %r11587;
	or.b32  	%r11589, %r11588, -2;
	shr.u32 	%r11590, %r11565, 3;
	not.b32 	%r11591, %r11590;
	shr.u32 	%r11592, %r11535, 3;
	and.b32  	%r11593, %r11592, %r11591;
	or.b32  	%r11594, %r11562, %r11593;
	or.b32  	%r11595, %r11594, -2;
	and.b32  	%r11596, %r11592, %r11590;
	shr.u32 	%r11597, %r11565, 5;
	not.b32 	%r11598, %r11597;
	or.b32  	%r11599, %r11596, %r11598;
	shr.u32 	%r499, %r11535, 1;
	or.b32  	%r11600, %r11590, %r11592;
	and.b32  	%r11601, %r11600, %r499;
	shr.u32 	%r11602, %r11535, 6;
	not.b32 	%r11603, %r11602;
	shr.u32 	%r11604, %r496, 2;
	shr.u32 	%r11605, %r11535, 5;
	and.b32  	%r11606, %r11604, %r11605;
	or.b32  	%r11607, %r11606, %r11603;
	shr.u32 	%r11608, %r11473, 1;
	or.b32  	%r11609, %r11604, %r11605;
	and.b32  	%r11610, %r11609, %r11608;
	not.b32 	%r11611, %r11610;
	shr.u32 	%r11612, %r496, 3;
	not.b32 	%r11613, %r11612;
	not.b32 	%r11614, %r11473;
	and.b32  	%r11615, %r11503, %r11614;
	or.b32  	%r11616, %r11615, %r11613;
	shr.u32 	%r11617, %r496, 4;
	not.b32 	%r11618, %r11617;
	not.b32 	%r11619, %r11503;
	and.b32  	%r11620, %r11619, %r11473;
	or.b32  	%r11621, %r11620, %r11618;
	not.b32 	%r11622, %r11565;
	shr.u32 	%r11623, %r11565, 6;
	shr.u32 	%r500, %r11565, 1;
	and.b32  	%r11624, %r11623, %r500;
	or.b32  	%r11625, %r11624, %r11622;
	shr.u32 	%r11626, %r11565, 4;
	not.b32 	%r11627, %r11626;
	not.b32 	%r11628, %r11623;
	and.b32  	%r11629, %r500, %r11628;
	or.b32  	%r11630, %r11629, %r11627;
	shr.u32 	%r11631, %r11565, 2;
	not.b32 	%r11632, %r11631;
	not.b32 	%r11633, %r500;
	and.b32  	%r11634, %r11623, %r11633;
	or.b32  	%r11635, %r11634, %r11632;
	or.b32  	%r11636, %r500, %r11604;
	not.b32 	%r11637, %r11636;
	and.b32  	%r11638, %r496, %r11637;
	or.b32  	%r11639, %r11623, %r496;
	not.b32 	%r11640, %r11639;
	and.b32  	%r11641, %r11605, %r11640;
	or.b32  	%r11642, %r11638, %r11641;
	not.b32 	%r11643, %r11592;
	and.b32  	%r11644, %r11590, %r11643;
	and.b32  	%r11645, %r11644, %r11604;
	or.b32  	%r11646, %r11642, %r11645;
	not.b32 	%r11647, %r11605;
	and.b32  	%r11648, %r11592, %r11647;
	and.b32  	%r11649, %r11590, %r11633;
	or.b32  	%r11650, %r11649, %r11648;
	and.b32  	%r11651, %r11650, %r11619;
	or.b32  	%r11652, %r11646, %r11651;
	add.s32 	%r11653, %r11589, %r11595;
	add.s32 	%r11654, %r11653, %r11599;
	add.s32 	%r11655, %r11583, %r11601;
	sub.s32 	%r11656, %r11654, %r11655;
	add.s32 	%r11657, %r11656, %r11607;
	add.s32 	%r11658, %r11657, %r11611;
	add.s32 	%r11659, %r11658, %r11616;
	add.s32 	%r11660, %r11659, %r11621;
	add.s32 	%r11661, %r11660, %r11625;
	add.s32 	%r11662, %r11661, %r11630;
	add.s32 	%r11663, %r11662, %r11635;
	add.s32 	%r11664, %r11663, %r11652;
	add.s32 	%r11665, %r11664, -2;
	and.b32  	%r11666, %r11665, 1;
	setp.ne.s32 	%p167, %r11666, %r494;
	@%p167 bra 	$L__BB0_278;
	shr.u32 	%r11667, %r496, 1;
	shr.u32 	%r11668, %r497, 1;
	and.b32  	%r11669, %r11668, 8388607;
	ld.global.u32 	%r11670, [%rd40+65536];
	ld.global.u32 	%r11671, [%rd40];
	ld.global.u32 	%r11672, [%rd40+131072];
	atom.shared.add.u32 	%r11673, [_ZZ12PreSucSecondP8BiuStateS0_PjhhE14checkCount_Out], 1;
	cvt.u64.u32 	%rd991, %r11673;
	mul.wide.u32 	%rd992, %r11673, 4;
	add.s64 	%rd993, %rd2, %rd992;
	st.global.u32 	[%rd993+196608], %r11669;
	cvt.u16.u32 	%rs414, %r498;
	xor.b16  	%rs415, %rs45, %rs414;
	shl.b16 	%rs416, %rs415, 13;
	xor.b16  	%rs417, %rs416, 8192;
	or.b16  	%rs418, %rs417, %rs45;
	shr.u16 	%rs419, %rs418, 1;
	and.b16  	%rs420, %rs419, 8191;
	mul.wide.u32 	%rd994, %r11673, 2;
	sub.s64 	%rd995, %rd993, %rd994;
	st.global.u16 	[%rd995+262144], %rs420;
	sub.s64 	%rd996, %rd995, %rd991;
	st.global.u8 	[%rd996+294912], %r11667;
	st.global.u8 	[%rd996+311296], %r499;
	st.global.u8 	[%rd996+327680], %r500;
	mul.wide.u32 	%rd997, %r11673, 3;
	add.s64 	%rd998, %rd996, %rd997;
	st.global.u32 	[%rd998], %r11671;
	st.global.u32 	[%rd998+65536], %r11670;
	st.global.u32 	[%rd998+131072], %r11672;
$L__BB0_278:
	mov.u32 	%r11674, %ntid.x;
	add.s32 	%r23908, %r23908, %r11674;
	setp.lt.u32 	%p168, %r23908, %r493;
	@%p168 bra 	$L__BB0_276;
$L__BB0_279:
	bar.sync 	0;
	ld.shared.u32 	%r11675, [_ZZ12PreSucSecondP8BiuStateS0_PjhhE14checkCount_Out];
	bar.sync 	0;
	st.shared.u32 	[_ZZ12PreSucSecondP8BiuStateS0_PjhhE13checkCount_In], %r11675;
	mov.b32 	%r11676, 0;
	st.shared.u32 	[_ZZ12PreSucSecondP8BiuStateS0_PjhhE14checkCount_Out], %r11676;
	bar.sync 	0;
	ld.shared.u32 	%r502, [_ZZ12PreSucSecondP8BiuStateS0_PjhhE13checkCount_In];
	setp.ge.u32 	%p169, %r23912, %r502;
	@%p169 bra 	$L__BB0_284;
	ld.global.u8 	%r503, [%rd3+3];
	mov.u32 	%r23909, %r23912;
$L__BB0_281:
	cvt.u64.u32 	%rd999, %r23909;
	mul.wide.u32 	%rd1000, %r23909, 4;
	add.s64 	%rd1001, %rd2, %rd1000;
	ld.global.u32 	%r11677, [%rd1001+196608];
	mul.wide.u32 	%rd1002, %r23909, 2;
	sub.s64 	%rd1003, %rd1001, %rd1002;
	ld.global.u16 	%rs46, [%rd1003+262144];
	cvt.u32.u16 	%r11678, %rs46;
	sub.s64 	%rd1004, %rd1003, %rd999;
	ld.global.u8 	%r11679, [%rd1004+294912];
	ld.global.u8 	%r11680, [%rd1004+311296];
	ld.global.u8 	%r11681, [%rd1004+327680];
	mul.wide.u32 	%rd1005, %r23909, 3;
	add.s64 	%rd41, %rd1004, %rd1005;
	shr.u32 	%r11682, %r11678, 9;
	shr.u32 	%r11683, %r11677, 18;
	shr.u32 	%r11684, %r11677, 9;
	not.b32 	%r11685, %r11684;
	and.b32  	%r11686, %r11683, %r11685;
	and.b32  	%r11687, %r11686, %r11682;
	shr.u32 	%r11688, %r11677, 16;
	not.b32 	%r11689, %r11682;
	shr.u32 	%r11690, %r11677, 4;
	and.b32  	%r11691, %r11688, %r11689;
	and.b32  	%r11692, %r11691, %r11690;
	or.b32  	%r11693, %r11683, %r11690;
	not.b32 	%r11694, %r11693;
	shr.u32 	%r11695, %r11677, 22;
	and.b32  	%r11696, %r11695, %r11694;
	or.b32  	%r11697, %r11695, %r11688;
	not.b32 	%r11698, %r11697;
	and.b32  	%r11699, %r11684, %r11698;
	or.b32  	%r11700, %r11699, %r11696;
	or.b32  	%r11701, %r11700, %r11687;
	or.b32  	%r11702, %r11701, %r11692;
	shr.u32 	%r11703, %r11681, 4;
	xor.b32  	%r11704, %r11703, %r11702;
	xor.b32  	%r11705, %r11704, %r11681;
	xor.b32  	%r11706, %r11705, %r11677;
	shl.b32 	%r11707, %r11706, 7;
	and.b32  	%r11708, %r11707, 128;
	or.b32  	%r505, %r11708, %r11679;
	shr.u32 	%r11709, %r505, 6;
	or.b32  	%r11710, %r11709, %r11679;
	and.b32  	%r11711, %r11706, %r11710;
	shr.u32 	%r11712, %r11678, 5;
	shr.u32 	%r11713, %r11677, 7;
	shr.u32 	%r11714, %r11677, 17;
	not.b32 	%r11715, %r11714;
	and.b32  	%r11716, %r11713, %r11715;
	and.b32  	%r11717, %r11716, %r11712;
	not.b32 	%r11718, %r11713;
	shr.u32 	%r11719, %r11677, 21;
	shr.u32 	%r11720, %r11677, 12;
	and.b32  	%r11721, %r11719, %r11718;
	and.b32  	%r11722, %r11721, %r11720;
	or.b32  	%r11723, %r11717, %r11722;
	or.b32  	%r11724, %r11712, %r11719;
	not.b32 	%r11725, %r11724;
	shr.u32 	%r11726, %r11678, 12;
	and.b32  	%r11727, %r11726, %r11725;
	or.b32  	%r11728, %r11723, %r11727;
	or.b32  	%r11729, %r11726, %r11720;
	not.b32 	%r11730, %r11729;
	and.b32  	%r11731, %r11714, %r11730;
	or.b32  	%r11732, %r11728, %r11731;
	shr.u32 	%r11733, %r11679, 6;
	shr.u32 	%r11734, %r11679, 3;
	xor.b32  	%r11735, %r11734, %r11733;
	xor.b32  	%r11736, %r11735, %r11732;
	xor.b32  	%r11737, %r11736, %r11679;
	not.b32 	%r11738, %r11737;
	shl.b32 	%r11739, %r11737, 7;
	and.b32  	%r11740, %r11739, 128;
	or.b32  	%r11741, %r11740, %r11680;
	shr.u32 	%r11742, %r11677, 19;
	shr.u32 	%r11743, %r11677, 8;
	shr.u32 	%r11744, %r11678, 11;
	not.b32 	%r11745, %r11744;
	and.b32  	%r11746, %r11743, %r11745;
	and.b32  	%r11747, %r11746, %r11742;
	not.b32 	%r11748, %r11742;
	shr.u32 	%r11749, %r11677, 20;
	shr.u32 	%r11750, %r11677, 6;
	and.b32  	%r11751, %r11749, %r11748;
	and.b32  	%r11752, %r11751, %r11750;
	or.b32  	%r11753, %r11750, %r11743;
	not.b32 	%r11754, %r11753;
	shr.u32 	%r11755, %r11677, 13;
	and.b32  	%r11756, %r11755, %r11754;
	or.b32  	%r11757, %r11749, %r11755;
	not.b32 	%r11758, %r11757;
	and.b32  	%r11759, %r11744, %r11758;
	or.b32  	%r11760, %r11756, %r11752;
	or.b32  	%r11761, %r11760, %r11759;
	or.b32  	%r11762, %r11761, %r11747;
	shr.u32 	%r11763, %r11680, 6;
	shr.u32 	%r11764, %r11680, 3;
	xor.b32  	%r11765, %r11764, %r11763;
	xor.b32  	%r11766, %r11765, %r11762;
	xor.b32  	%r11767, %r11766, %r11680;
	not.b32 	%r11768, %r11767;
	shl.b32 	%r11769, %r11767, 7;
	and.b32  	%r11770, %r11769, 128;
	or.b32  	%r11771, %r11770, %r11681;
	shr.u32 	%r11772, %r505, 5;
	shr.u32 	%r11773, %r11678, 4;
	shr.u32 	%r11774, %r11678, 10;
	and.b32  	%r11775, %r11677, 1;
	neg.s32 	%r11776, %r11775;
	xor.b32  	%r11777, %r11774, %r11772;
	xor.b32  	%r11778, %r11777, %r11678;
	xor.b32  	%r11779, %r11778, %r11775;
	xor.b32  	%r11780, %r11779, %r11773;
	xor.b32  	%r11781, %r11780, %r11741;
	shl.b32 	%r11782, %r11781, 23;
	or.b32  	%r11783, %r11782, %r11677;
	and.b32  	%r11784, %r11776, 1442944;
	xor.b32  	%r506, %r11783, %r11784;
	and.b32  	%r11785, %r11744, %r11773;
	shr.u32 	%r11786, %r11678, 3;
	shr.u32 	%r11787, %r11678, 1;
	and.b32  	%r11788, %r11786, %r11787;
	xor.b32  	%r507, %r11785, %r11788;
	and.b32  	%r11789, %r11711, 1;
	shr.u32 	%r11790, %r11679, 2;
	not.b32 	%r11791, %r11790;
	shr.u32 	%r11792, %r11680, 5;
	and.b32  	%r11793, %r11792, %r11791;
	or.b32  	%r11794, %r11738, %r11793;
	or.b32  	%r11795, %r11794, -2;
	shr.u32 	%r11796, %r11771, 3;
	not.b32 	%r11797, %r11796;
	shr.u32 	%r11798, %r11741, 3;
	and.b32  	%r11799, %r11798, %r11797;
	or.b32  	%r11800, %r11768, %r11799;
	or.b32  	%r11801, %r11800, -2;
	and.b32  	%r11802, %r11798, %r11796;
	shr.u32 	%r11803, %r11771, 5;
	not.b32 	%r11804, %r11803;
	or.b32  	%r11805, %r11802, %r11804;
	shr.u32 	%r508, %r11741, 1;
	or.b32  	%r11806, %r11796, %r11798;
	and.b32  	%r11807, %r11806, %r508;
	shr.u32 	%r11808, %r11741, 6;
	not.b32 	%r11809, %r11808;
	shr.u32 	%r11810, %r505, 2;
	shr.u32 	%r11811, %r11741, 5;
	and.b32  	%r11812, %r11810, %r11811;
	or.b32  	%r11813, %r11812, %r11809;
	shr.u32 	%r11814, %r11679, 1;
	or.b32  	%r11815, %r11810, %r11811;
	and.b32  	%r11816, %r11815, %r11814;
	not.b32 	%r11817, %r11816;
	shr.u32 	%r11818, %r505, 3;
	not.b32 	%r11819, %r11818;
	not.b32 	%r11820, %r11679;
	and.b32  	%r11821, %r11709, %r11820;
	or.b32  	%r11822, %r11821, %r11819;
	shr.u32 	%r11823, %r505, 4;
	not.b32 	%r11824, %r11823;
	not.b32 	%r11825, %r11709;
	and.b32  	%r11826, %r11825, %r11679;
	or.b32  	%r11827, %r11826, %r11824;
	not.b32 	%r11828, %r11771;
	shr.u32 	%r11829, %r11771, 6;
	shr.u32 	%r509, %r11771, 1;
	and.b32  	%r11830, %r11829, %r509;
	or.b32  	%r11831, %r11830, %r11828;
	shr.u32 	%r11832, %r11771, 4;
	not.b32 	%r11833, %r11832;
	not.b32 	%r11834, %r11829;
	and.b32  	%r11835, %r509, %r11834;
	or.b32  	%r11836, %r11835, %r11833;
	shr.u32 	%r11837, %r11771, 2;
	not.b32 	%r11838, %r11837;
	not.b32 	%r11839, %r509;
	and.b32  	%r11840, %r11829, %r11839;
	or.b32  	%r11841, %r11840, %r11838;
	or.b32  	%r11842, %r509, %r11810;
	not.b32 	%r11843, %r11842;
	and.b32  	%r11844, %r505, %r11843;
	or.b32  	%r11845, %r11829, %r505;
	not.b32 	%r11846, %r11845;
	and.b32  	%r11847, %r11811, %r11846;
	or.b32  	%r11848, %r11844, %r11847;
	not.b32 	%r11849, %r11798;
	and.b32  	%r11850, %r11796, %r11849;
	and.b32  	%r11851, %r11850, %r11810;
	or.b32  	%r11852, %r11848, %r11851;
	not.b32 	%r11853, %r11811;
	and.b32  	%r11854, %r11798, %r11853;
	and.b32  	%r11855, %r11796, %r11839;
	or.b32  	%r11856, %r11855, %r11854;
	and.b32  	%r11857, %r11856, %r11825;
	or.b32  	%r11858, %r11852, %r11857;
	add.s32 	%r11859, %r11795, %r11801;
	add.s32 	%r11860, %r11859, %r11805;
	add.s32 	%r11861, %r11789, %r11807;
	sub.s32 	%r11862, %r11860, %r11861;
	add.s32 	%r11863, %r11862, %r11813;
	add.s32 	%r11864, %r11863, %r11817;
	add.s32 	%r11865, %r11864, %r11822;
	add.s32 	%r11866, %r11865, %r11827;
	add.s32 	%r11867, %r11866, %r11831;
	add.s32 	%r11868, %r11867, %r11836;
	add.s32 	%r11869, %r11868, %r11841;
	add.s32 	%r11870, %r11869, %r11858;
	add.s32 	%r11871, %r11870, -2;
	and.b32  	%r11872, %r11871, 1;
	setp.ne.s32 	%p170, %r11872, %r503;
	@%p170 bra 	$L__BB0_283;
	shr.u32 	%r11873, %r505, 1;
	shr.u32 	%r11874, %r506, 1;
	and.b32  	%r11875, %r11874, 8388607;
	ld.global.u32 	%r11876, [%rd41+65536];
	ld.global.u32 	%r11877, [%rd41];
	ld.global.u32 	%r11878, [%rd41+131072];
	atom.shared.add.u32 	%r11879, [_ZZ12PreSucSecondP8BiuStateS0_PjhhE14checkCount_Out], 1;
	cvt.u64.u32 	%rd1006, %r11879;
	mul.wide.u32 	%rd1007, %r11879, 4;
	add.s64 	%rd1008, %rd1, %rd1007;
	st.global.u32 	[%rd1008+196608], %r11875;
	cvt.u16.u32 	%rs421, %r507;
	xor.b16  	%rs422, %rs46, %rs421;
	shl.b16 	%rs423, %rs422, 13;
	xor.b16  	%rs424, %rs423, 8192;
	or.b16  	%rs425, %rs424, %rs46;
	shr.u16 	%rs426, %rs425, 1;
	and.b16  	%rs427, %rs426, 8191;
	mul.wide.u32 	%rd1009, %r11879, 2;
	sub.s64 	%rd1010, %rd1008, %rd1009;
	st.global.u16 	[%rd1010+262144], %rs427;
	sub.s64 	%rd1011, %rd1010, %rd1006;
	st.global.u8 	[%rd1011+294912], %r11873;
	st.global.u8 	[%rd1011+311296], %r508;
	st.global.u8 	[%rd1011+327680], %r509;
	mul.wide.u32 	%rd1012, %r11879, 3;
	add.s64 	%rd1013, %rd1011, %rd1012;
	st.global.u32 	[%rd1013], %r11877;
	st.global.u32 	[%rd1013+65536], %r11876;
	st.global.u32 	[%rd1013+131072], %r11878;
$L__BB0_283:
	mov.u32 	%r11880, %ntid.x;
	add.s32 	%r23909, %r23909, %r11880;
	setp.lt.u32 	%p171, %r23909, %r502;
	@%p171 bra 	$L__BB0_281;
$L__BB0_284:
	ld.param.u64 	%rd2094, [_Z7PreSortPK6InitGHPK7InitLMRPK18CommonHeadIndexStrP8BiuStateS9_S9_PjSA_h_param_6];
	bar.sync 	0;
	ld.shared.u32 	%r11881, [_ZZ12PreSucSecondP8BiuStateS0_PjhhE14checkCount_Out];
	cvta.to.global.u64 	%rd1014, %rd2094;
	st.global.u32 	[%rd1014], %r11881;
	bar.sync 	0;
	st.shared.u32 	[_ZZ12PreSucSecondP8BiuStateS0_PjhhE13checkCount_In], %r11881;
	mov.b32 	%r11882, 0;
	st.shared.u32 	[_ZZ12PreSucSecondP8BiuStateS0_PjhhE14checkCount_Out], %r11882;
	bar.sync 	0;
	ld.shared.u32 	%r511, [_ZZ12PreSucSecondP8BiuStateS0_PjhhE13checkCount_In];
	setp.ge.u32 	%p172, %r23912, %r511;
	@%p172 bra 	$L__BB0_289;
	ld.global.u8 	%r512, [%rd3+4];
	mov.u32 	%r23910, %r23912;
$L__BB0_286:
	cvt.u64.u32 	%rd1015, %r23910;
	mul.wide.u32 	%rd1016, %r23910, 4;
	add.s64 	%rd1017, %rd1, %rd1016;
	ld.global.u32 	%r11883, [%rd1017+196608];
	mul.wide.u32 	%rd1018, %r23910, 2;
	sub.s64 	%rd1019, %rd1017, %rd1018;
	ld.global.u16 	%rs47, [%rd1019+262144];
	cvt.u32.u16 	%r11884, %rs47;
	sub.s64 	%rd1020, %rd1019, %rd1015;
	ld.global.u8 	%r11885, [%rd1020+294912];
	ld.global.u8 	%r11886, [%rd1020+311296];
	ld.global.u8 	%r11887, [%rd1020+327680];
	mul.wide.u32 	%rd1021, %r23910, 3;
	add.s64 	%rd42, %rd1020, %rd1021;
	shr.u32 	%r11888, %r11884, 9;
	shr.u32 	%r11889, %r11883, 18;
	shr.u32 	%r11890, %r11883, 9;
	not.b32 	%r11891, %r11890;
	and.b32  	%r11892, %r11889, %r11891;
	and.b32  	%r11893, %r11892, %r11888;
	shr.u32 	%r11894, %r11883, 16;
	not.b32 	%r11895, %r11888;
	shr.u32 	%r11896, %r11883, 4;
	and.b32  	%r11897, %r11894, %r11895;
	and.b32  	%r11898, %r11897, %r11896;
	or.b32  	%r11899, %r11889, %r11896;
	not.b32 	%r11900, %r11899;
	shr.u32 	%r11901, %r11883, 22;
	and.b32  	%r11902, %r11901, %r11900;
	or.b32  	%r11903, %r11901, %r11894;
	not.b32 	%r11904, %r11903;
	and.b32  	%r11905, %r11890, %r11904;
	or.b32  	%r11906, %r11905, %r11902;
	or.b32  	%r11907, %r11906, %r11893;
	or.b32  	%r11908, %r11907, %r11898;
	shr.u32 	%r11909, %r11887, 4;
	xor.b32  	%r11910, %r11909, %r11908;
	xor.b32  	%r11911, %r11910, %r11887;
	xor.b32  	%r11912, %r11911, %r11883;
	shl.b32 	%r11913, %r11912, 7;
	and.b32  	%r11914, %r11913, 128;
	or.b32  	%r514, %r11914, %r11885;
	shr.u32 	%r11915, %r514, 6;
	or.b32  	%r11916, %r11915, %r11885;
	and.b32  	%r11917, %r11912, %r11916;
	shr.u32 	%r11918, %r11884, 5;
	shr.u32 	%r11919, %r11883, 7;
	shr.u32 	%r11920, %r11883, 17;
	not.b32 	%r11921, %r11920;
	and.b32  	%r11922, %r11919, %r11921;
	and.b32  	%r11923, %r11922, %r11918;
	not.b32 	%r11924, %r11919;
	shr.u32 	%r11925, %r11883, 21;
	shr.u32 	%r11926, %r11883, 12;
	and.b32  	%r11927, %r11925, %r11924;
	and.b32  	%r11928, %r11927, %r11926;
	or.b32  	%r11929, %r11923, %r11928;
	or.b32  	%r11930, %r11918, %r11925;
	not.b32 	%r11931, %r11930;
	shr.u32 	%r11932, %r11884, 12;
	and.b32  	%r11933, %r11932, %r11931;
	or.b32  	%r11934, %r11929, %r11933;
	or.b32  	%r11935, %r11932, %r11926;
	not.b32 	%r11936, %r11935;
	and.b32  	%r11937, %r11920, %r11936;
	or.b32  	%r11938, %r11934, %r11937;
	shr.u32 	%r11939, %r11885, 6;
	shr.u32 	%r11940, %r11885, 3;
	xor.b32  	%r11941, %r11940, %r11939;
	xor.b32  	%r11942, %r11941, %r11938;
	xor.b32  	%r11943, %r11942, %r11885;
	not.b32 	%r11944, %r11943;
	shl.b32 	%r11945, %r11943, 7;
	and.b32  	%r11946, %r11945, 128;
	or.b32  	%r11947, %r11946, %r11886;
	shr.u32 	%r11948, %r11883, 19;
	shr.u32 	%r11949, %r11883, 8;
	shr.u32 	%r11950, %r11884, 11;
	not.b32 	%r11951, %r11950;
	and.b32  	%r11952, %r11949, %r11951;
	and.b32  	%r11953, %r11952, %r11948;
	not.b32 	%r11954, %r11948;
	shr.u32 	%r11955, %r11883, 20;
	shr.u32 	%r11956, %r11883, 6;
	and.b32  	%r11957, %r11955, %r11954;
	and.b32  	%r11958, %r11957, %r11956;
	or.b32  	%r11959, %r11956, %r11949;
	not.b32 	%r11960, %r11959;
	shr.u32 	%r11961, %r11883, 13;
	and.b32  	%r11962, %r11961, %r11960;
	or.b32  	%r11963, %r11955, %r11961;
	not.b32 	%r11964, %r11963;
	and.b32  	%r11965, %r11950, %r11964;
	or.b32  	%r11966, %r11962, %r11958;
	or.b32  	%r11967, %r11966, %r11965;
	or.b32  	%r11968, %r11967, %r11953;
	shr.u32 	%r11969, %r11886, 6;
	shr.u32 	%r11970, %r11886, 3;
	xor.b32  	%r11971, %r11970, %r11969;
	xor.b32  	%r11972, %r11971, %r11968;
	xor.b32  	%r11973, %r11972, %r11886;
	not.b32 	%r11974, %r11973;
	shl.b32 	%r11975, %r11973, 7;
	and.b32  	%r11976, %r11975, 128;
	or.b32  	%r11977, %r11976, %r11887;
	shr.u32 	%r11978, %r514, 5;
	shr.u32 	%r11979, %r11884, 4;
	shr.u32 	%r11980, %r11884, 10;
	and.b32  	%r11981, %r11883, 1;
	neg.s32 	%r11982, %r11981;
	xor.b32  	%r11983, %r11980, %r11978;
	xor.b32  	%r11984, %r11983, %r11884;
	xor.b32  	%r11985, %r11984, %r11981;
	xor.b32  	%r11986, %r11985, %r11979;
	xor.b32  	%r11987, %r11986, %r11947;
	shl.b32 	%r11988, %r11987, 23;
	or.b32  	%r11989, %r11988, %r11883;
	and.b32  	%r11990, %r11982, 1442944;
	xor.b32  	%r515, %r11989, %r11990;
	and.b32  	%r11991, %r11950, %r11979;
	shr.u32 	%r11992, %r11884, 3;
	shr.u32 	%r11993, %r11884, 1;
	and.b32  	%r11994, %r11992, %r11993;
	xor.b32  	%r516, %r11991, %r11994;
	and.b32  	%r11995, %r11917, 1;
	shr.u32 	%r11996, %r11885, 2;
	not.b32 	%r11997, %r11996;
	shr.u32 	%r11998, %r11886, 5;
	and.b32  	%r11999, %r11998, %r11997;
	or.b32  	%r12000, %r11944, %r11999;
	or.b32  	%r12001, %r12000, -2;
	shr.u32 	%r12002, %r11977, 3;
	not.b32 	%r12003, %r12002;
	shr.u32 	%r12004, %r11947, 3;
	and.b32  	%r12005, %r12004, %r12003;
	or.b32  	%r12006, %r11974, %r12005;
	or.b32  	%r12007, %r12006, -2;
	and.b32  	%r12008, %r12004, %r12002;
	shr.u32 	%r12009, %r11977, 5;
	not.b32 	%r12010, %r12009;
	or.b32  	%r12011, %r12008, %r12010;
	shr.u32 	%r517, %r11947, 1;
	or.b32  	%r12012, %r12002, %r12004;
	and.b32  	%r12013, %r12012, %r517;
	shr.u32 	%r12014, %r11947, 6;
	not.b32 	%r12015, %r12014;
	shr.u32 	%r12016, %r514, 2;
	shr.u32 	%r12017, %r11947, 5;
	and.b32  	%r12018, %r12016, %r12017;
	or.b32  	%r12019, %r12018, %r12015;
	shr.u32 	%r12020, %r11885, 1;
	or.b32  	%r12021, %r12016, %r12017;
	and.b32  	%r12022, %r12021, %r12020;
	not.b32 	%r12023, %r12022;
	shr.u32 	%r12024, %r514, 3;
	not.b32 	%r12025, %r12024;
	not.b32 	%r12026, %r11885;
	and.b32  	%r12027, %r11915, %r12026;
	or.b32  	%r12028, %r12027, %r12025;
	shr.u32 	%r12029, %r514, 4;
	not.b32 	%r12030, %r12029;
	not.b32 	%r12031, %r11915;
	and.b32  	%r12032, %r12031, %r11885;
	or.b32  	%r12033, %r12032, %r12030;
	not.b32 	%r12034, %r11977;
	shr.u32 	%r12035, %r11977, 6;
	shr.u32 	%r518, %r11977, 1;
	and.b32  	%r12036, %r12035, %r518;
	or.b32  	%r12037, %r12036, %r12034;
	shr.u32 	%r12038, %r11977, 4;
	not.b32 	%r12039, %r12038;
	not.b32 	%r12040, %r12035;
	and.b32  	%r12041, %r518, %r12040;
	or.b32  	%r12042, %r12041, %r12039;
	shr.u32 	%r12043, %r11977, 2;
	not.b32 	%r12044, %r12043;
	not.b32 	%r12045, %r518;
	and.b32  	%r12046, %r12035, %r12045;
	or.b32  	%r12047, %r12046, %r12044;
	or.b32  	%r12048, %r518, %r12016;
	not.b32 	%r12049, %r12048;
	and.b32  	%r12050, %r514, %r12049;
	or.b32  	%r12051, %r12035, %r514;
	not.b32 	%r12052, %r12051;
	and.b32  	%r12053, %r12017, %r12052;
	or.b32  	%r12054, %r12050, %r12053;
	not.b32 	%r12055, %r12004;
	and.b32  	%r12056, %r12002, %r12055;
	and.b32  	%r12057, %r12056, %r12016;
	or.b32  	%r12058, %r12054, %r12057;
	not.b32 	%r12059, %r12017;
	and.b32  	%r12060, %r12004, %r12059;
	and.b32  	%r12061, %r12002, %r12045;
	or.b32  	%r12062, %r12061, %r12060;
	and.b32  	%r12063, %r12062, %r12031;
	or.b32  	%r12064, %r12058, %r12063;
	add.s32 	%r12065, %r12001, %r12007;
	add.s32 	%r12066, %r12065, %r12011;
	add.s32 	%r12067, %r11995, %r12013;
	sub.s32 	%r12068, %r12066, %r12067;
	add.s32 	%r12069, %r12068, %r12019;
	add.s32 	%r12070, %r12069, %r12023;
	add.s32 	%r12071, %r12070, %r12028;
	add.s32 	%r12072, %r12071, %r12033;
	add.s32 	%r12073, %r12072, %r12037;
	add.s32 	%r12074, %r12073, %r12042;
	add.s32 	%r12075, %r12074, %r12047;
	add.s32 	%r12076, %r12075, %r12064;
	add.s32 	%r12077, %r12076, -2;
	and.b32  	%r12078, %r12077, 1;
	setp.ne.s32 	%p173, %r12078, %r512;
	@%p173 bra 	$L__BB0_288;
	shr.u32 	%r12079, %r514, 1;
	shr.u32 	%r12080, %r515, 1;
	and.b32  	%r12081, %r12080, 8388607;
	ld.global.u32 	%r12082, [%rd42+65536];
	ld.global.u32 	%r12083, [%rd42];
	ld.global.u32 	%r12084, [%rd42+131072];
	atom.shared.add.u32 	%r12085, [_ZZ12PreSucSecondP8BiuStateS0_PjhhE14checkCount_Out], 1;
	cvt.u64.u32 	%rd1022, %r12085;
	mul.wide.u32 	%rd1023, %r12085, 4;
	add.s64 	%rd1024, %rd2, %rd1023;
	st.global.u32 	[%rd1024+196608], %r12081;
	cvt.u16.u32 	%rs428, %r516;
	xor.b16  	%rs429, %rs47, %rs428;
	shl.b16 	%rs430, %rs429, 13;
	xor.b16  	%rs431, %rs430, 8192;
	or.b16  	%rs432, %rs431, %rs47;
	shr.u16 	%rs433, %rs432, 1;
	and.b16  	%rs434, %rs433, 8191;
	mul.wide.u32 	%rd1025, %r12085, 2;
	sub.s64 	%rd1026, %rd1024, %rd1025;
	st.global.u16 	[%rd1026+262144], %rs434;
	sub.s64 	%rd1027, %rd1026, %rd1022;
	st.global.u8 	[%rd1027+294912], %r12079;
	st.global.u8 	[%rd1027+311296], %r517;
	st.global.u8 	[%rd1027+327680], %r518;
	mul.wide.u32 	%rd1028, %r12085, 3;
	add.s64 	%rd1029, %rd1027, %rd1028;
	st.global.u32 	[%rd1029], %r12083;
	st.global.u32 	[%rd1029+65536], %r12082;
	st.global.u32 	[%rd1029+131072], %r12084;
$L__BB0_288:
	mov.u32 	%r12086, %ntid.x;
	add.s32 	%r23910, %r23910, %r12086;
	setp.lt.u32 	%p174, %r23910, %r511;
	@%p174 bra 	$L__BB0_286;
$L__BB0_289:
	bar.sync 	0;
	ld.shared.u32 	%r12087, [_ZZ12PreSucSecondP8BiuStateS0_PjhhE14checkCount_Out];
	bar.sync 	0;
	st.shared.u32 	[_ZZ12PreSucSecondP8BiuStateS0_PjhhE13checkCount_In], %r12087;
	mov.b32 	%r12088, 0;
	st.shared.u32 	[_ZZ12PreSucSecondP8BiuStateS0_PjhhE14checkCount_Out], %r12088;
	bar.sync 	0;
	ld.shared.u32 	%r520, [_ZZ12PreSucSecondP8BiuStateS0_PjhhE13checkCount_In];
	setp.ge.u32 	%p175, %r23912, %r520;
	@%p175 bra 	$L__BB0_294;
	ld.global.u8 	%r521, [%rd3+5];
	mov.u32 	%r23911, %r23912;
$L__BB0_291:
	cvt.u64.u32 	%rd1030, %r23911;
	mul.wide.u32 	%rd1031, %r23911, 4;
	add.s64 	%rd1032, %rd2, %rd1031;
	ld.global.u32 	%r12089, [%rd1032+196608];
	mul.wide.u32 	%rd1033, %r23911, 2;
	sub.s64 	%rd1034, %rd1032, %rd1033;
	ld.global.u16 	%rs48, [%rd1034+262144];
	cvt.u32.u16 	%r12090, %rs48;
	sub.s64 	%rd1035, %rd1034, %rd1030;
	ld.global.u8 	%r12091, [%rd1035+294912];
	ld.global.u8 	%r12092, [%rd1035+311296];
	ld.global.u8 	%r12093, [%rd1035+327680];
	mul.wide.u32 	%rd1036, %r23911, 3;
	add.s64 	%rd43, %rd1035, %rd1036;
	shr.u32 	%r12094, %r12090, 9;
	shr.u32 	%r12095, %r12089, 18;
	shr.u32 	%r12096, %r12089, 9;
	not.b32 	%r12097, %r12096;
	and.b32  	%r12098, %r12095, %r12097;
	and.b32  	%r12099, %r12098, %r12094;
	shr.u32 	%r12100, %r12089, 16;
	not.b32 	%r12101, %r12094;
	shr.u32 	%r12102, %r12089, 4;
	and.b32  	%r12103, %r12100, %r12101;
	and.b32  	%r12104, %r12103, %r12102;
	or.b32  	%r12105, %r12095, %r12102;
	not.b32 	%r12106, %r12105;
	shr.u32 	%r12107, %r12089, 22;
	and.b32  	%r12108, %r12107, %r12106;
	or.b32  	%r12109, %r12107, %r12100;
	not.b32 	%r12110, %r12109;
	and.b32  	%r12111, %r12096, %r12110;
	or.b32  	%r12112, %r12111, %r12108;
	or.b32  	%r12113, %r12112, %r12099;
	or.b32  	%r12114, %r12113, %r12104;
	shr.u32 	%r12115, %r12093, 4;
	xor.b32  	%r12116, %r12115, %r12114;
	xor.b32  	%r12117, %r12116, %r12093;
	xor.b32  	%r12118, %r12117, %r12089;
	shl.b32 	%r12119, %r12118, 7;
	and.b32  	%r12120, %r12119, 128;
	or.b32  	%r523, %r12120, %r12091;
	shr.u32 	%r12121, %r523, 6;
	or.b32  	%r12122, %r12121, %r12091;
	and.b32  	%r12123, %r12118, %r12122;
	shr.u32 	%r12124, %r12090, 5;
	shr.u32 	%r12125, %r12089, 7;
	shr.u32 	%r12126, %r12089, 17;
	not.b32 	%r12127, %r12126;
	and.b32  	%r12128, %r12125, %r12127;
	and.b32  	%r12129, %r12128, %r12124;
	not.b32 	%r12130, %r12125;
	shr.u32 	%r12131, %r12089, 21;
	shr.u32 	%r12132, %r12089, 12;
	and.b32  	%r12133, %r12131, %r12130;
	and.b32  	%r12134, %r12133, %r12132;
	or.b32  	%r12135, %r12129, %r12134;
	or.b32  	%r12136, %r12124, %r12131;
	not.b32 	%r12137, %r12136;
	shr.u32 	%r12138, %r12090, 12;
	and.b32  	%r12139, %r12138, %r12137;
	or.b32  	%r12140, %r12135, %r12139;
	or.b32  	%r12141, %r12138, %r12132;
	not.b32 	%r12142, %r12141;
	and.b32  	%r12143, %r12126, %r12142;
	or.b32  	%r12144, %r12140, %r12143;
	shr.u32 	%r12145, %r12091, 6;
	shr.u32 	%r12146, %r12091, 3;
	xor.b32  	%r12147, %r12146, %r12145;
	xor.b32  	%r12148, %r12147, %r12144;
	xor.b32  	%r12149, %r12148, %r12091;
	not.b32 	%r12150, %r12149;
	shl.b32 	%r12151, %r12149, 7;
	and.b32  	%r12152, %r12151, 128;
	or.b32  	%r12153, %r12152, %r12092;
	shr.u32 	%r12154, %r12089, 19;
	shr.u32 	%r12155, %r12089, 8;
	shr.u32 	%r12156, %r12090, 11;
	not.b32 	%r12157, %r12156;
	and.b32  	%r12158, %r12155, %r12157;
	and.b32  	%r12159, %r12158, %r12154;
	not.b32 	%r12160, %r12154;
	shr.u32 	%r12161, %r12089, 20;
	shr.u32 	%r12162, %r12089, 6;
	and.b32  	%r12163, %r12161, %r12160;
	and.b32  	%r12164, %r12163, %r12162;
	or.b32  	%r12165, %r12162, %r12155;
	not.b32 	%r12166, %r12165;
	shr.u32 	%r12167, %r12089, 13;
	and.b32  	%r12168, %r12167, %r12166;
	or.b32  	%r12169, %r12161, %r12167;
	not.b32 	%r12170, %r12169;
	and.b32  	%r12171, %r12156, %r12170;
	or.b32  	%r12172, %r12168, %r12164;
	or.b32  	%r12173, %r12172, %r12171;
	or.b32  	%r12174, %r12173, %r12159;
	shr.u32 	%r12175, %r12092, 6;
	shr.u32 	%r12176, %r12092, 3;
	xor.b32  	%r12177, %r12176, %r12175;
	xor.b32  	%r12178, %r12177, %r12174;
	xor.b32  	%r12179, %r12178, %r12092;
	not.b32 	%r12180, %r12179;
	shl.b32 	%r12181, %r12179, 7;
	and.b32  	%r12182, %r12181, 128;
	or.b32  	%r12183, %r12182, %r12093;
	shr.u32 	%r12184, %r523, 5;
	shr.u32 	%r12185, %r12090, 4;
	shr.u32 	%r12186, %r12090, 10;
	and.b32  	%r12187, %r12089, 1;
	neg.s32 	%r12188, %r12187;
	xor.b32  	%r12189, %r12186, %r12184;
	xor.b32  	%r12190, %r12189, %r12090;
	xor.b32  	%r12191, %r12190, %r12187;
	xor.b32  	%r12192, %r12191, %r12185;
	xor.b32  	%r12193, %r12192, %r12153;
	shl.b32 	%r12194, %r12193, 23;
	or.b32  	%r12195, %r12194, %r12089;
	and.b32  	%r12196, %r12188, 1442944;
	xor.b32  	%r524, %r12195, %r12196;
	and.b32  	%r12197, %r12156, %r12185;
	shr.u32 	%r12198, %r12090, 3;
	shr.u32 	%r12199, %r12090, 1;
	and.b32  	%r12200, %r12198, %r12199;
	xor.b32  	%r525, %r12197, %r12200;
	and.b32  	%r12201, %r12123, 1;
	shr.u32 	%r12202, %r12091, 2;
	not.b32 	%r12203, %r12202;
	shr.u32 	%r12204, %r12092, 5;
	and.b32  	%r12205, %r12204, %r12203;
	or.b32  	%r12206, %r12150, %r12205;
	or.b32  	%r12207, %r12206, -2;
	shr.u32 	%r12208, %r12183, 3;
	not.b32 	%r12209, %r12208;
	shr.u32 	%r12210, %r12153, 3;
	and.b32  	%r12211, %r12210, %r12209;
	or.b32  	%r12212, %r12180, %r12211;
	or.b32  	%r12213, %r12212, -2;
	and.b32  	%r12214, %r12210, %r12208;
	shr.u32 	%r12215, %r12183, 5;
	not.b32 	%r12216, %r12215;
	or.b32  	%r12217, %r12214, %r12216;
	shr.u32 	%r526, %r12153, 1;
	or.b32  	%r12218, %r12208, %r12210;
	and.b32  	%r12219, %r12218, %r526;
	shr.u32 	%r12220, %r12153, 6;
	not.b32 	%r12221, %r12220;
	shr.u32 	%r12222, %r523, 2;
	shr.u32 	%r12223, %r12153, 5;
	and.b32  	%r12224, %r12222, %r12223;
	or.b32  	%r12225, %r12224, %r12221;
	shr.u32 	%r12226, %r12091, 1;
	or.b32  	%r12227, %r12222, %r12223;
	and.b32  	%r12228, %r12227, %r12226;
	not.b32 	%r12229, %r12228;
	shr.u32 	%r12230, %r523, 3;
	not.b32 	%r12231, %r12230;
	not.b32 	%r12232, %r12091;
	and.b32  	%r12233, %r12121, %r12232;
	or.b32  	%r12234, %r12233, %r12231;
	shr.u32 	%r12235, %r523, 4;
	not.b32 	%r12236, %r12235;
	not.b32 	%r12237, %r12121;
	and.b32  	%r12238, %r12237, %r12091;
	or.b32  	%r12239, %r12238, %r12236;
	not.b32 	%r12240, %r12183;
	shr.u32 	%r12241, %r12183, 6;
	shr.u32 	%r527, %r12183, 1;
	and.b32  	%r12242, %r12241, %r527;
	or.b32  	%r12243, %r12242, %r12240;
	shr.u32 	%r12244, %r12183, 4;
	not.b32 	%r12245, %r12244;
	not.b32 	%r12246, %r12241;
	and.b32  	%r12247, %r527, %r12246;
	or.b32  	%r12248, %r12247, %r12245;
	shr.u32 	%r12249, %r12183, 2;
	not.b32 	%r12250, %r12249;
	not.b32 	%r12251, %r527;
	and.b32  	%r12252, %r12241, %r12251;
	or.b32  	%r12253, %r12252, %r12250;
	or.b32  	%r12254, %r527, %r12222;
	not.b32 	%r12255, %r12254;
	and.b32  	%r12256, %r523, %r12255;
	or.b32  	%r12257, %r12241, %r523;
	not.b32 	%r12258, %r12257;
	and.b32  	%r12259, %r12223, %r12258;
	or.b32  	%r12260, %r12256, %r12259;
	not.b32 	%r12261, %r12210;
	and.b32  	%r12262, %r12208, %r12261;
	and.b32  	%r12263, %r12262, %r12222;
	or.b32  	%r12264, %r12260, %r12263;
	not.b32 	%r12265, %r12223;
	and.b32  	%r12266, %r12210, %r12265;
	and.b32  	%r12267, %r12208, %r12251;
	or.b32  	%r12268, %r12267, %r12266;
	and.b32  	%r12269, %r12268, %r12237;
	or.b32  	%r12270, %r12264, %r12269;
	add.s32 	%r12271, %r12207, %r12213;
	add.s32 	%r12272, %r12271, %r12217;
	add.s32 	%r12273, %r12201, %r12219;
	sub.s32 	%r12274, %r12272, %r12273;
	add.s32 	%r12275, %r12274, %r12225;
	add.s32 	%r12276, %r12275, %r12229;
	add.s32 	%r12277, %r12276, %r12234;
	add.s32 	%r12278, %r12277, %r12239;
	add.s32 	%r12279, %r12278, %r12243;
	add.s32 	%r12280, %r12279, %r12248;
	add.s32 	%r12281, %r12280, %r12253;
	add.s32 	%r12282, %r12281, %r12270;
	add.s32 	%r12283, %r12282, -2;
	and.b32  	%r12284, %r12283, 1;
	setp.ne.s32 	%p176, %r12284, %r521;
	@%p176 bra 	$L__BB0_293;
	shr.u32 	%r12285, %r523, 1;
	shr.u32 	%r12286, %r524, 1;
	and.b32  	%r12287, %r12286, 8388607;
	ld.global.u32 	%r12288, [%rd43+65536];
	ld.global.u32 	%r12289, [%rd43];
	ld.global.u32 	%r12290, [%rd43+131072];
	atom.shared.add.u32 	%r12291, [_ZZ12PreSucSecondP8BiuStateS0_PjhhE14checkCount_Out], 1;
	cvt.u64.u32 	%rd1037, %r12291;
	mul.wide.u32 	%rd1038, %r12291, 4;
	add.s64 	%rd1039, %rd1, %rd1038;
	st.global.u32 	[%rd1039+196608], %r12287;
	cvt.u16.u32 	%rs435, %r525;
	xor.b16  	%rs436, %rs48, %rs435;
	shl.b16 	%rs437, %rs436, 13;
	xor.b16  	%rs438, %rs437, 8192;
	or.b16  	%rs439, %rs438, %rs48;
	shr.u16 	%rs440, %rs439, 1;
	and.b16  	%rs441, %rs440, 8191;
	mul.wide.u32 	%rd1040, %r12291, 2;
	sub.s64 	%rd1041, %rd1039, %rd1040;
	st.global.u16 	[%rd1041+262144], %rs441;
	sub.s64 	%rd1042, %rd1041, %rd1037;
	st.global.u8 	[%rd1042+294912], %r12285;
	st.global.u8 	[%rd1042+311296], %r526;
	st.global.u8 	[%rd1042+327680], %r527;
	mul.wide.u32 	%rd1043, %r12291, 3;
	add.s64 	%rd1044, %rd1042, %rd1043;
	st.global.u32 	[%rd1044], %r12289;
	st.global.u32 	[%rd1044+65536], %r12288;
	st.global.u32 	[%rd1044+131072], %r12290;
$L__BB0_293:
	mov.u32 	%r12292, %ntid.x;
	add.s32 	%r23911, %r23911, %r12292;
	setp.lt.u32 	%p177, %r23911, %r520;
	@%p177 bra 	$L__BB0_291;
$L__BB0_294:
	ld.param.u64 	%rd2095, [_Z7PreSortPK6InitGHPK7InitLMRPK18CommonHeadIndexStrP8BiuStateS9_S9_PjSA_h_param_6];
	bar.sync 	0;
	ld.shared.u32 	%r12293, [_ZZ12PreSucSecondP8BiuStateS0_PjhhE14checkCount_Out];
	cvta.to.global.u64 	%rd1045, %rd2095;
	st.global.u32 	[%rd1045], %r12293;
	bar.sync 	0;
	st.shared.u32 	[_ZZ11PreSucThirdP8BiuStateS0_PjS1_hE13checkCount_In], %r12293;
	st.shared.u32 	[_ZZ11PreSucThirdP8BiuStateS0_PjS1_hE14checkCount_Out], %r23847;
	bar.sync 	0;
	ld.shared.u32 	%r529, [_ZZ11PreSucThirdP8BiuStateS0_PjS1_hE13checkCount_In];
	setp.ge.u32 	%p178, %r23912, %r529;
	@%p178 bra 	$L__BB0_299;
	ld.global.u8 	%r530, [%rd3+6];
$L__BB0_296:
	cvt.u64.u32 	%rd1046, %r23912;
	mul.wide.u32 	%rd1047, %r23912, 4;
	add.s64 	%rd1048, %rd1, %rd1047;
	ld.global.u32 	%r12294, [%rd1048+196608];
	mul.wide.u32 	%rd1049, %r23912, 2;
	sub.s64 	%rd1050, %rd1048, %rd1049;
	ld.global.u16 	%r12295, [%rd1050+262144];
	sub.s64 	%rd1051, %rd1050, %rd1046;
	ld.global.u8 	%r12296, [%rd1051+294912];
	ld.global.u8 	%r12297, [%rd1051+311296];
	ld.global.u8 	%r12298, [%rd1051+327680];
	mul.wide.u32 	%rd1052, %r23912, 3;
	add.s64 	%rd44, %rd1051, %rd1052;
	shr.u32 	%r12299, %r12295, 9;
	shr.u32 	%r12300, %r12294, 18;
	shr.u32 	%r12301, %r12294, 9;
	not.b32 	%r12302, %r12301;
	and.b32  	%r12303, %r12300, %r12302;
	and.b32  	%r12304, %r12303, %r12299;
	shr.u32 	%r12305, %r12294, 16;
	not.b32 	%r12306, %r12299;
	shr.u32 	%r12307, %r12294, 4;
	and.b32  	%r12308, %r12305, %r12306;
	and.b32  	%r12309, %r12308, %r12307;
	or.b32  	%r12310, %r12300, %r12307;
	not.b32 	%r12311, %r12310;
	shr.u32 	%r12312, %r12294, 22;
	and.b32  	%r12313, %r12312, %r12311;
	or.b32  	%r12314, %r12312, %r12305;
	not.b32 	%r12315, %r12314;
	and.b32  	%r12316, %r12301, %r12315;
	or.b32  	%r12317, %r12316, %r12313;
	or.b32  	%r12318, %r12317, %r12304;
	or.b32  	%r12319, %r12318, %r12309;
	shr.u32 	%r12320, %r12298, 4;
	xor.b32  	%r12321, %r12319, %r12298;
	xor.b32  	%r12322, %r12321, %r12294;
	xor.b32  	%r12323, %r12322, %r12320;
	shr.u32 	%r12324, %r12295, 5;
	shr.u32 	%r12325, %r12294, 7;
	shr.u32 	%r12326, %r12294, 17;
	not.b32 	%r12327, %r12326;
	and.b32  	%r12328, %r12325, %r12327;
	and.b32  	%r12329, %r12328, %r12324;
	not.b32 	%r12330, %r12325;
	shr.u32 	%r12331, %r12294, 21;
	shr.u32 	%r12332, %r12294, 12;
	and.b32  	%r12333, %r12331, %r12330;
	and.b32  	%r12334, %r12333, %r12332;
	or.b32  	%r12335, %r12329, %r12334;
	or.b32  	%r12336, %r12324, %r12331;
	not.b32 	%r12337, %r12336;
	shr.u32 	%r12338, %r12295, 12;
	and.b32  	%r12339, %r12338, %r12337;
	or.b32  	%r12340, %r12335, %r12339;
	or.b32  	%r12341, %r12338, %r12332;
	not.b32 	%r12342, %r12341;
	and.b32  	%r12343, %r12326, %r12342;
	or.b32  	%r12344, %r12340, %r12343;
	shr.u32 	%r12345, %r12296, 6;
	shr.u32 	%r12346, %r12296, 3;
	xor.b32  	%r12347, %r12344, %r12296;
	xor.b32  	%r12348, %r12347, %r12346;
	shr.u32 	%r12349, %r12294, 19;
	shr.u32 	%r12350, %r12294, 8;
	shr.u32 	%r12351, %r12295, 11;
	not.b32 	%r12352, %r12351;
	and.b32  	%r12353, %r12350, %r12352;
	and.b32  	%r12354, %r12353, %r12349;
	not.b32 	%r12355, %r12349;
	shr.u32 	%r12356, %r12294, 20;
	shr.u32 	%r12357, %r12294, 6;
	and.b32  	%r12358, %r12356, %r12355;
	and.b32  	%r12359, %r12358, %r12357;
	or.b32  	%r12360, %r12357, %r12350;
	not.b32 	%r12361, %r12360;
	shr.u32 	%r12362, %r12294, 13;
	and.b32  	%r12363, %r12362, %r12361;
	or.b32  	%r12364, %r12356, %r12362;
	not.b32 	%r12365, %r12364;
	and.b32  	%r12366, %r12351, %r12365;
	or.b32  	%r12367, %r12363, %r12359;
	or.b32  	%r12368, %r12367, %r12366;
	or.b32  	%r12369, %r12368, %r12354;
	shr.u32 	%r12370, %r12297, 6;
	shr.u32 	%r12371, %r12297, 3;
	xor.b32  	%r12372, %r12369, %r12297;
	xor.b32  	%r12373, %r12372, %r12371;
	not.b32 	%r12374, %r12370;
	xor.b32  	%r12375, %r12374, %r12373;
	or.b32  	%r12376, %r12345, %r12296;
	and.b32  	%r12377, %r12376, %r12323;
	not.b32 	%r12378, %r12345;
	xor.b32  	%r12379, %r12378, %r12348;
	shr.u32 	%r12380, %r12296, 2;
	not.b32 	%r12381, %r12380;
	shr.u32 	%r12382, %r12297, 5;
	and.b32  	%r12383, %r12382, %r12381;
	or.b32  	%r12384, %r12383, %r12379;
	shr.u32 	%r12385, %r12298, 3;
	not.b32 	%r12386, %r12385;
	and.b32  	%r12387, %r12371, %r12386;
	or.b32  	%r12388, %r12375, %r12387;
	and.b32  	%r12389, %r12385, %r12371;
	shr.u32 	%r12390, %r12298, 5;
	not.b32 	%r12391, %r12390;
	or.b32  	%r12392, %r12389, %r12391;
	shr.u32 	%r12393, %r12297, 1;
	or.b32  	%r12394, %r12385, %r12371;
	and.b32  	%r12395, %r12394, %r12393;
	and.b32  	%r12396, %r12382, %r12380;
	or.b32  	%r12397, %r12396, %r12374;
	shr.u32 	%r12398, %r12296, 1;
	or.b32  	%r12399, %r12382, %r12380;
	and.b32  	%r12400, %r12399, %r12398;
	not.b32 	%r12401, %r12400;
	not.b32 	%r12402, %r12346;
	not.b32 	%r12403, %r12296;
	and.b32  	%r12404, %r12345, %r12403;
	or.b32  	%r12405, %r12404, %r12402;
	shr.u32 	%r12406, %r12296, 4;
	not.b32 	%r12407, %r12406;
	and.b32  	%r12408, %r12378, %r12296;
	or.b32  	%r12409, %r12408, %r12407;
	not.b32 	%r12410, %r12298;
	shr.u32 	%r12411, %r12298, 6;
	shr.u32 	%r12412, %r12298, 1;
	and.b32  	%r12413, %r12411, %r12412;
	or.b32  	%r12414, %r12413, %r12410;
	not.b32 	%r12415, %r12320;
	not.b32 	%r12416, %r12411;
	and.b32  	%r12417, %r12412, %r12416;
	or.b32  	%r12418, %r12417, %r12415;
	shr.u32 	%r12419, %r12298, 2;
	not.b32 	%r12420, %r12419;
	not.b32 	%r12421, %r12412;
	and.b32  	%r12422, %r12411, %r12421;
	or.b32  	%r12423, %r12422, %r12420;
	or.b32  	%r12424, %r12380, %r12412;
	not.b32 	%r12425, %r12424;
	and.b32  	%r12426, %r12296, %r12425;
	or.b32  	%r12427, %r12411, %r12296;
	not.b32 	%r12428, %r12427;
	and.b32  	%r12429, %r12382, %r12428;
	or.b32  	%r12430, %r12426, %r12429;
	not.b32 	%r12431, %r12371;
	and.b32  	%r12432, %r12380, %r12431;
	and.b32  	%r12433, %r12432, %r12385;
	or.b32  	%r12434, %r12430, %r12433;
	not.b32 	%r12435, %r12382;
	and.b32  	%r12436, %r12371, %r12435;
	and.b32  	%r12437, %r12385, %r12421;
	or.b32  	%r12438, %r12437, %r12436;
	and.b32  	%r12439, %r12438, %r12378;
	or.b32  	%r12440, %r12434, %r12439;
	add.s32 	%r12441, %r12405, %r12409;
	add.s32 	%r12442, %r12441, %r12397;
	add.s32 	%r12443, %r12442, %r12401;
	add.s32 	%r12444, %r12443, %r12392;
	sub.s32 	%r12445, %r12444, %r12395;
	add.s32 	%r12446, %r12445, %r12414;
	add.s32 	%r12447, %r12446, %r12418;
	add.s32 	%r12448, %r12447, %r12423;
	add.s32 	%r12449, %r12448, %r12440;
	add.s32 	%r12450, %r12449, %r12388;
	add.s32 	%r12451, %r12450, %r12384;
	sub.s32 	%r12452, %r12451, %r12377;
	add.s32 	%r12453, %r12452, -2;
	and.b32  	%r12454, %r12453, 1;
	setp.ne.s32 	%p179, %r12454, %r530;
	@%p179 bra 	$L__BB0_298;
	ld.param.u64 	%rd2055, [_Z7PreSortPK6InitGHPK7InitLMRPK18CommonHeadIndexStrP8BiuStateS9_S9_PjSA_h_param_5];
	ld.global.u32 	%r12455, [%rd44+65536];
	ld.global.u32 	%r12456, [%rd44];
	ld.global.u32 	%r12457, [%rd44+131072];
	atom.shared.add.u32 	%r12458, [_ZZ11PreSucThirdP8BiuStateS0_PjS1_hE14checkCount_Out], 1;
	cvta.to.global.u64 	%rd1053, %rd2055;
	mul.wide.u32 	%rd1054, %r12458, 4;
	add.s64 	%rd1055, %rd1053, %rd1054;
	st.global.u32 	[%rd1055], %r12456;
	st.global.u32 	[%rd1055+65536], %r12455;
	st.global.u32 	[%rd1055+131072], %r12457;
$L__BB0_298:
	mov.u32 	%r12459, %ntid.x;
	add.s32 	%r23912, %r23912, %r12459;
	setp.lt.u32 	%p180, %r23912, %r529;
	@%p180 bra 	$L__BB0_296;
$L__BB0_299:
	ld.param.u64 	%rd2133, [_Z7PreSortPK6InitGHPK7InitLMRPK18CommonHeadIndexStrP8BiuStateS9_S9_PjSA_h_param_7];
	bar.sync 	0;
	ld.shared.u32 	%r23847, [_ZZ11PreSucThirdP8BiuStateS0_PjS1_hE14checkCount_Out];
	cvta.to.global.u64 	%rd1056, %rd2133;
	st.global.u32 	[%rd1056], %r23847;
	bar.sync 	0;
$L__BB0_300:
	ld.param.u64 	%rd2044, [_Z7PreSortPK6InitGHPK7InitLMRPK18CommonHeadIndexStrP8BiuStateS9_S9_PjSA_h_param_2];
	cvta.to.global.u64 	%rd1057, %rd2044;
	ld.global.u32 	%r535, [%rd1057+72];
	ld.global.u32 	%r536, [%rd1057+64];
	mul.lo.s32 	%r12461, %r536, %r535;
	add.s32 	%r537, %r403, %r404;
	add.s32 	%r538, %r402, %r405;
	and.b32  	%r12462, %r12461, -16384;
	setp.eq.s32 	%p181, %r12462, 0;
	mov.b32 	%r23924, 0;
	@%p181 bra 	$L__BB0_338;
	mov.b32 	%r23924, 0;
	mul.wide.u32 	%rd1060, %r537, 12;
	mul.wide.u32 	%rd1064, %r538, 6;
$L__BB0_302:
	ld.param.u64 	%rd2096, [_Z7PreSortPK6InitGHPK7InitLMRPK18CommonHeadIndexStrP8BiuStateS9_S9_PjSA_h_param_6];
	cvta.to.global.u64 	%rd1058, %rd2096;
	mov.b32 	%r12464, 16384;
	st.global.u32 	[%rd1058], %r12464;
	st.shared.u32 	[_ZZ11PreSucFirstPK6InitGHPK7InitLMRP8BiuStatePjjjhE13checkCount_In], %r12464;
	mov.b32 	%r12465, 0;
	st.shared.u32 	[_ZZ11PreSucFirstPK6InitGHPK7InitLMRP8BiuStatePjjjhE14checkCount_Out], %r12465;
	bar.sync 	0;
	ld.shared.u32 	%r541, [_ZZ11PreSucFirstPK6InitGHPK7InitLMRP8BiuStatePjjjhE13checkCount_In];
	mov.u32 	%r23916, %tid.x;
	setp.ge.u32 	%p182, %r23916, %r541;
	@%p182 bra 	$L__BB0_307;
	ld.global.u8 	%r543, [%rd3];
$L__BB0_304:
	ld.param.u64 	%rd2034, [_Z7PreSortPK6InitGHPK7InitLMRPK18CommonHeadIndexStrP8BiuStateS9_S9_PjSA_h_param_1];
	ld.param.u64 	%rd2019, [_Z7PreSortPK6InitGHPK7InitLMRPK18CommonHeadIndexStrP8BiuStateS9_S9_PjSA_h_param_0];
	add.s32 	%r12466, %r23916, %r23924;
	div.u32 	%r12467, %r12466, %r535;
	mul.lo.s32 	%r12468, %r12467, %r535;
	sub.s32 	%r12469, %r12466, %r12468;
	cvta.to.global.u64 	%rd1059, %rd2019;
	add.s64 	%rd1061, %rd1059, %rd1060;
	mul.wide.u32 	%rd1062, %r12467, 12;
	add.s64 	%rd45, %rd1061, %rd1062;
	cvta.to.global.u64 	%rd1063, %rd2034;
	add.s64 	%rd1065, %rd1063, %rd1064;
	mul.wide.u32 	%rd1066, %r12469, 6;
	add.s64 	%rd1067, %rd1065, %rd1066;
	ld.global.u8 	%r12470, [%rd1067];
	shl.b32 	%r12471, %r12470, 16;
	ld.global.u8 	%rs442, [%rd1067+1];
	mul.wide.u16 	%r12472, %rs442, 256;
	or.b32  	%r12473, %r12472, %r12471;
	ld.global.u8 	%r12474, [%rd1067+2];
	or.b32  	%r545, %r12473, %r12474;
	ld.global.u32 	%r12475, [%rd45+4];
	ld.global.u16 	%rs49, [%rd45+10];
	cvt.u32.u16 	%r12476, %rs49;
	ld.global.u8 	%r12477, [%rd1067+3];
	ld.global.u8 	%r12478, [%rd1067+4];
	ld.global.u8 	%r12479, [%rd1067+5];
	shr.u32 	%r12480, %r12476, 9;
	shr.u32 	%r12481, %r12475, 18;
	shr.u32 	%r12482, %r12475, 9;
	not.b32 	%r12483, %r12482;
	and.b32  	%r12484, %r12481, %r12483;
	and.b32  	%r12485, %r12484, %r12480;
	shr.u32 	%r12486, %r12475, 16;
	not.b32 	%r12487, %r12480;
	shr.u32 	%r12488, %r12475, 4;
	and.b32  	%r12489, %r12486, %r12487;
	and.b32  	%r12490, %r12489, %r12488;
	or.b32  	%r12491, %r12481, %r12488;
	not.b32 	%r12492, %r12491;
	shr.u32 	%r12493, %r12475, 22;
	and.b32  	%r12494, %r12493, %r12492;
	or.b32  	%r12495, %r12493, %r12486;
	not.b32 	%r12496, %r12495;
	and.b32  	%r12497, %r12482, %r12496;
	or.b32  	%r12498, %r12497, %r12494;
	or.b32  	%r12499, %r12498, %r12485;
	or.b32  	%r12500, %r12499, %r12490;
	shr.u32 	%r12501, %r12479, 4;
	xor.b32  	%r12502, %r12501, %r12500;
	xor.b32  	%r12503, %r12502, %r12479;
	xor.b32  	%r12504, %r12503, %r12475;
	shl.b32 	%r12505, %r12504, 7;
	and.b32  	%r12506, %r12505, 128;
	or.b32  	%r546, %r12506, %r12477;
	shr.u32 	%r12507, %r546, 6;
	or.b32  	%r12508, %r12507, %r12477;
	and.b32  	%r12509, %r12504, %r12508;
	shr.u32 	%r12510, %r12476, 5;
	shr.u32 	%r12511, %r12475, 7;
	shr.u32 	%r12512, %r12475, 17;
	not.b32 	%r12513, %r12512;
	and.b32  	%r12514, %r12511, %r12513;
	and.b32  	%r12515, %r12514, %r12510;
	not.b32 	%r12516, %r12511;
	shr.u32 	%r12517, %r12475, 21;
	shr.u32 	%r12518, %r12475, 12;
	and.b32  	%r12519, %r12517, %r12516;
	and.b32  	%r12520, %r12519, %r12518;
	or.b32  	%r12521, %r12515, %r12520;
	or.b32  	%r12522, %r12510, %r12517;
	not.b32 	%r12523, %r12522;
	shr.u32 	%r12524, %r12476, 12;
	and.b32  	%r12525, %r12524, %r12523;
	or.b32  	%r12526, %r12521, %r12525;
	or.b32  	%r12527, %r12524, %r12518;
	not.b32 	%r12528, %r12527;
	and.b32  	%r12529, %r12512, %r12528;
	or.b32  	%r12530, %r12526, %r12529;
	shr.u32 	%r12531, %r12477, 6;
	shr.u32 	%r12532, %r12477, 3;
	xor.b32  	%r12533, %r12532, %r12531;
	xor.b32  	%r12534, %r12533, %r12530;
	xor.b32  	%r12535, %r12534, %r12477;
	not.b32 	%r12536, %r12535;
	shl.b32 	%r12537, %r12535, 7;
	and.b32  	%r12538, %r12537, 128;
	or.b32  	%r12539, %r12538, %r12478;
	shr.u32 	%r12540, %r12475, 19;
	shr.u32 	%r12541, %r12475, 8;
	shr.u32 	%r12542, %r12476, 11;
	not.b32 	%r12543, %r12542;
	and.b32  	%r12544, %r12541, %r12543;
	and.b32  	%r12545, %r12544, %r12540;
	not.b32 	%r12546, %r12540;
	shr.u32 	%r12547, %r12475, 20;
	shr.u32 	%r12548, %r12475, 6;
	and.b32  	%r12549, %r12547, %r12546;
	and.b32  	%r12550, %r12549, %r12548;
	or.b32  	%r12551, %r12548, %r12541;
	not.b32 	%r12552, %r12551;
	shr.u32 	%r12553, %r12475, 13;
	and.b32  	%r12554, %r12553, %r12552;
	or.b32  	%r12555, %r12547, %r12553;
	not.b32 	%r12556, %r12555;
	and.b32  	%r12557, %r12542, %r12556;
	or.b32  	%r12558, %r12554, %r12550;
	or.b32  	%r12559, %r12558, %r12557;
	or.b32  	%r12560, %r12559, %r12545;
	shr.u32 	%r12561, %r12478, 6;
	shr.u32 	%r12562, %r12478, 3;
	xor.b32  	%r12563, %r12562, %r12561;
	xor.b32  	%r12564, %r12563, %r12560;
	xor.b32  	%r12565, %r12564, %r12478;
	not.b32 	%r12566, %r12565;
	shl.b32 	%r12567, %r12565, 7;
	and.b32  	%r12568, %r12567, 128;
	or.b32  	%r12569, %r12568, %r12479;
	shr.u32 	%r12570, %r546, 5;
	shr.u32 	%r12571, %r12476, 4;
	shr.u32 	%r12572, %r12476, 10;
	and.b32  	%r12573, %r12475, 1;
	neg.s32 	%r12574, %r12573;
	xor.b32  	%r12575, %r12572, %r12570;
	xor.b32  	%r12576, %r12575, %r12476;
	xor.b32  	%r12577, %r12576, %r12573;
	xor.b32  	%r12578, %r12577, %r12571;
	xor.b32  	%r12579, %r12578, %r12539;
	shl.b32 	%r12580, %r12579, 23;
	or.b32  	%r12581, %r12580, %r12475;
	and.b32  	%r12582, %r12574, 1442944;
	xor.b32  	%r547, %r12581, %r12582;
	and.b32  	%r12583, %r12509, 1;
	shr.u32 	%r12584, %r12477, 2;
	not.b32 	%r12585, %r12584;
	shr.u32 	%r12586, %r12478, 5;
	and.b32  	%r12587, %r12586, %r12585;
	or.b32  	%r12588, %r12536, %r12587;
	or.b32  	%r12589, %r12588, -2;
	shr.u32 	%r12590, %r12569, 3;
	not.b32 	%r12591, %r12590;
	shr.u32 	%r12592, %r12539, 3;
	and.b32  	%r12593, %r12592, %r12591;
	or.b32  	%r12594, %r12566, %r12593;
	or.b32  	%r12595, %r12594, -2;
	and.b32  	%r12596, %r12592, %r12590;
	shr.u32 	%r12597, %r12569, 5;
	not.b32 	%r12598, %r12597;
	or.b32  	%r12599, %r12596, %r12598;
	shr.u32 	%r548, %r12539, 1;
	or.b32  	%r12600, %r12590, %r12592;
	and.b32  	%r12601, %r12600, %r548;
	shr.u32 	%r12602, %r12539, 6;
	not.b32 	%r12603, %r12602;
	shr.u32 	%r12604, %r546, 2;
	shr.u32 	%r12605, %r12539, 5;
	and.b32  	%r12606, %r12604, %r12605;
	or.b32  	%r12607, %r12606, %r12603;
	shr.u32 	%r12608, %r12477, 1;
	or.b32  	%r12609, %r12604, %r12605;
	and.b32  	%r12610, %r12609, %r12608;
	not.b32 	%r12611, %r12610;
	shr.u32 	%r12612, %r546, 3;
	not.b32 	%r12613, %r12612;
	not.b32 	%r12614, %r12477;
	and.b32  	%r12615, %r12507, %r12614;
	or.b32  	%r12616, %r12615, %r12613;
	shr.u32 	%r12617, %r546, 4;
	not.b32 	%r12618, %r12617;
	not.b32 	%r12619, %r12507;
	and.b32  	%r12620, %r12619, %r12477;
	or.b32  	%r12621, %r12620, %r12618;
	not.b32 	%r12622, %r12569;
	shr.u32 	%r12623, %r12569, 6;
	shr.u32 	%r549, %r12569, 1;
	and.b32  	%r12624, %r12623, %r549;
	or.b32  	%r12625, %r12624, %r12622;
	shr.u32 	%r12626, %r12569, 4;
	not.b32 	%r12627, %r12626;
	not.b32 	%r12628, %r12623;
	and.b32  	%r12629, %r549, %r12628;
	or.b32  	%r12630, %r12629, %r12627;
	shr.u32 	%r12631, %r12569, 2;
	not.b32 	%r12632, %r12631;
	not.b32 	%r12633, %r549;
	and.b32  	%r12634, %r12623, %r12633;
	or.b32  	%r12635, %r12634, %r12632;
	or.b32  	%r12636, %r549, %r12604;
	not.b32 	%r12637, %r12636;
	and.b32  	%r12638, %r546, %r12637;
	or.b32  	%r12639, %r12623, %r546;
	not.b32 	%r12640, %r12639;
	and.b32  	%r12641, %r12605, %r12640;
	or.b32  	%r12642, %r12638, %r12641;
	not.b32 	%r12643, %r12592;
	and.b32  	%r12644, %r12590, %r12643;
	and.b32  	%r12645, %r12644, %r12604;
	or.b32  	%r12646, %r12642, %r12645;
	not.b32 	%r12647, %r12605;
	and.b32  	%r12648, %r12592, %r12647;
	and.b32  	%r12649, %r12590, %r12633;
	or.b32  	%r12650, %r12649, %r12648;
	and.b32  	%r12651, %r12650, %r12619;
	or.b32  	%r12652, %r12646, %r12651;
	add.s32 	%r12653, %r12589, %r12595;
	add.s32 	%r12654, %r12653, %r12599;
	add.s32 	%r12655, %r12583, %r12601;
	sub.s32 	%r12656, %r12654, %r12655;
	add.s32 	%r12657, %r12656, %r12607;
	add.s32 	%r12658, %r12657, %r12611;
	add.s32 	%r12659, %r12658, %r12616;
	add.s32 	%r12660, %r12659, %r12621;
	add.s32 	%r12661, %r12660, %r12625;
	add.s32 	%r12662, %r12661, %r12630;
	add.s32 	%r12663, %r12662, %r12635;
	add.s32 	%r12664, %r12663, %r12652;
	add.s32 	%r12665, %r12664, -2;
	and.b32  	%r12666, %r12665, 1;
	setp.ne.s32 	%p183, %r12666, %r543;
	@%p183 bra 	$L__BB0_306;
	shr.u32 	%r12667, %r546, 1;
	shr.u32 	%r12668, %r547, 1;
	and.b32  	%r12669, %r12668, 8388607;
	ld.global.u16 	%r12670, [%rd45+8];
	ld.global.u32 	%r12671, [%rd45];
	atom.shared.add.u32 	%r12672, [_ZZ11PreSucFirstPK6InitGHPK7InitLMRP8BiuStatePjjjhE14checkCount_Out], 1;
	cvt.u64.u32 	%rd1068, %r12672;
	mul.wide.u32 	%rd1069, %r12672, 4;
	add.s64 	%rd1070, %rd2, %rd1069;
	st.global.u32 	[%rd1070+196608], %r12669;
	and.b32  	%r12676, %r12542, %r12571;
	shr.u32 	%r12677, %r12476, 3;
	shr.u32 	%r12678, %r12476, 1;
	and.b32  	%r12679, %r12677, %r12678;
	xor.b32  	%r12680, %r12676, %r12679;
	cvt.u16.u32 	%rs443, %r12680;
	xor.b16  	%rs444, %rs49, %rs443;
	shl.b16 	%rs445, %rs444, 13;
	xor.b16  	%rs446, %rs445, 8192;
	or.b16  	%rs447, %rs446, %rs49;
	shr.u16 	%rs448, %rs447, 1;
	and.b16  	%rs449, %rs448, 8191;
	mul.wide.u32 	%rd1071, %r12672, 2;
	sub.s64 	%rd1072, %rd1070, %rd1071;
	st.global.u16 	[%rd1072+262144], %rs449;
	sub.s64 	%rd1073, %rd1072, %rd1068;
	st.global.u8 	[%rd1073+294912], %r12667;
	st.global.u8 	[%rd1073+311296], %r548;
	st.global.u8 	[%rd1073+327680], %r549;
	mul.wide.u32 	%rd1074, %r12672, 3;
	add.s64 	%rd1075, %rd1073, %rd1074;
	st.global.u32 	[%rd1075], %r12671;
	st.global.u32 	[%rd1075+65536], %r12670;
	st.global.u32 	[%rd1075+131072], %r545;
$L__BB0_306:
	mov.u32 	%r12681, %ntid.x;
	add.s32 	%r23916, %r23916, %r12681;
	setp.lt.u32 	%p184, %r23916, %r541;
	@%p184 bra 	$L__BB0_304;
$L__BB0_307:
	bar.sync 	0;
	ld.shared.u32 	%r12682, [_ZZ11PreSucFirstPK6InitGHPK7InitLMRP8BiuStatePjjjhE14checkCount_Out];
	bar.sync 	0;
	st.shared.u32 	[_ZZ12PreSucSecondP8BiuStateS0_PjhhE13checkCount_In], %r12682;
	mov.b32 	%r12683, 0;
	st.shared.u32 	[_ZZ12PreSucSecondP8BiuStateS0_PjhhE14checkCount_Out], %r12683;
	bar.sync 	0;
	ld.shared.u32 	%r551, [_ZZ12PreSucSecondP8BiuStateS0_PjhhE13checkCount_In];
	mov.u32 	%r23917, %tid.x;
	setp.ge.u32 	%p185, %r23917, %r551;
	@%p185 bra 	$L__BB0_312;
	ld.global.u8 	%r553, [%rd3+1];
$L__BB0_309:
	cvt.u64.u32 	%rd1076, %r23917;
	mul.wide.u32 	%rd1077, %r23917, 4;
	add.s64 	%rd1078, %rd2, %rd1077;
	ld.global.u32 	%r12684, [%rd1078+196608];
	mul.wide.u32 	%rd1079, %r23917, 2;
	sub.s64 	%rd1080, %rd1078, %rd1079;
	ld.global.u16 	%rs50, [%rd1080+262144];
	cvt.u32.u16 	%r12685, %rs50;
	sub.s64 	%rd1081, %rd1080, %rd1076;
	ld.global.u8 	%r12686, [%rd1081+294912];
	ld.global.u8 	%r12687, [%rd1081+311296];
	ld.global.u8 	%r12688, [%rd1081+327680];
	shr.u32 	%r12689, %r12685, 9;
	shr.u32 	%r12690, %r12684, 18;
	shr.u32 	%r12691, %r12684, 9;
	not.b32 	%r12692, %r12691;
	and.b32  	%r12693, %r12690, %r12692;
	and.b32  	%r12694, %r12693, %r12689;
	shr.u32 	%r12695, %r12684, 16;
	not.b32 	%r12696, %r12689;
	shr.u32 	%r12697, %r12684, 4;
	and.b32  	%r12698, %r12695, %r12696;
	and.b32  	%r12699, %r12698, %r12697;
	or.b32  	%r12700, %r12690, %r12697;
	not.b32 	%r12701, %r12700;
	shr.u32 	%r12702, %r12684, 22;
	and.b32  	%r12703, %r12702, %r12701;
	or.b32  	%r12704, %r12702, %r12695;
	not.b32 	%r12705, %r12704;
	and.b32  	%r12706, %r12691, %r12705;
	or.b32  	%r12707, %r12706, %r12703;
	or.b32  	%r12708, %r12707, %r12694;
	or.b32  	%r12709, %r12708, %r12699;
	shr.u32 	%r12710, %r12688, 4;
	xor.b32  	%r12711, %r12710, %r12709;
	xor.b32  	%r12712, %r12711, %r12688;
	xor.b32  	%r12713, %r12712, %r12684;
	shl.b32 	%r12714, %r12713, 7;
	and.b32  	%r12715, %r12714, 128;
	or.b32  	%r555, %r12715, %r12686;
	shr.u32 	%r12716, %r555, 6;
	or.b32  	%r12717, %r12716, %r12686;
	and.b32  	%r12718, %r12713, %r12717;
	shr.u32 	%r12719, %r12685, 5;
	shr.u32 	%r12720, %r12684, 7;
	shr.u32 	%r12721, %r12684, 17;
	not.b32 	%r12722, %r12721;
	and.b32  	%r12723, %r12720, %r12722;
	and.b32  	%r12724, %r12723, %r12719;
	not.b32 	%r12725, %r12720;
	shr.u32 	%r12726, %r12684, 21;
	shr.u32 	%r12727, %r12684, 12;
	and.b32  	%r12728, %r12726, %r12725;
	and.b32  	%r12729, %r12728, %r12727;
	or.b32  	%r12730, %r12724, %r12729;
	or.b32  	%r12731, %r12719, %r12726;
	not.b32 	%r12732, %r12731;
	shr.u32 	%r12733, %r12685, 12;
	and.b32  	%r12734, %r12733, %r12732;
	or.b32  	%r12735, %r12730, %r12734;
	or.b32  	%r12736, %r12733, %r12727;
	not.b32 	%r12737, %r12736;
	and.b32  	%r12738, %r12721, %r12737;
	or.b32  	%r12739, %r12735, %r12738;
	shr.u32 	%r12740, %r12686, 6;
	shr.u32 	%r12741, %r12686, 3;
	xor.b32  	%r12742, %r12741, %r12740;
	xor.b32  	%r12743, %r12742, %r12739;
	xor.b32  	%r12744, %r12743, %r12686;
	not.b32 	%r12745, %r12744;
	shl.b32 	%r12746, %r12744, 7;
	and.b32  	%r12747, %r12746, 128;
	or.b32  	%r12748, %r12747, %r12687;
	shr.u32 	%r12749, %r12684, 19;
	shr.u32 	%r12750, %r12684, 8;
	shr.u32 	%r12751, %r12685, 11;
	not.b32 	%r12752, %r12751;
	and.b32  	%r12753, %r12750, %r12752;
	and.b32  	%r12754, %r12753, %r12749;
	not.b32 	%r12755, %r12749;
	shr.u32 	%r12756, %r12684, 20;
	shr.u32 	%r12757, %r12684, 6;
	and.b32  	%r12758, %r12756, %r12755;
	and.b32  	%r12759, %r12758, %r12757;
	or.b32  	%r12760, %r12757, %r12750;
	not.b32 	%r12761, %r12760;
	shr.u32 	%r12762, %r12684, 13;
	and.b32  	%r12763, %r12762, %r12761;
	or.b32  	%r12764, %r12756, %r12762;
	not.b32 	%r12765, %r12764;
	and.b32  	%r12766, %r12751, %r12765;
	or.b32  	%r12767, %r12763, %r12759;
	or.b32  	%r12768, %r12767, %r12766;
	or.b32  	%r12769, %r12768, %r12754;
	shr.u32 	%r12770, %r12687, 6;
	shr.u32 	%r12771, %r12687, 3;
	xor.b32  	%r12772, %r12771, %r12770;
	xor.b32  	%r12773, %r12772, %r12769;
	xor.b32  	%r12774, %r12773, %r12687;
	not.b32 	%r12775, %r12774;
	shl.b32 	%r12776, %r12774, 7;
	and.b32  	%r12777, %r12776, 128;
	or.b32  	%r12778, %r12777, %r12688;
	shr.u32 	%r12779, %r555, 5;
	shr.u32 	%r12780, %r12685, 4;
	shr.u32 	%r12781, %r12685, 10;
	and.b32  	%r12782, %r12684, 1;
	neg.s32 	%r12783, %r12782;
	xor.b32  	%r12784, %r12781, %r12779;
	xor.b32  	%r12785, %r12784, %r12685;
	xor.b32  	%r12786, %r12785, %r12782;
	xor.b32  	%r12787, %r12786, %r12780;
	xor.b32  	%r12788, %r12787, %r12748;
	shl.b32 	%r12789, %r12788, 23;
	or.b32  	%r12790, %r12789, %r12684;
	and.b32  	%r12791, %r12783, 1442944;
	xor.b32  	%r556, %r12790, %r12791;
	and.b32  	%r12792, %r12718, 1;
	shr.u32 	%r12793, %r12686, 2;
	not.b32 	%r12794, %r12793;
	shr.u32 	%r12795, %r12687, 5;
	and.b32  	%r12796, %r12795, %r12794;
	or.b32  	%r12797, %r12745, %r12796;
	or.b32  	%r12798, %r12797, -2;
	shr.u32 	%r12799, %r12778, 3;
	not.b32 	%r12800, %r12799;
	shr.u32 	%r12801, %r12748, 3;
	and.b32  	%r12802, %r12801, %r12800;
	or.b32  	%r12803, %r12775, %r12802;
	or.b32  	%r12804, %r12803, -2;
	and.b32  	%r12805, %r12801, %r12799;
	shr.u32 	%r12806, %r12778, 5;
	not.b32 	%r12807, %r12806;
	or.b32  	%r12808, %r12805, %r12807;
	shr.u32 	%r557, %r12748, 1;
	or.b32  	%r12809, %r12799, %r12801;
	and.b32  	%r12810, %r12809, %r557;
	shr.u32 	%r12811, %r12748, 6;
	not.b32 	%r12812, %r12811;
	shr.u32 	%r12813, %r555, 2;
	shr.u32 	%r12814, %r12748, 5;
	and.b32  	%r12815, %r12813, %r12814;
	or.b32  	%r12816, %r12815, %r12812;
	shr.u32 	%r12817, %r12686, 1;
	or.b32  	%r12818, %r12813, %r12814;
	and.b32  	%r12819, %r12818, %r12817;
	not.b32 	%r12820, %r12819;
	shr.u32 	%r12821, %r555, 3;
	not.b32 	%r12822, %r12821;
	not.b32 	%r12823, %r12686;
	and.b32  	%r12824, %r12716, %r12823;
	or.b32  	%r12825, %r12824, %r12822;
	shr.u32 	%r12826, %r555, 4;
	not.b32 	%r12827, %r12826;
	not.b32 	%r12828, %r12716;
	and.b32  	%r12829, %r12828, %r12686;
	or.b32  	%r12830, %r12829, %r12827;
	not.b32 	%r12831, %r12778;
	shr.u32 	%r12832, %r12778, 6;
	shr.u32 	%r558, %r12778, 1;
	and.b32  	%r12833, %r12832, %r558;
	or.b32  	%r12834, %r12833, %r12831;
	shr.u32 	%r12835, %r12778, 4;
	not.b32 	%r12836, %r12835;
	not.b32 	%r12837, %r12832;
	and.b32  	%r12838, %r558, %r12837;
	or.b32  	%r12839, %r12838, %r12836;
	shr.u32 	%r12840, %r12778, 2;
	not.b32 	%r12841, %r12840;
	not.b32 	%r12842, %r558;
	and.b32  	%r12843, %r12832, %r12842;
	or.b32  	%r12844, %r12843, %r12841;
	or.b32  	%r12845, %r558, %r12813;
	not.b32 	%r12846, %r12845;
	and.b32  	%r12847, %r555, %r12846;
	or.b32  	%r12848, %r12832, %r555;
	not.b32 	%r12849, %r12848;
	and.b32  	%r12850, %r12814, %r12849;
	or.b32  	%r12851, %r12847, %r12850;
	not.b32 	%r12852, %r12801;
	and.b32  	%r12853, %r12799, %r12852;
	and.b32  	%r12854, %r12853, %r12813;
	or.b32  	%r12855, %r12851, %r12854;
	not.b32 	%r12856, %r12814;
	and.b32  	%r12857, %r12801, %r12856;
	and.b32  	%r12858, %r12799, %r12842;
	or.b32  	%r12859, %r12858, %r12857;
	and.b32  	%r12860, %r12859, %r12828;
	or.b32  	%r12861, %r12855, %r12860;
	add.s32 	%r12862, %r12798, %r12804;
	add.s32 	%r12863, %r12862, %r12808;
	add.s32 	%r12864, %r12792, %r12810;
	sub.s32 	%r12865, %r12863, %r12864;
	add.s32 	%r12866, %r12865, %r12816;
	add.s32 	%r12867, %r12866, %r12820;
	add.s32 	%r12868, %r12867, %r12825;
	add.s32 	%r12869, %r12868, %r12830;
	add.s32 	%r12870, %r12869, %r12834;
	add.s32 	%r12871, %r12870, %r12839;
	add.s32 	%r12872, %r12871, %r12844;
	add.s32 	%r12873, %r12872, %r12861;
	add.s32 	%r12874, %r12873, -2;
	and.b32  	%r12875, %r12874, 1;
	setp.ne.s32 	%p186, %r12875, %r553;
	@%p186 bra 	$L__BB0_311;
	mul.wide.u32 	%rd1088, %r23917, 3;
	add.s64 	%rd1089, %rd1081, %rd1088;
	shr.u32 	%r12876, %r555, 1;
	shr.u32 	%r12877, %r556, 1;
	and.b32  	%r12878, %r12877, 8388607;
	ld.global.u32 	%r12879, [%rd1089+65536];
	ld.global.u32 	%r12880, [%rd1089];
	ld.global.u32 	%r12881, [%rd1089+131072];
	atom.shared.add.u32 	%r12882, [_ZZ12PreSucSecondP8BiuStateS0_PjhhE14checkCount_Out], 1;
	cvt.u64.u32 	%rd1090, %r12882;
	mul.wide.u32 	%rd1091, %r12882, 4;
	add.s64 	%rd1092, %rd1, %rd1091;
	st.global.u32 	[%rd1092+196608], %r12878;
	and.b32  	%r12886, %r12751, %r12780;
	shr.u32 	%r12887, %r12685, 3;
	shr.u32 	%r12888, %r12685, 1;
	and.b32  	%r12889, %r12887, %r12888;
	xor.b32  	%r12890, %r12886, %r12889;
	cvt.u16.u32 	%rs450, %r12890;
	xor.b16  	%rs451, %rs50, %rs450;
	shl.b16 	%rs452, %rs451, 13;
	xor.b16  	%rs453, %rs452, 8192;
	or.b16  	%rs454, %rs453, %rs50;
	shr.u16 	%rs455, %rs454, 1;
	and.b16  	%rs456, %rs455, 8191;
	mul.wide.u32 	%rd1093, %r12882, 2;
	sub.s64 	%rd1094, %rd1092, %rd1093;
	st.global.u16 	[%rd1094+262144], %rs456;
	sub.s64 	%rd1095, %rd1094, %rd1090;
	st.global.u8 	[%rd1095+294912], %r12876;
	st.global.u8 	[%rd1095+311296], %r557;
	st.global.u8 	[%rd1095+327680], %r558;
	mul.wide.u32 	%rd1096, %r12882, 3;
	add.s64 	%rd1097, %rd1095, %rd1096;
	st.global.u32 	[%rd1097], %r12880;
	st.global.u32 	[%rd1097+65536], %r12879;
	st.global.u32 	[%rd1097+131072], %r12881;
$L__BB0_311:
	mov.u32 	%r12891, %ntid.x;
	add.s32 	%r23917, %r23917, %r12891;
	setp.lt.u32 	%p187, %r23917, %r551;
	@%p187 bra 	$L__BB0_309;
$L__BB0_312:
	ld.param.u64 	%rd2097, [_Z7PreSortPK6InitGHPK7InitLMRPK18CommonHeadIndexStrP8BiuStateS9_S9_PjSA_h_param_6];
	bar.sync 	0;
	ld.shared.u32 	%r12892, [_ZZ12PreSucSecondP8BiuStateS0_PjhhE14checkCount_Out];
	cvta.to.global.u64 	%rd1098, %rd2097;
	st.global.u32 	[%rd1098], %r12892;
	bar.sync 	0;
	st.shared.u32 	[_ZZ12PreSucSecondP8BiuStateS0_PjhhE13checkCount_In], %r12892;
	mov.b32 	%r12893, 0;
	st.shared.u32 	[_ZZ12PreSucSecondP8BiuStateS0_PjhhE14checkCount_Out], %r12893;
	bar.sync 	0;
	ld.shared.u32 	%r560, [_ZZ12PreSucSecondP8BiuStateS0_PjhhE13checkCount_In];
	mov.u32 	%r23918, %tid.x;
	setp.ge.u32 	%p188, %r23918, %r560;
	@%p188 bra 	$L__BB0_317;
	ld.global.u8 	%r562, [%rd3+2];
$L__BB0_314:
	cvt.u64.u32 	%rd1099, %r23918;
	mul.wide.u32 	%rd1100, %r23918, 4;
	add.s64 	%rd1101, %rd1, %rd1100;
	ld.global.u32 	%r12894, [%rd1101+196608];
	mul.wide.u32 	%rd1102, %r23918, 2;
	sub.s64 	%rd1103, %rd1101, %rd1102;
	ld.global.u16 	%rs51, [%rd1103+262144];
	cvt.u32.u16 	%r12895, %rs51;
	sub.s64 	%rd1104, %rd1103, %rd1099;
	ld.global.u8 	%r12896, [%rd1104+294912];
	ld.global.u8 	%r12897, [%rd1104+311296];
	ld.global.u8 	%r12898, [%rd1104+327680];
	shr.u32 	%r12899, %r12895, 9;
	shr.u32 	%r12900, %r12894, 18;
	shr.u32 	%r12901, %r12894, 9;
	not.b32 	%r12902, %r12901;
	and.b32  	%r12903, %r12900, %r12902;
	and.b32  	%r12904, %r12903, %r12899;
	shr.u32 	%r12905, %r12894, 16;
	not.b32 	%r12906, %r12899;
	shr.u32 	%r12907, %r12894, 4;
	and.b32  	%r12908, %r12905, %r12906;
	and.b32  	%r12909, %r12908, %r12907;
	or.b32  	%r12910, %r12900, %r12907;
	not.b32 	%r12911, %r12910;
	shr.u32 	%r12912, %r12894, 22;
	and.b32  	%r12913, %r12912, %r12911;
	or.b32  	%r12914, %r12912, %r12905;
	not.b32 	%r12915, %r12914;
	and.b32  	%r12916, %r12901, %r12915;
	or.b32  	%r12917, %r12916, %r12913;
	or.b32  	%r12918, %r12917, %r12904;
	or.b32  	%r12919, %r12918, %r12909;
	shr.u32 	%r12920, %r12898, 4;
	xor.b32  	%r12921, %r12920, %r12919;
	xor.b32  	%r12922, %r12921, %r12898;
	xor.b32  	%r12923, %r12922, %r12894;
	shl.b32 	%r12924, %r12923, 7;
	and.b32  	%r12925, %r12924, 128;
	or.b32  	%r564, %r12925, %r12896;
	shr.u32 	%r12926, %r564, 6;
	or.b32  	%r12927, %r12926, %r12896;
	and.b32  	%r12928, %r12923, %r12927;
	shr.u32 	%r12929, %r12895, 5;
	shr.u32 	%r12930, %r12894, 7;
	shr.u32 	%r12931, %r12894, 17;
	not.b32 	%r12932, %r12931;
	and.b32  	%r12933, %r12930, %r12932;
	and.b32  	%r12934, %r12933, %r12929;
	not.b32 	%r12935, %r12930;
	shr.u32 	%r12936, %r12894, 21;
	shr.u32 	%r12937, %r12894, 12;
	and.b32  	%r12938, %r12936, %r12935;
	and.b32  	%r12939, %r12938, %r12937;
	or.b32  	%r12940, %r12934, %r12939;
	or.b32  	%r12941, %r12929, %r12936;
	not.b32 	%r12942, %r12941;
	shr.u32 	%r12943, %r12895, 12;
	and.b32  	%r12944, %r12943, %r12942;
	or.b32  	%r12945, %r12940, %r12944;
	or.b32  	%r12946, %r12943, %r12937;
	not.b32 	%r12947, %r12946;
	and.b32  	%r12948, %r12931, %r12947;
	or.b32  	%r12949, %r12945, %r12948;
	shr.u32 	%r12950, %r12896, 6;
	shr.u32 	%r12951, %r12896, 3;
	xor.b32  	%r12952, %r12951, %r12950;
	xor.b32  	%r12953, %r12952, %r12949;
	xor.b32  	%r12954, %r12953, %r12896;
	not.b32 	%r12955, %r12954;
	shl.b32 	%r12956, %r12954, 7;
	and.b32  	%r12957, %r12956, 128;
	or.b32  	%r12958, %r12957, %r12897;
	shr.u32 	%r12959, %r12894, 19;
	shr.u32 	%r12960, %r12894, 8;
	shr.u32 	%r12961, %r12895, 11;
	not.b32 	%r12962, %r12961;
	and.b32  	%r12963, %r12960, %r12962;
	and.b32  	%r12964, %r12963, %r12959;
	not.b32 	%r12965, %r12959;
	shr.u32 	%r12966, %r12894, 20;
	shr.u32 	%r12967, %r12894, 6;
	and.b32  	%r12968, %r12966, %r12965;
	and.b32  	%r12969, %r12968, %r12967;
	or.b32  	%r12970, %r12967, %r12960;
	not.b32 	%r12971, %r12970;
	shr.u32 	%r12972, %r12894, 13;
	and.b32  	%r12973, %r12972, %r12971;
	or.b32  	%r12974, %r12966, %r12972;
	not.b32 	%r12975, %r12974;
	and.b32  	%r12976, %r12961, %r12975;
	or.b32  	%r12977, %r12973, %r12969;
	or.b32  	%r12978, %r12977, %r12976;
	or.b32  	%r12979, %r12978, %r12964;
	shr.u32 	%r12980, %r12897, 6;
	shr.u32 	%r12981, %r12897, 3;
	xor.b32  	%r12982, %r12981, %r12980;
	xor.b32  	%r12983, %r12982, %r12979;
	xor.b32  	%r12984, %r12983, %r12897;
	not.b32 	%r12985, %r12984;
	shl.b32 	%r12986, %r12984, 7;
	and.b32  	%r12987, %r12986, 128;
	or.b32  	%r12988, %r12987, %r12898;
	shr.u32 	%r12989, %r564, 5;
	shr.u32 	%r12990, %r12895, 4;
	shr.u32 	%r12991, %r12895, 10;
	and.b32  	%r12992, %r12894, 1;
	neg.s32 	%r12993, %r12992;
	xor.b32  	%r12994, %r12991, %r12989;
	xor.b32  	%r12995, %r12994, %r12895;
	xor.b32  	%r12996, %r12995, %r12992;
	xor.b32  	%r12997, %r12996, %r12990;
	xor.b32  	%r12998, %r12997, %r12958;
	shl.b32 	%r12999, %r12998, 23;
	or.b32  	%r13000, %r12999, %r12894;
	and.b32  	%r13001, %r12993, 1442944;
	xor.b32  	%r565, %r13000, %r13001;
	and.b32  	%r13002, %r12928, 1;
	shr.u32 	%r13003, %r12896, 2;
	not.b32 	%r13004, %r13003;
	shr.u32 	%r13005, %r12897, 5;
	and.b32  	%r13006, %r13005, %r13004;
	or.b32  	%r13007, %r12955, %r13006;
	or.b32  	%r13008, %r13007, -2;
	shr.u32 	%r13009, %r12988, 3;
	not.b32 	%r13010, %r13009;
	shr.u32 	%r13011, %r12958, 3;
	and.b32  	%r13012, %r13011, %r13010;
	or.b32  	%r13013, %r12985, %r13012;
	or.b32  	%r13014, %r13013, -2;
	and.b32  	%r13015, %r13011, %r13009;
	shr.u32 	%r13016, %r12988, 5;
	not.b32 	%r13017, %r13016;
	or.b32  	%r13018, %r13015, %r13017;
	shr.u32 	%r566, %r12958, 1;
	or.b32  	%r13019, %r13009, %r13011;
	and.b32  	%r13020, %r13019, %r566;
	shr.u32 	%r13021, %r12958, 6;
	not.b32 	%r13022, %r13021;
	shr.u32 	%r13023, %r564, 2;
	shr.u32 	%r13024, %r12958, 5;
	and.b32  	%r13025, %r13023, %r13024;
	or.b32  	%r13026, %r13025, %r13022;
	shr.u32 	%r13027, %r12896, 1;
	or.b32  	%r13028, %r13023, %r13024;
	and.b32  	%r13029, %r13028, %r13027;
	not.b32 	%r13030, %r13029;
	shr.u32 	%r13031, %r564, 3;
	not.b32 	%r13032, %r13031;
	not.b32 	%r13033, %r12896;
	and.b32  	%r13034, %r12926, %r13033;
	or.b32  	%r13035, %r13034, %r13032;
	shr.u32 	%r13036, %r564, 4;
	not.b32 	%r13037, %r13036;
	not.b32 	%r13038, %r12926;
	and.b32  	%r13039, %r13038, %r12896;
	or.b32  	%r13040, %r13039, %r13037;
	not.b32 	%r13041, %r12988;
	shr.u32 	%r13042, %r12988, 6;
	shr.u32 	%r567, %r12988, 1;
	and.b32  	%r13043, %r13042, %r567;
	or.b32  	%r13044, %r13043, %r13041;
	shr.u32 	%r13045, %r12988, 4;
	not.b32 	%r13046, %r13045;
	not.b32 	%r13047, %r13042;
	and.b32  	%r13048, %r567, %r13047;
	or.b32  	%r13049, %r13048, %r13046;
	shr.u32 	%r13050, %r12988, 2;
	not.b32 	%r13051, %r13050;
	not.b32 	%r13052, %r567;
	and.b32  	%r13053, %r13042, %r13052;
	or.b32  	%r13054, %r13053, %r13051;
	or.b32  	%r13055, %r567, %r13023;
	not.b32 	%r13056, %r13055;
	and.b32  	%r13057, %r564, %r13056;
	or.b32  	%r13058, %r13042, %r564;
	not.b32 	%r13059, %r13058;
	and.b32  	%r13060, %r13024, %r13059;
	or.b32  	%r13061, %r13057, %r13060;
	not.b32 	%r13062, %r13011;
	and.b32  	%r13063, %r13009, %r13062;
	and.b32  	%r13064, %r13063, %r13023;
	or.b32  	%r13065, %r13061, %r13064;
	not.b32 	%r13066, %r13024;
	and.b32  	%r13067, %r13011, %r13066;
	and.b32  	%r13068, %r13009, %r13052;
	or.b32  	%r13069, %r13068, %r13067;
	and.b32  	%r13070, %r13069, %r13038;
	or.b32  	%r13071, %r13065, %r13070;
	add.s32 	%r13072, %r13008, %r13014;
	add.s32 	%r13073, %r13072, %r13018;
	add.s32 	%r13074, %r13002, %r13020;
	sub.s32 	%r13075, %r13073, %r13074;
	add.s32 	%r13076, %r13075, %r13026;
	add.s32 	%r13077, %r13076, %r13030;
	add.s32 	%r13078, %r13077, %r13035;
	add.s32 	%r13079, %r13078, %r13040;
	add.s32 	%r13080, %r13079, %r13044;
	add.s32 	%r13081, %r13080, %r13049;
	add.s32 	%r13082, %r13081, %r13054;
	add.s32 	%r13083, %r13082, %r13071;
	add.s32 	%r13084, %r13083, -2;
	and.b32  	%r13085, %r13084, 1;
	setp.ne.s32 	%p189, %r13085, %r562;
	@%p189 bra 	$L__BB0_316;
	mul.wide.u32 	%rd1111, %r23918, 3;
	add.s64 	%rd1112, %rd1104, %rd1111;
	shr.u32 	%r13086, %r564, 1;
	shr.u32 	%r13087, %r565, 1;
	and.b32  	%r13088, %r13087, 8388607;
	ld.global.u32 	%r13089, [%rd1112+65536];
	ld.global.u32 	%r13090, [%rd1112];
	ld.global.u32 	%r13091, [%rd1112+131072];
	atom.shared.add.u32 	%r13092, [_ZZ12PreSucSecondP8BiuStateS0_PjhhE14checkCount_Out], 1;
	cvt.u64.u32 	%rd1113, %r13092;
	mul.wide.u32 	%rd1114, %r13092, 4;
	add.s64 	%rd1115, %rd2, %rd1114;
	st.global.u32 	[%rd1115+196608], %r13088;
	and.b32  	%r13096, %r12961, %r12990;
	shr.u32 	%r13097, %r12895, 3;
	shr.u32 	%r13098, %r12895, 1;
	and.b32  	%r13099, %r13097, %r13098;
	xor.b32  	%r13100, %r13096, %r13099;
	cvt.u16.u32 	%rs457, %r13100;
	xor.b16  	%rs458, %rs51, %rs457;
	shl.b16 	%rs459, %rs458, 13;
	xor.b16  	%rs460, %rs459, 8192;
	or.b16  	%rs461, %rs460, %rs51;
	shr.u16 	%rs462, %rs461, 1;
	and.b16  	%rs463, %rs462, 8191;
	mul.wide.u32 	%rd1116, %r13092, 2;
	sub.s64 	%rd1117, %rd1115, %rd1116;
	st.global.u16 	[%rd1117+262144], %rs463;
	sub.s64 	%rd1118, %rd1117, %rd1113;
	st.global.u8 	[%rd1118+294912], %r13086;
	st.global.u8 	[%rd1118+311296], %r566;
	st.global.u8 	[%rd1118+327680], %r567;
	mul.wide.u32 	%rd1119, %r13092, 3;
	add.s64 	%rd1120, %rd1118, %rd1119;
	st.global.u32 	[%rd1120], %r13090;
	st.global.u32 	[%rd1120+65536], %r13089;
	st.global.u32 	[%rd1120+131072], %r13091;
$L__BB0_316:
	mov.u32 	%r13101, %ntid.x;
	add.s32 	%r23918, %r23918, %r13101;
	setp.lt.u32 	%p190, %r23918, %r560;
	@%p190 bra 	$L__BB0_314;
$L__BB0_317:
	bar.sync 	0;
	ld.shared.u32 	%r13102, [_ZZ12PreSucSecondP8BiuStateS0_PjhhE14checkCount_Out];
	bar.sync 	0;
	st.shared.u32 	[_ZZ12PreSucSecondP8BiuStateS0_PjhhE13checkCount_In], %r13102;
	mov.b32 	%r13103, 0;
	st.shared.u32 	[_ZZ12PreSucSecondP8BiuStateS0_PjhhE14checkCount_Out], %r13103;
	bar.sync 	0;
	ld.shared.u32 	%r569, [_ZZ12PreSucSecondP8BiuStateS0_PjhhE13checkCount_In];
	mov.u32 	%r23919, %tid.x;
	setp.ge.u32 	%p191, %r23919, %r569;
	@%p191 bra 	$L__BB0_322;
	ld.global.u8 	%r571, [%rd3+3];
$L__BB0_319:
	cvt.u64.u32 	%rd1121, %r23919;
	mul.wide.u32 	%rd1122, %r23919, 4;
	add.s64 	%rd1123, %rd2, %rd1122;
	ld.global.u32 	%r13104, [%rd1123+196608];
	mul.wide.u32 	%rd1124, %r23919, 2;
	sub.s64 	%rd1125, %rd1123, %rd1124;
	ld.global.u16 	%rs52, [%rd1125+262144];
	cvt.u32.u16 	%r13105, %rs52;
	sub.s64 	%rd1126, %rd1125, %rd1121;
	ld.global.u8 	%r13106, [%rd1126+294912];
	ld.global.u8 	%r13107, [%rd1126+311296];
	ld.global.u8 	%r13108, [%rd1126+327680];
	shr.u32 	%r13109, %r13105, 9;
	shr.u32 	%r13110, %r13104, 18;
	shr.u32 	%r13111, %r13104, 9;
	not.b32 	%r13112, %r13111;
	and.b32  	%r13113, %r13110, %r13112;
	and.b32  	%r13114, %r13113, %r13109;
	shr.u32 	%r13115, %r13104, 16;
	not.b32 	%r13116, %r13109;
	shr.u32 	%r13117, %r13104, 4;
	and.b32  	%r13118, %r13115, %r13116;
	and.b32  	%r13119, %r13118, %r13117;
	or.b32  	%r13120, %r13110, %r13117;
	not.b32 	%r13121, %r13120;
	shr.u32 	%r13122, %r13104, 22;
	and.b32  	%r13123, %r13122, %r13121;
	or.b32  	%r13124, %r13122, %r13115;
	not.b32 	%r13125, %r13124;
	and.b32  	%r13126, %r13111, %r13125;
	or.b32  	%r13127, %r13126, %r13123;
	or.b32  	%r13128, %r13127, %r13114;
	or.b32  	%r13129, %r13128, %r13119;
	shr.u32 	%r13130, %r13108, 4;
	xor.b32  	%r13131, %r13130, %r13129;
	xor.b32  	%r13132, %r13131, %r13108;
	xor.b32  	%r13133, %r13132, %r13104;
	shl.b32 	%r13134, %r13133, 7;
	and.b32  	%r13135, %r13134, 128;
	or.b32  	%r573, %r13135, %r13106;
	shr.u32 	%r13136, %r573, 6;
	or.b32  	%r13137, %r13136, %r13106;
	and.b32  	%r13138, %r13133, %r13137;
	shr.u32 	%r13139, %r13105, 5;
	shr.u32 	%r13140, %r13104, 7;
	shr.u32 	%r13141, %r13104, 17;
	not.b32 	%r13142, %r13141;
	and.b32  	%r13143, %r13140, %r13142;
	and.b32  	%r13144, %r13143, %r13139;
	not.b32 	%r13145, %r13140;
	shr.u32 	%r13146, %r13104, 21;
	shr.u32 	%r13147, %r13104, 12;
	and.b32  	%r13148, %r13146, %r13145;
	and.b32  	%r13149, %r13148, %r13147;
	or.b32  	%r13150, %r13144, %r13149;
	or.b32  	%r13151, %r13139, %r13146;
	not.b32 	%r13152, %r13151;
	shr.u32 	%r13153, %r13105, 12;
	and.b32  	%r13154, %r13153, %r13152;
	or.b32  	%r13155, %r13150, %r13154;
	or.b32  	%r13156, %r13153, %r13147;
	not.b32 	%r13157, %r13156;
	and.b32  	%r13158, %r13141, %r13157;
	or.b32  	%r13159, %r13155, %r13158;
	shr.u32 	%r13160, %r13106, 6;
	shr.u32 	%r13161, %r13106, 3;
	xor.b32  	%r13162, %r13161, %r13160;
	xor.b32  	%r13163, %r13162, %r13159;
	xor.b32  	%r13164, %r13163, %r13106;
	not.b32 	%r13165, %r13164;
	shl.b32 	%r13166, %r13164, 7;
	and.b32  	%r13167, %r13166, 128;
	or.b32  	%r13168, %r13167, %r13107;
	shr.u32 	%r13169, %r13104, 19;
	shr.u32 	%r13170, %r13104, 8;
	shr.u32 	%r13171, %r13105, 11;
	not.b32 	%r13172, %r13171;
	and.b32  	%r13173, %r13170, %r13172;
	and.b32  	%r13174, %r13173, %r13169;
	not.b32 	%r13175, %r13169;
	shr.u32 	%r13176, %r13104, 20;
	shr.u32 	%r13177, %r13104, 6;
	and.b32  	%r13178, %r13176, %r13175;
	and.b32  	%r13179, %r13178, %r13177;
	or.b32  	%r13180, %r13177, %r13170;
	not.b32 	%r13181, %r13180;
	shr.u32 	%r13182, %r13104, 13;
	and.b32  	%r13183, %r13182, %r13181;
	or.b32  	%r13184, %r13176, %r13182;
	not.b32 	%r13185, %r13184;
	and.b32  	%r13186, %r13171, %r13185;
	or.b32  	%r13187, %r13183, %r13179;
	or.b32  	%r13188, %r13187, %r13186;
	or.b32  	%r13189, %r13188, %r13174;
	shr.u32 	%r13190, %r13107, 6;
	shr.u32 	%r13191, %r13107, 3;
	xor.b32  	%r13192, %r13191, %r13190;
	xor.b32  	%r13193, %r13192, %r13189;
	xor.b32  	%r13194, %r13193, %r13107;
	not.b32 	%r13195, %r13194;
	shl.b32 	%r13196, %r13194, 7;
	and.b32  	%r13197, %r13196, 128;
	or.b32  	%r13198, %r13197, %r13108;
	shr.u32 	%r13199, %r573, 5;
	shr.u32 	%r13200, %r13105, 4;
	shr.u32 	%r13201, %r13105, 10;
	and.b32  	%r13202, %r13104, 1;
	neg.s32 	%r13203, %r13202;
	xor.b32  	%r13204, %r13201, %r13199;
	xor.b32  	%r13205, %r13204, %r13105;
	xor.b32  	%r13206, %r13205, %r13202;
	xor.b32  	%r13207, %r13206, %r13200;
	xor.b32  	%r13208, %r13207, %r13168;
	shl.b32 	%r13209, %r13208, 23;
	or.b32  	%r13210, %r13209, %r13104;
	and.b32  	%r13211, %r13203, 1442944;
	xor.b32  	%r574, %r13210, %r13211;
	and.b32  	%r13212, %r13138, 1;
	shr.u32 	%r13213, %r13106, 2;
	not.b32 	%r13214, %r13213;
	shr.u32 	%r13215, %r13107, 5;
	and.b32  	%r13216, %r13215, %r13214;
	or.b32  	%r13217, %r13165, %r13216;
	or.b32  	%r13218, %r13217, -2;
	shr.u32 	%r13219, %r13198, 3;
	not.b32 	%r13220, %r13219;
	shr.u32 	%r13221, %r13168, 3;
	and.b32  	%r13222, %r13221, %r13220;
	or.b32  	%r13223, %r13195, %r13222;
	or.b32  	%r13224, %r13223, -2;
	and.b32  	%r13225, %r13221, %r13219;
	shr.u32 	%r13226, %r13198, 5;
	not.b32 	%r13227, %r13226;
	or.b32  	%r13228, %r13225, %r13227;
	shr.u32 	%r575, %r13168, 1;
	or.b32  	%r13229, %r13219, %r13221;
	and.b32  	%r13230, %r13229, %r575;
	shr.u32 	%r13231, %r13168, 6;
	not.b32 	%r13232, %r13231;
	shr.u32 	%r13233, %r573, 2;
	shr.u32 	%r13234, %r13168, 5;
	and.b32  	%r13235, %r13233, %r13234;
	or.b32  	%r13236, %r13235, %r13232;
	shr.u32 	%r13237, %r13106, 1;
	or.b32  	%r13238, %r13233, %r13234;
	and.b32  	%r13239, %r13238, %r13237;
	not.b32 	%r13240, %r13239;
	shr.u32 	%r13241, %r573, 3;
	not.b32 	%r13242, %r13241;
	not.b32 	%r13243, %r13106;
	and.b32  	%r13244, %r13136, %r13243;
	or.b32  	%r13245, %r13244, %r13242;
	shr.u32 	%r13246, %r573, 4;
	not.b32 	%r13247, %r13246;
	not.b32 	%r13248, %r13136;
	and.b32  	%r13249, %r13248, %r13106;
	or.b32  	%r13250, %r13249, %r13247;
	not.b32 	%r13251, %r13198;
	shr.u32 	%r13252, %r13198, 6;
	shr.u32 	%r576, %r13198, 1;
	and.b32  	%r13253, %r13252, %r576;
	or.b32  	%r13254, %r13253, %r13251;
	shr.u32 	%r13255, %r13198, 4;
	not.b32 	%r13256, %r13255;
	not.b32 	%r13257, %r13252;
	and.b32  	%r13258, %r576, %r13257;
	or.b32  	%r13259, %r13258, %r13256;
	shr.u32 	%r13260, %r13198, 2;
	not.b32 	%r13261, %r13260;
	not.b32 	%r13262, %r576;
	and.b32  	%r13263, %r13252, %r13262;
	or.b32  	%r13264, %r13263, %r13261;
	or.b32  	%r13265, %r576, %r13233;
	not.b32 	%r13266, %r13265;
	and.b32  	%r13267, %r573, %r13266;
	or.b32  	%r13268, %r13252, %r573;
	not.b32 	%r13269, %r13268;
	and.b32  	%r13270, %r13234, %r13269;
	or.b32  	%r13271, %r13267, %r13270;
	not.b32 	%r13272, %r13221;
	and.b32  	%r13273, %r13219, %r13272;
	and.b32  	%r13274, %r13273, %r13233;
	or.b32  	%r13275, %r13271, %r13274;
	not.b32 	%r13276, %r13234;
	and.b32  	%r13277, %r13221, %r13276;
	and.b32  	%r13278, %r13219, %r13262;
	or.b32  	%r13279, %r13278, %r13277;
	and.b32  	%r13280, %r13279, %r13248;
	or.b32  	%r13281, %r13275, %r13280;
	add.s32 	%r13282, %r13218, %r13224;
	add.s32 	%r13283, %r13282, %r13228;
	add.s32 	%r13284, %r13212, %r13230;
	sub.s32 	%r13285, %r13283, %r13284;
	add.s32 	%r13286, %r13285, %r13236;
	add.s32 	%r13287, %r13286, %r13240;
	add.s32 	%r13288, %r13287, %r13245;
	add.s32 	%r13289, %r13288, %r13250;
	add.s32 	%r13290, %r13289, %r13254;
	add.s32 	%r13291, %r13290, %r13259;
	add.s32 	%r13292, %r13291, %r13264;
	add.s32 	%r13293, %r13292, %r13281;
	add.s32 	%r13294, %r13293, -2;
	and.b32  	%r13295, %r13294, 1;
	setp.ne.s32 	%p192, %r13295, %r571;
	@%p192 bra 	$L__BB0_321;
	mul.wide.u32 	%rd1133, %r23919, 3;
	add.s64 	%rd1134, %rd1126, %rd1133;
	shr.u32 	%r13296, %r573, 1;
	shr.u32 	%r13297, %r574, 1;
	and.b32  	%r13298, %r13297, 8388607;
	ld.global.u32 	%r13299, [%rd1134+65536];
	ld.global.u32 	%r13300, [%rd1134];
	ld.global.u32 	%r13301, [%rd1134+131072];
	atom.shared.add.u32 	%r13302, [_ZZ12PreSucSecondP8BiuStateS0_PjhhE14checkCount_Out], 1;
	cvt.u64.u32 	%rd1135, %r13302;
	mul.wide.u32 	%rd1136, %r13302, 4;
	add.s64 	%rd1137, %rd1, %rd1136;
	st.global.u32 	[%rd1137+196608], %r13298;
	and.b32  	%r13306, %r13171, %r13200;
	shr.u32 	%r13307, %r13105, 3;
	shr.u32 	%r13308, %r13105, 1;
	and.b32  	%r13309, %r13307, %r13308;
	xor.b32  	%r13310, %r13306, %r13309;
	cvt.u16.u32 	%rs464, %r13310;
	xor.b16  	%rs465, %rs52, %rs464;
	shl.b16 	%rs466, %rs465, 13;
	xor.b16  	%rs467, %rs466, 8192;
	or.b16  	%rs468, %rs467, %rs52;
	shr.u16 	%rs469, %rs468, 1;
	and.b16  	%rs470, %rs469, 8191;
	mul.wide.u32 	%rd1138, %r13302, 2;
	sub.s64 	%rd1139, %rd1137, %rd1138;
	st.global.u16 	[%rd1139+262144], %rs470;
	sub.s64 	%rd1140, %rd1139, %rd1135;
	st.global.u8 	[%rd1140+294912], %r13296;
	st.global.u8 	[%rd1140+311296], %r575;
	st.global.u8 	[%rd1140+327680], %r576;
	mul.wide.u32 	%rd1141, %r13302, 3;
	add.s64 	%rd1142, %rd1140, %rd1141;
	st.global.u32 	[%rd1142], %r13300;
	st.global.u32 	[%rd1142+65536], %r13299;
	st.global.u32 	[%rd1142+131072], %r13301;
$L__BB0_321:
	mov.u32 	%r13311, %ntid.x;
	add.s32 	%r23919, %r23919, %r13311;
	setp.lt.u32 	%p193, %r23919, %r569;
	@%p193 bra 	$L__BB0_319;
$L__BB0_322:
	ld.param.u64 	%rd2098, [_Z7PreSortPK6InitGHPK7InitLMRPK18CommonHeadIndexStrP8BiuStateS9_S9_PjSA_h_param_6];
	bar.sync 	0;
	ld.shared.u32 	%r13312, [_ZZ12PreSucSecondP8BiuStateS0_PjhhE14checkCount_Out];
	cvta.to.global.u64 	%rd1143, %rd2098;
	st.global.u32 	[%rd1143], %r13312;
	bar.sync 	0;
	st.shared.u32 	[_ZZ12PreSucSecondP8BiuStateS0_PjhhE13checkCount_In], %r13312;
	mov.b32 	%r13313, 0;
	st.shared.u32 	[_ZZ12PreSucSecondP8BiuStateS0_PjhhE14checkCount_Out], %r13313;
	bar.sync 	0;
	ld.shared.u32 	%r578, [_ZZ12PreSucSecondP8BiuStateS0_PjhhE13checkCount_In];
	mov.u32 	%r23920, %tid.x;
	setp.ge.u32 	%p194, %r23920, %r578;
	@%p194 bra 	$L__BB0_327;
	ld.global.u8 	%r580, [%rd3+4];
$L__BB0_324:
	cvt.u64.u32 	%rd1144, %r23920;
	mul.wide.u32 	%rd1145, %r23920, 4;
	add.s64 	%rd1146, %rd1, %rd1145;
	ld.global.u32 	%r13314, [%rd1146+196608];
	mul.wide.u32 	%rd1147, %r23920, 2;
	sub.s64 	%rd1148, %rd1146, %rd1147;
	ld.global.u16 	%rs53, [%rd1148+262144];
	cvt.u32.u16 	%r13315, %rs53;
	sub.s64 	%rd1149, %rd1148, %rd1144;
	ld.global.u8 	%r13316, [%rd1149+294912];
	ld.global.u8 	%r13317, [%rd1149+311296];
	ld.global.u8 	%r13318, [%rd1149+327680];
	shr.u32 	%r13319, %r13315, 9;
	shr.u32 	%r13320, %r13314, 18;
	shr.u32 	%r13321, %r13314, 9;
	not.b32 	%r13322, %r13321;
	and.b32  	%r13323, %r13320, %r13322;
	and.b32  	%r13324, %r13323, %r13319;
	shr.u32 	%r13325, %r13314, 16;
	not.b32 	%r13326, %r13319;
	shr.u32 	%r13327, %r13314, 4;
	and.b32  	%r13328, %r13325, %r13326;
	and.b32  	%r13329, %r13328, %r13327;
	or.b32  	%r13330, %r13320, %r13327;
	not.b32 	%r13331, %r13330;
	shr.u32 	%r13332, %r13314, 22;
	and.b32  	%r13333, %r13332, %r13331;
	or.b32  	%r13334, %r13332, %r13325;
	not.b32 	%r13335, %r13334;
	and.b32  	%r13336, %r13321, %r13335;
	or.b32  	%r13337, %r13336, %r13333;
	or.b32  	%r13338, %r13337, %r13324;
	or.b32  	%r13339, %r13338, %r13329;
	shr.u32 	%r13340, %r13318, 4;
	xor.b32  	%r13341, %r13340, %r13339;
	xor.b32  	%r13342, %r13341, %r13318;
	xor.b32  	%r13343, %r13342, %r13314;
	shl.b32 	%r13344, %r13343, 7;
	and.b32  	%r13345, %r13344, 128;
	or.b32  	%r582, %r13345, %r13316;
	shr.u32 	%r13346, %r582, 6;
	or.b32  	%r13347, %r13346, %r13316;
	and.b32  	%r13348, %r13343, %r13347;
	shr.u32 	%r13349, %r13315, 5;
	shr.u32 	%r13350, %r13314, 7;
	shr.u32 	%r13351, %r13314, 17;
	not.b32 	%r13352, %r13351;
	and.b32  	%r13353, %r13350, %r13352;
	and.b32  	%r13354, %r13353, %r13349;
	not.b32 	%r13355, %r13350;
	shr.u32 	%r13356, %r13314, 21;
	shr.u32 	%r13357, %r13314, 12;
	and.b32  	%r13358, %r13356, %r13355;
	and.b32  	%r13359, %r13358, %r13357;
	or.b32  	%r13360, %r13354, %r13359;
	or.b32  	%r13361, %r13349, %r13356;
	not.b32 	%r13362, %r13361;
	shr.u32 	%r13363, %r13315, 12;
	and.b32  	%r13364, %r13363, %r13362;
	or.b32  	%r13365, %r13360, %r13364;
	or.b32  	%r13366, %r13363, %r13357;
	not.b32 	%r13367, %r13366;
	and.b32  	%r13368, %r13351, %r13367;
	or.b32  	%r13369, %r13365, %r13368;
	shr.u32 	%r13370, %r13316, 6;
	shr.u32 	%r13371, %r13316, 3;
	xor.b32  	%r13372, %r13371, %r13370;
	xor.b32  	%r13373, %r13372, %r13369;
	xor.b32  	%r13374, %r13373, %r13316;
	not.b32 	%r13375, %r13374;
	shl.b32 	%r13376, %r13374, 7;
	and.b32  	%r13377, %r13376, 128;
	or.b32  	%r13378, %r13377, %r13317;
	shr.u32 	%r13379, %r13314, 19;
	shr.u32 	%r13380, %r13314, 8;
	shr.u32 	%r13381, %r13315, 11;
	not.b32 	%r13382, %r13381;
	and.b32  	%r13383, %r13380, %r13382;
	and.b32  	%r13384, %r13383, %r13379;
	not.b32 	%r13385, %r13379;
	shr.u32 	%r13386, %r13314, 20;
	shr.u32 	%r13387, %r13314, 6;
	and.b32  	%r13388, %r13386, %r13385;
	and.b32  	%r13389, %r13388, %r13387;
	or.b32  	%r13390, %r13387, %r13380;
	not.b32 	%r13391, %r13390;
	shr.u32 	%r13392, %r13314, 13;
	and.b32  	%r13393, %r13392, %r13391;
	or.b32  	%r13394, %r13386, %r13392;
	not.b32 	%r13395, %r13394;
	and.b32  	%r13396, %r13381, %r13395;
	or.b32  	%r13397, %r13393, %r13389;
	or.b32  	%r13398, %r13397, %r13396;
	or.b32  	%r13399, %r13398, %r13384;
	shr.u32 	%r13400, %r13317, 6;
	shr.u32 	%r13401, %r13317, 3;
	xor.b32  	%r13402, %r13401, %r13400;
	xor.b32  	%r13403, %r13402, %r13399;
	xor.b32  	%r13404, %r13403, %r13317;
	not.b32 	%r13405, %r13404;
	shl.b32 	%r13406, %r13404, 7;
	and.b32  	%r13407, %r13406, 128;
	or.b32  	%r13408, %r13407, %r13318;
	shr.u32 	%r13409, %r582, 5;
	shr.u32 	%r13410, %r13315, 4;
	shr.u32 	%r13411, %r13315, 10;
	and.b32  	%r13412, %r13314, 1;
	neg.s32 	%r13413, %r13412;
	xor.b32  	%r13414, %r13411, %r13409;
	xor.b32  	%r13415, %r13414, %r13315;
	xor.b32  	%r13416, %r13415, %r13412;
	xor.b32  	%r13417, %r13416, %r13410;
	xor.b32  	%r13418, %r13417, %r13378;
	shl.b32 	%r13419, %r13418, 23;
	or.b32  	%r13420, %r13419, %r13314;
	and.b32  	%r13421, %r13413, 1442944;
	xor.b32  	%r583, %r13420, %r13421;
	and.b32  	%r13422, %r13348, 1;
	shr.u32 	%r13423, %r13316, 2;
	not.b32 	%r13424, %r13423;
	shr.u32 	%r13425, %r13317, 5;
	and.b32  	%r13426, %r13425, %r13424;
	or.b32  	%r13427, %r13375, %r13426;
	or.b32  	%r13428, %r13427, -2;
	shr.u32 	%r13429, %r13408, 3;
	not.b32 	%r13430, %r13429;
	shr.u32 	%r13431, %r13378, 3;
	and.b32  	%r13432, %r13431, %r13430;
	or.b32  	%r13433, %r13405, %r13432;
	or.b32  	%r13434, %r13433, -2;
	and.b32  	%r13435, %r13431, %r13429;
	shr.u32 	%r13436, %r13408, 5;
	not.b32 	%r13437, %r13436;
	or.b32  	%r13438, %r13435, %r13437;
	shr.u32 	%r584, %r13378, 1;
	or.b32  	%r13439, %r13429, %r13431;
	and.b32  	%r13440, %r13439, %r584;
	shr.u32 	%r13441, %r13378, 6;
	not.b32 	%r13442, %r13441;
	shr.u32 	%r13443, %r582, 2;
	shr.u32 	%r13444, %r13378, 5;
	and.b32  	%r13445, %r13443, %r13444;
	or.b32  	%r13446, %r13445, %r13442;
	shr.u32 	%r13447, %r13316, 1;
	or.b32  	%r13448, %r13443, %r13444;
	and.b32  	%r13449, %r13448, %r13447;
	not.b32 	%r13450, %r13449;
	shr.u32 	%r13451, %r582, 3;
	not.b32 	%r13452, %r13451;
	not.b32 	%r13453, %r13316;
	and.b32  	%r13454, %r13346, %r13453;
	or.b32  	%r13455, %r13454, %r13452;
	shr.u32 	%r13456, %r582, 4;
	not.b32 	%r13457, %r13456;
	not.b32 	%r13458, %r13346;
	and.b32  	%r13459, %r13458, %r13316;
	or.b32  	%r13460, %r13459, %r13457;
	not.b32 	%r13461, %r13408;
	shr.u32 	%r13462, %r13408, 6;
	shr.u32 	%r585, %r13408, 1;
	and.b32  	%r13463, %r13462, %r585;
	or.b32  	%r13464, %r13463, %r13461;
	shr.u32 	%r13465, %r13408, 4;
	not.b32 	%r13466, %r13465;
	not.b32 	%r13467, %r13462;
	and.b32  	%r13468, %r585, %r13467;
	or.b32  	%r13469, %r13468, %r13466;
	shr.u32 	%r13470, %r13408, 2;
	not.b32 	%r13471, %r13470;
	not.b32 	%r13472, %r585;
	and.b32  	%r13473, %r13462, %r13472;
	or.b32  	%r13474, %r13473, %r13471;
	or.b32  	%r13475, %r585, %r13443;
	not.b32 	%r13476, %r13475;
	and.b32  	%r13477, %r582, %r13476;
	or.b32  	%r13478, %r13462, %r582;
	not.b32 	%r13479, %r13478;
	and.b32  	%r13480, %r13444, %r13479;
	or.b32  	%r13481, %r13477, %r13480;
	not.b32 	%r13482, %r13431;
	and.b32  	%r13483, %r13429, %r13482;
	and.b32  	%r13484, %r13483, %r13443;
	or.b32  	%r13485, %r13481, %r13484;
	not.b32 	%r13486, %r13444;
	and.b32  	%r13487, %r13431, %r13486;
	and.b32  	%r13488, %r13429, %r13472;
	or.b32  	%r13489, %r13488, %r13487;
	and.b32  	%r13490, %r13489, %r13458;
	or.b32  	%r13491, %r13485, %r13490;
	add.s32 	%r13492, %r13428, %r13434;
	add.s32 	%r13493, %r13492, %r13438;
	add.s32 	%r13494, %r13422, %r13440;
	sub.s32 	%r13495, %r13493, %r13494;
	add.s32 	%r13496, %r13495, %r13446;
	add.s32 	%r13497, %r13496, %r13450;
	add.s32 	%r13498, %r13497, %r13455;
	add.s32 	%r13499, %r13498, %r13460;
	add.s32 	%r13500, %r13499, %r13464;
	add.s32 	%r13501, %r13500, %r13469;
	add.s32 	%r13502, %r13501, %r13474;
	add.s32 	%r13503, %r13502, %r13491;
	add.s32 	%r13504, %r13503, -2;
	and.b32  	%r13505, %r13504, 1;
	setp.ne.s32 	%p195, %r13505, %r580;
	@%p195 bra 	$L__BB0_326;
	mul.wide.u32 	%rd1156, %r23920, 3;
	add.s64 	%rd1157, %rd1149, %rd1156;
	shr.u32 	%r13506, %r582, 1;
	shr.u32 	%r13507, %r583, 1;
	and.b32  	%r13508, %r13507, 8388607;
	ld.global.u32 	%r13509, [%rd1157+65536];
	ld.global.u32 	%r13510, [%rd1157];
	ld.global.u32 	%r13511, [%rd1157+131072];
	atom.shared.add.u32 	%r13512, [_ZZ12PreSucSecondP8BiuStateS0_PjhhE14checkCount_Out], 1;
	cvt.u64.u32 	%rd1158, %r13512;
	mul.wide.u32 	%rd1159, %r13512, 4;
	add.s64 	%rd1160, %rd2, %rd1159;
	st.global.u32 	[%rd1160+196608], %r13508;
	and.b32  	%r13516, %r13381, %r13410;
	shr.u32 	%r13517, %r13315, 3;
	shr.u32 	%r13518, %r13315, 1;
	and.b32  	%r13519, %r13517, %r13518;
	xor.b32  	%r13520, %r13516, %r13519;
	cvt.u16.u32 	%rs471, %r13520;
	xor.b16  	%rs472, %rs53, %rs471;
	shl.b16 	%rs473, %rs472, 13;
	xor.b16  	%rs474, %rs473, 8192;
	or.b16  	%rs475, %rs474, %rs53;
	shr.u16 	%rs476, %rs475, 1;
	and.b16  	%rs477, %rs476, 8191;
	mul.wide.u32 	%rd1161, %r13512, 2;
	sub.s64 	%rd1162, %rd1160, %rd1161;
	st.global.u16 	[%rd1162+262144], %rs477;
	sub.s64 	%rd1163, %rd1162, %rd1158;
	st.global.u8 	[%rd1163+294912], %r13506;
	st.global.u8 	[%rd1163+311296], %r584;
	st.global.u8 	[%rd1163+327680], %r585;
	mul.wide.u32 	%rd1164, %r13512, 3;
	add.s64 	%rd1165, %rd1163, %rd1164;
	st.global.u32 	[%rd1165], %r13510;
	st.global.u32 	[%rd1165+65536], %r13509;
	st.global.u32 	[%rd1165+131072], %r13511;
$L__BB0_326:
	mov.u32 	%r13521, %ntid.x;
	add.s32 	%r23920, %r23920, %r13521;
	setp.lt.u32 	%p196, %r23920, %r578;
	@%p196 bra 	$L__BB0_324;
$L__BB0_327:
	bar.sync 	0;
	ld.shared.u32 	%r13522, [_ZZ12PreSucSecondP8BiuStateS0_PjhhE14checkCount_Out];
	bar.sync 	0;
	st.shared.u32 	[_ZZ12PreSucSecondP8BiuStateS0_PjhhE13checkCount_In], %r13522;
	mov.b32 	%r13523, 0;
	st.shared.u32 	[_ZZ12PreSucSecondP8BiuStateS0_PjhhE14checkCount_Out], %r13523;
	bar.sync 	0;
	ld.shared.u32 	%r587, [_ZZ12PreSucSecondP8BiuStateS0_PjhhE13checkCount_In];
	mov.u32 	%r23921, %tid.x;
	setp.ge.u32 	%p197, %r23921, %r587;
	@%p197 bra 	$L__BB0_332;
	ld.global.u8 	%r589, [%rd3+5];
$L__BB0_329:
	cvt.u64.u32 	%rd1166, %r23921;
	mul.wide.u32 	%rd1167, %r23921, 4;
	add.s64 	%rd1168, %rd2, %rd1167;
	ld.global.u32 	%r13524, [%rd1168+196608];
	mul.wide.u32 	%rd1169, %r23921, 2;
	sub.s64 	%rd1170, %rd1168, %rd1169;
	ld.global.u16 	%rs54, [%rd1170+262144];
	cvt.u32.u16 	%r13525, %rs54;
	sub.s64 	%rd1171, %rd1170, %rd1166;
	ld.global.u8 	%r13526, [%rd1171+294912];
	ld.global.u8 	%r13527, [%rd1171+311296];
	ld.global.u8 	%r13528, [%rd1171+327680];
	shr.u32 	%r13529, %r13525, 9;
	shr.u32 	%r13530, %r13524, 18;
	shr.u32 	%r13531, %r13524, 9;
	not.b32 	%r13532, %r13531;
	and.b32  	%r13533, %r13530, %r13532;
	and.b32  	%r13534, %r13533, %r13529;
	shr.u32 	%r13535, %r13524, 16;
	not.b32 	%r13536, %r13529;
	shr.u32 	%r13537, %r13524, 4;
	and.b32  	%r13538, %r13535, %r13536;
	and.b32  	%r13539, %r13538, %r13537;
	or.b32  	%r13540, %r13530, %r13537;
	not.b32 	%r13541, %r13540;
	shr.u32 	%r13542, %r13524, 22;
	and.b32  	%r13543, %r13542, %r13541;
	or.b32  	%r13544, %r13542, %r13535;
	not.b32 	%r13545, %r13544;
	and.b32  	%r13546, %r13531, %r13545;
	or.b32  	%r13547, %r13546, %r13543;
	or.b32  	%r13548, %r13547, %r13534;
	or.b32  	%r13549, %r13548, %r13539;
	shr.u32 	%r13550, %r13528, 4;
	xor.b32  	%r13551, %r13550, %r13549;
	xor.b32  	%r13552, %r13551, %r13528;
	xor.b32  	%r13553, %r13552, %r13524;
	shl.b32 	%r13554, %r13553, 7;
	and.b32  	%r13555, %r13554, 128;
	or.b32  	%r591, %r13555, %r13526;
	shr.u32 	%r13556, %r591, 6;
	or.b32  	%r13557, %r13556, %r13526;
	and.b32  	%r13558, %r13553, %r13557;
	shr.u32 	%r13559, %r13525, 5;
	shr.u32 	%r13560, %r13524, 7;
	shr.u32 	%r13561, %r13524, 17;
	not.b32 	%r13562, %r13561;
	and.b32  	%r13563, %r13560, %r13562;
	and.b32  	%r13564, %r13563, %r13559;
	not.b32 	%r13565, %r13560;
	shr.u32 	%r13566, %r13524, 21;
	shr.u32 	%r13567, %r13524, 12;
	and.b32  	%r13568, %r13566, %r13565;
	and.b32  	%r13569, %r13568, %r13567;
	or.b32  	%r13570, %r13564, %r13569;
	or.b32  	%r13571, %r13559, %r13566;
	not.b32 	%r13572, %r13571;
	shr.u32 	%r13573, %r13525, 12;
	and.b32  	%r13574, %r13573, %r13572;
	or.b32  	%r13575, %r13570, %r13574;
	or.b32  	%r13576, %r13573, %r13567;
	not.b32 	%r13577, %r13576;
	and.b32  	%r13578, %r13561, %r13577;
	or.b32  	%r13579, %r13575, %r13578;
	shr.u32 	%r13580, %r13526, 6;
	shr.u32 	%r13581, %r13526, 3;
	xor.b32  	%r13582, %r13581, %r13580;
	xor.b32  	%r13583, %r13582, %r13579;
	xor.b32  	%r13584, %r13583, %r13526;
	not.b32 	%r13585, %r13584;
	shl.b32 	%r13586, %r13584, 7;
	and.b32  	%r13587, %r13586, 128;
	or.b32  	%r13588, %r13587, %r13527;
	shr.u32 	%r13589, %r13524, 19;
	shr.u32 	%r13590, %r13524, 8;
	shr.u32 	%r13591, %r13525, 11;
	not.b32 	%r13592, %r13591;
	and.b32  	%r13593, %r13590, %r13592;
	and.b32  	%r13594, %r13593, %r13589;
	not.b32 	%r13595, %r13589;
	shr.u32 	%r13596, %r13524, 20;
	shr.u32 	%r13597, %r13524, 6;
	and.b32  	%r13598, %r13596, %r13595;
	and.b32  	%r13599, %r13598, %r13597;
	or.b32  	%r13600, %r13597, %r13590;
	not.b32 	%r13601, %r13600;
	shr.u32 	%r13602, %r13524, 13;
	and.b32  	%r13603, %r13602, %r13601;
	or.b32  	%r13604, %r13596, %r13602;
	not.b32 	%r13605, %r13604;
	and.b32  	%r13606, %r13591, %r13605;
	or.b32  	%r13607, %r13603, %r13599;
	or.b32  	%r13608, %r13607, %r13606;
	or.b32  	%r13609, %r13608, %r13594;
	shr.u32 	%r13610, %r13527, 6;
	shr.u32 	%r13611, %r13527, 3;
	xor.b32  	%r13612, %r13611, %r13610;
	xor.b32  	%r13613, %r13612, %r13609;
	xor.b32  	%r13614, %r13613, %r13527;
	not.b32 	%r13615, %r13614;
	shl.b32 	%r13616, %r13614, 7;
	and.b32  	%r13617, %r13616, 128;
	or.b32  	%r13618, %r13617, %r13528;
	shr.u32 	%r13619, %r591, 5;
	shr.u32 	%r13620, %r13525, 4;
	shr.u32 	%r13621, %r13525, 10;
	and.b32  	%r13622, %r13524, 1;
	neg.s32 	%r13623, %r13622;
	xor.b32  	%r13624, %r13621, %r13619;
	xor.b32  	%r13625, %r13624, %r13525;
	xor.b32  	%r13626, %r13625, %r13622;
	xor.b32  	%r13627, %r13626, %r13620;
	xor.b32  	%r13628, %r13627, %r13588;
	shl.b32 	%r13629, %r13628, 23;
	or.b32  	%r13630, %r13629, %r13524;
	and.b32  	%r13631, %r13623, 1442944;
	xor.b32  	%r592, %r13630, %r13631;
	and.b32  	%r13632, %r13558, 1;
	shr.u32 	%r13633, %r13526, 2;
	not.b32 	%r13634, %r13633;
	shr.u32 	%r13635, %r13527, 5;
	and.b32  	%r13636, %r13635, %r13634;
	or.b32  	%r13637, %r13585, %r13636;
	or.b32  	%r13638, %r13637, -2;
	shr.u32 	%r13639, %r13618, 3;
	not.b32 	%r13640, %r13639;
	shr.u32 	%r13641, %r13588, 3;
	and.b32  	%r13642, %r13641, %r13640;
	or.b32  	%r13643, %r13615, %r13642;
	or.b32  	%r13644, %r13643, -2;
	and.b32  	%r13645, %r13641, %r13639;
	shr.u32 	%r13646, %r13618, 5;
	not.b32 	%r13647, %r13646;
	or.b32  	%r13648, %r13645, %r13647;
	shr.u32 	%r593, %r13588, 1;
	or.b32  	%r13649, %r13639, %r13641;
	and.b32  	%r13650, %r13649, %r593;
	shr.u32 	%r13651, %r13588, 6;
	not.b32 	%r13652, %r13651;
	shr.u32 	%r13653, %r591, 2;
	shr.u32 	%r13654, %r13588, 5;
	and.b32  	%r13655, %r13653, %r13654;
	or.b32  	%r13656, %r13655, %r13652;
	shr.u32 	%r13657, %r13526, 1;
	or.b32  	%r13658, %r13653, %r13654;
	and.b32  	%r13659, %r13658, %r13657;
	not.b32 	%r13660, %r13659;
	shr.u32 	%r13661, %r591, 3;
	not.b32 	%r13662, %r13661;
	not.b32 	%r13663, %r13526;
	and.b32  	%r13664, %r13556, %r13663;
	or.b32  	%r13665, %r13664, %r13662;
	shr.u32 	%r13666, %r591, 4;
	not.b32 	%r13667, %r13666;
	not.b32 	%r13668, %r13556;
	and.b32  	%r13669, %r13668, %r13526;
	or.b32  	%r13670, %r13669, %r13667;
	not.b32 	%r13671, %r13618;
	shr.u32 	%r13672, %r13618, 6;
	shr.u32 	%r594, %r13618, 1;
	and.b32  	%r13673, %r13672, %r594;
	or.b32  	%r13674, %r13673, %r13671;
	shr.u32 	%r13675, %r13618, 4;
	not.b32 	%r13676, %r13675;
	not.b32 	%r13677, %r13672;
	and.b32  	%r13678, %r594, %r13677;
	or.b32  	%r13679, %r13678, %r13676;
	shr.u32 	%r13680, %r13618, 2;
	not.b32 	%r13681, %r13680;
	not.b32 	%r13682, %r594;
	and.b32  	%r13683, %r13672, %r13682;
	or.b32  	%r13684, %r13683, %r13681;
	or.b32  	%r13685, %r594, %r13653;
	not.b32 	%r13686, %r13685;
	and.b32  	%r13687, %r591, %r13686;
	or.b32  	%r13688, %r13672, %r591;
	not.b32 	%r13689, %r13688;
	and.b32  	%r13690, %r13654, %r13689;
	or.b32  	%r13691, %r13687, %r13690;
	not.b32 	%r13692, %r13641;
	and.b32  	%r13693, %r13639, %r13692;
	and.b32  	%r13694, %r13693, %r13653;
	or.b32  	%r13695, %r13691, %r13694;
	not.b32 	%r13696, %r13654;
	and.b32  	%r13697, %r13641, %r13696;
	and.b32  	%r13698, %r13639, %r13682;
	or.b32  	%r13699, %r13698, %r13697;
	and.b32  	%r13700, %r13699, %r13668;
	or.b32  	%r13701, %r13695, %r13700;
	add.s32 	%r13702, %r13638, %r13644;
	add.s32 	%r13703, %r13702, %r13648;
	add.s32 	%r13704, %r13632, %r13650;
	sub.s32 	%r13705, %r13703, %r13704;
	add.s32 	%r13706, %r13705, %r13656;
	add.s32 	%r13707, %r13706, %r13660;
	add.s32 	%r13708, %r13707, %r13665;
	add.s32 	%r13709, %r13708, %r13670;
	add.s32 	%r13710, %r13709, %r13674;
	add.s32 	%r13711, %r13710, %r13679;
	add.s32 	%r13712, %r13711, %r13684;
	add.s32 	%r13713, %r13712, %r13701;
	add.s32 	%r13714, %r13713, -2;
	and.b32  	%r13715, %r13714, 1;
	setp.ne.s32 	%p198, %r13715, %r589;
	@%p198 bra 	$L__BB0_331;
	mul.wide.u32 	%rd1178, %r23921, 3;
	add.s64 	%rd1179, %rd1171, %rd1178;
	shr.u32 	%r13716, %r591, 1;
	shr.u32 	%r13717, %r592, 1;
	and.b32  	%r13718, %r13717, 8388607;
	ld.global.u32 	%r13719, [%rd1179+65536];
	ld.global.u32 	%r13720, [%rd1179];
	ld.global.u32 	%r13721, [%rd1179+131072];
	atom.shared.add.u32 	%r13722, [_ZZ12PreSucSecondP8BiuStateS0_PjhhE14checkCount_Out], 1;
	cvt.u64.u32 	%rd1180, %r13722;
	mul.wide.u32 	%rd1181, %r13722, 4;
	add.s64 	%rd1182, %rd1, %rd1181;
	st.global.u32 	[%rd1182+196608], %r13718;
	and.b32  	%r13726, %r13591, %r13620;
	shr.u32 	%r13727, %r13525, 3;
	shr.u32 	%r13728, %r13525, 1;
	and.b32  	%r13729, %r13727, %r13728;
	xor.b32  	%r13730, %r13726, %r13729;
	cvt.u16.u32 	%rs478, %r13730;
	xor.b16  	%rs479, %rs54, %rs478;
	shl.b16 	%rs480, %rs479, 13;
	xor.b16  	%rs481, %rs480, 8192;
	or.b16  	%rs482, %rs481, %rs54;
	shr.u16 	%rs483, %rs482, 1;
	and.b16  	%rs484, %rs483, 8191;
	mul.wide.u32 	%rd1183, %r13722, 2;
	sub.s64 	%rd1184, %rd1182, %rd1183;
	st.global.u16 	[%rd1184+262144], %rs484;
	sub.s64 	%rd1185, %rd1184, %rd1180;
	st.global.u8 	[%rd1185+294912], %r13716;
	st.global.u8 	[%rd1185+311296], %r593;
	st.global.u8 	[%rd1185+327680], %r594;
	mul.wide.u32 	%rd1186, %r13722, 3;
	add.s64 	%rd1187, %rd1185, %rd1186;
	st.global.u32 	[%rd1187], %r13720;
	st.global.u32 	[%rd1187+65536], %r13719;
	st.global.u32 	[%rd1187+131072], %r13721;
$L__BB0_331:
	mov.u32 	%r13731, %ntid.x;
	add.s32 	%r23921, %r23921, %r13731;
	setp.lt.u32 	%p199, %r23921, %r587;
	@%p199 bra 	$L__BB0_329;
$L__BB0_332:
	ld.param.u64 	%rd2099, [_Z7PreSortPK6InitGHPK7InitLMRPK18CommonHeadIndexStrP8BiuStateS9_S9_PjSA_h_param_6];
	bar.sync 	0;
	ld.shared.u32 	%r13732, [_ZZ12PreSucSecondP8BiuStateS0_PjhhE14checkCount_Out];
	cvta.to.global.u64 	%rd1188, %rd2099;
	st.global.u32 	[%rd1188], %r13732;
	bar.sync 	0;
	st.shared.u32 	[_ZZ11PreSucThirdP8BiuStateS0_PjS1_hE13checkCount_In], %r13732;
	st.shared.u32 	[_ZZ11PreSucThirdP8BiuStateS0_PjS1_hE14checkCount_Out], %r23847;
	bar.sync 	0;
	ld.shared.u32 	%r596, [_ZZ11PreSucThirdP8BiuStateS0_PjS1_hE13checkCount_In];
	mov.u32 	%r23922, %tid.x;
	setp.ge.u32 	%p200, %r23922, %r596;
	@%p200 bra 	$L__BB0_337;
	ld.global.u8 	%r598, [%rd3+6];
$L__BB0_334:
	cvt.u64.u32 	%rd1189, %r23922;
	mul.wide.u32 	%rd1190, %r23922, 4;
	add.s64 	%rd1191, %rd1, %rd1190;
	ld.global.u32 	%r13733, [%rd1191+196608];
	mul.wide.u32 	%rd1192, %r23922, 2;
	sub.s64 	%rd1193, %rd1191, %rd1192;
	ld.global.u16 	%r13734, [%rd1193+262144];
	sub.s64 	%rd1194, %rd1193, %rd1189;
	ld.global.u8 	%r13735, [%rd1194+294912];
	ld.global.u8 	%r13736, [%rd1194+311296];
	ld.global.u8 	%r13737, [%rd1194+327680];
	mul.wide.u32 	%rd1195, %r23922, 3;
	add.s64 	%rd46, %rd1194, %rd1195;
	shr.u32 	%r13738, %r13734, 9;
	shr.u32 	%r13739, %r13733, 18;
	shr.u32 	%r13740, %r13733, 9;
	not.b32 	%r13741, %r13740;
	and.b32  	%r13742, %r13739, %r13741;
	and.b32  	%r13743, %r13742, %r13738;
	shr.u32 	%r13744, %r13733, 16;
	not.b32 	%r13745, %r13738;
	shr.u32 	%r13746, %r13733, 4;
	and.b32  	%r13747, %r13744, %r13745;
	and.b32  	%r13748, %r13747, %r13746;
	or.b32  	%r13749, %r13739, %r13746;
	not.b32 	%r13750, %r13749;
	shr.u32 	%r13751, %r13733, 22;
	and.b32  	%r13752, %r13751, %r13750;
	or.b32  	%r13753, %r13751, %r13744;
	not.b32 	%r13754, %r13753;
	and.b32  	%r13755, %r13740, %r13754;
	or.b32  	%r13756, %r13755, %r13752;
	or.b32  	%r13757, %r13756, %r13743;
	or.b32  	%r13758, %r13757, %r13748;
	shr.u32 	%r13759, %r13737, 4;
	xor.b32  	%r13760, %r13758, %r13737;
	xor.b32  	%r13761, %r13760, %r13733;
	xor.b32  	%r13762, %r13761, %r13759;
	shr.u32 	%r13763, %r13734, 5;
	shr.u32 	%r13764, %r13733, 7;
	shr.u32 	%r13765, %r13733, 17;
	not.b32 	%r13766, %r13765;
	and.b32  	%r13767, %r13764, %r13766;
	and.b32  	%r13768, %r13767, %r13763;
	not.b32 	%r13769, %r13764;
	shr.u32 	%r13770, %r13733, 21;
	shr.u32 	%r13771, %r13733, 12;
	and.b32  	%r13772, %r13770, %r13769;
	and.b32  	%r13773, %r13772, %r13771;
	or.b32  	%r13774, %r13768, %r13773;
	or.b32  	%r13775, %r13763, %r13770;
	not.b32 	%r13776, %r13775;
	shr.u32 	%r13777, %r13734, 12;
	and.b32  	%r13778, %r13777, %r13776;
	or.b32  	%r13779, %r13774, %r13778;
	or.b32  	%r13780, %r13777, %r13771;
	not.b32 	%r13781, %r13780;
	and.b32  	%r13782, %r13765, %r13781;
	or.b32  	%r13783, %r13779, %r13782;
	shr.u32 	%r13784, %r13735, 6;
	shr.u32 	%r13785, %r13735, 3;
	xor.b32  	%r13786, %r13783, %r13735;
	xor.b32  	%r13787, %r13786, %r13785;
	shr.u32 	%r13788, %r13733, 19;
	shr.u32 	%r13789, %r13733, 8;
	shr.u32 	%r13790, %r13734, 11;
	not.b32 	%r13791, %r13790;
	and.b32  	%r13792, %r13789, %r13791;
	and.b32  	%r13793, %r13792, %r13788;
	not.b32 	%r13794, %r13788;
	shr.u32 	%r13795, %r13733, 20;
	shr.u32 	%r13796, %r13733, 6;
	and.b32  	%r13797, %r13795, %r13794;
	and.b32  	%r13798, %r13797, %r13796;
	or.b32  	%r13799, %r13796, %r13789;
	not.b32 	%r13800, %r13799;
	shr.u32 	%r13801, %r13733, 13;
	and.b32  	%r13802, %r13801, %r13800;
	or.b32  	%r13803, %r13795, %r13801;
	not.b32 	%r13804, %r13803;
	and.b32  	%r13805, %r13790, %r13804;
	or.b32  	%r13806, %r13802, %r13798;
	or.b32  	%r13807, %r13806, %r13805;
	or.b32  	%r13808, %r13807, %r13793;
	shr.u32 	%r13809, %r13736, 6;
	shr.u32 	%r13810, %r13736, 3;
	xor.b32  	%r13811, %r13808, %r13736;
	xor.b32  	%r13812, %r13811, %r13810;
	not.b32 	%r13813, %r13809;
	xor.b32  	%r13814, %r13813, %r13812;
	or.b32  	%r13815, %r13784, %r13735;
	and.b32  	%r13816, %r13815, %r13762;
	not.b32 	%r13817, %r13784;
	xor.b32  	%r13818, %r13817, %r13787;
	shr.u32 	%r13819, %r13735, 2;
	not.b32 	%r13820, %r13819;
	shr.u32 	%r13821, %r13736, 5;
	and.b32  	%r13822, %r13821, %r13820;
	or.b32  	%r13823, %r13822, %r13818;
	shr.u32 	%r13824, %r13737, 3;
	not.b32 	%r13825, %r13824;
	and.b32  	%r13826, %r13810, %r13825;
	or.b32  	%r13827, %r13814, %r13826;
	and.b32  	%r13828, %r13824, %r13810;
	shr.u32 	%r13829, %r13737, 5;
	not.b32 	%r13830, %r13829;
	or.b32  	%r13831, %r13828, %r13830;
	shr.u32 	%r13832, %r13736, 1;
	or.b32  	%r13833, %r13824, %r13810;
	and.b32  	%r13834, %r13833, %r13832;
	and.b32  	%r13835, %r13821, %r13819;
	or.b32  	%r13836, %r13835, %r13813;
	shr.u32 	%r13837, %r13735, 1;
	or.b32  	%r13838, %r13821, %r13819;
	and.b32  	%r13839, %r13838, %r13837;
	not.b32 	%r13840, %r13839;
	not.b32 	%r13841, %r13785;
	not.b32 	%r13842, %r13735;
	and.b32  	%r13843, %r13784, %r13842;
	or.b32  	%r13844, %r13843, %r13841;
	shr.u32 	%r13845, %r13735, 4;
	not.b32 	%r13846, %r13845;
	and.b32  	%r13847, %r13817, %r13735;
	or.b32  	%r13848, %r13847, %r13846;
	not.b32 	%r13849, %r13737;
	shr.u32 	%r13850, %r13737, 6;
	shr.u32 	%r13851, %r13737, 1;
	and.b32  	%r13852, %r13850, %r13851;
	or.b32  	%r13853, %r13852, %r13849;
	not.b32 	%r13854, %r13759;
	not.b32 	%r13855, %r13850;
	and.b32  	%r13856, %r13851, %r13855;
	or.b32  	%r13857, %r13856, %r13854;
	shr.u32 	%r13858, %r13737, 2;
	not.b32 	%r13859, %r13858;
	not.b32 	%r13860, %r13851;
	and.b32  	%r13861, %r13850, %r13860;
	or.b32  	%r13862, %r13861, %r13859;
	or.b32  	%r13863, %r13819, %r13851;
	not.b32 	%r13864, %r13863;
	and.b32  	%r13865, %r13735, %r13864;
	or.b32  	%r13866, %r13850, %r13735;
	not.b32 	%r13867, %r13866;
	and.b32  	%r13868, %r13821, %r13867;
	or.b32  	%r13869, %r13865, %r13868;
	not.b32 	%r13870, %r13810;
	and.b32  	%r13871, %r13819, %r13870;
	and.b32  	%r13872, %r13871, %r13824;
	or.b32  	%r13873, %r13869, %r13872;
	not.b32 	%r13874, %r13821;
	and.b32  	%r13875, %r13810, %r13874;
	and.b32  	%r13876, %r13824, %r13860;
	or.b32  	%r13877, %r13876, %r13875;
	and.b32  	%r13878, %r13877, %r13817;
	or.b32  	%r13879, %r13873, %r13878;
	add.s32 	%r13880, %r13844, %r13848;
	add.s32 	%r13881, %r13880, %r13836;
	add.s32 	%r13882, %r13881, %r13840;
	add.s32 	%r13883, %r13882, %r13831;
	sub.s32 	%r13884, %r13883, %r13834;
	add.s32 	%r13885, %r13884, %r13853;
	add.s32 	%r13886, %r13885, %r13857;
	add.s32 	%r13887, %r13886, %r13862;
	add.s32 	%r13888, %r13887, %r13879;
	add.s32 	%r13889, %r13888, %r13827;
	add.s32 	%r13890, %r13889, %r13823;
	sub.s32 	%r13891, %r13890, %r13816;
	add.s32 	%r13892, %r13891, -2;
	and.b32  	%r13893, %r13892, 1;
	setp.ne.s32 	%p201, %r13893, %r598;
	@%p201 bra 	$L__BB0_336;
	ld.param.u64 	%rd2056, [_Z7PreSortPK6InitGHPK7InitLMRPK18CommonHeadIndexStrP8BiuStateS9_S9_PjSA_h_param_5];
	ld.global.u32 	%r13894, [%rd46+65536];
	ld.global.u32 	%r13895, [%rd46];
	ld.global.u32 	%r13896, [%rd46+131072];
	atom.shared.add.u32 	%r13897, [_ZZ11PreSucThirdP8BiuStateS0_PjS1_hE14checkCount_Out], 1;
	cvta.to.global.u64 	%rd1196, %rd2056;
	mul.wide.u32 	%rd1197, %r13897, 4;
	add.s64 	%rd1198, %rd1196, %rd1197;
	st.global.u32 	[%rd1198], %r13895;
	st.global.u32 	[%rd1198+65536], %r13894;
	st.global.u32 	[%rd1198+131072], %r13896;
$L__BB0_336:
	mov.u32 	%r13898, %ntid.x;
	add.s32 	%r23922, %r23922, %r13898;
	setp.lt.u32 	%p202, %r23922, %r596;
	@%p202 bra 	$L__BB0_334;
$L__BB0_337:
	ld.param.u64 	%rd2134, [_Z7PreSortPK6InitGHPK7InitLMRPK18CommonHeadIndexStrP8BiuStateS9_S9_PjSA_h_param_7];
	bar.sync 	0;
	ld.shared.u32 	%r23847, [_ZZ11PreSucThirdP8BiuStateS0_PjS1_hE14checkCount_Out];
	cvta.to.global.u64 	%rd1199, %rd2134;
	st.global.u32 	[%rd1199], %r23847;
	bar.sync 	0;
	add.s32 	%r23924, %r23924, 16384;
	mul.lo.s32 	%r13899, %r536, %r535;
	and.b32  	%r13900, %r13899, -16384;
	setp.lt.u32 	%p203, %r23924, %r13900;
	@%p203 bra 	$L__BB0_302;
$L__BB0_338:
	mul.lo.s32 	%r13901, %r536, %r535;
	and.b32  	%r605, %r13901, 16383;
	setp.eq.s32 	%p204, %r605, 0;
	@%p204 bra 	$L__BB0_375;
	ld.param.u64 	%rd2100, [_Z7PreSortPK6InitGHPK7InitLMRPK18CommonHeadIndexStrP8BiuStateS9_S9_PjSA_h_param_6];
	cvta.to.global.u64 	%rd1200, %rd2100;
	st.global.u32 	[%rd1200], %r605;
	st.shared.u32 	[_ZZ11PreSucFirstPK6InitGHPK7InitLMRP8BiuStatePjjjhE13checkCount_In], %r605;
	mov.b32 	%r13902, 0;
	st.shared.u32 	[_ZZ11PreSucFirstPK6InitGHPK7InitLMRP8BiuStatePjjjhE14checkCount_Out], %r13902;
	bar.sync 	0;
	mov.u32 	%r23931, %tid.x;
	ld.shared.u32 	%r607, [_ZZ11PreSucFirstPK6InitGHPK7InitLMRP8BiuStatePjjjhE13checkCount_In];
	setp.ge.u32 	%p205, %r23931, %r607;
	@%p205 bra 	$L__BB0_344;
	ld.global.u8 	%r608, [%rd3];
	mul.wide.u32 	%rd1202, %r537, 12;
	mul.wide.u32 	%rd1206, %r538, 6;
	mov.u32 	%r23925, %r23931;
$L__BB0_341:
	ld.param.u64 	%rd2035, [_Z7PreSortPK6InitGHPK7InitLMRPK18CommonHeadIndexStrP8BiuStateS9_S9_PjSA_h_param_1];
	ld.param.u64 	%rd2020, [_Z7PreSortPK6InitGHPK7InitLMRPK18CommonHeadIndexStrP8BiuStateS9_S9_PjSA_h_param_0];
	add.s32 	%r13903, %r23925, %r23924;
	div.u32 	%r13904, %r13903, %r535;
	mul.lo.s32 	%r13905, %r13904, %r535;
	sub.s32 	%r13906, %r13903, %r13905;
	cvta.to.global.u64 	%rd1201, %rd2020;
	add.s64 	%rd1203, %rd1201, %rd1202;
	mul.wide.u32 	%rd1204, %r13904, 12;
	add.s64 	%rd47, %rd1203, %rd1204;
	cvta.to.global.u64 	%rd1205, %rd2035;
	add.s64 	%rd1207, %rd1205, %rd1206;
	mul.wide.u32 	%rd1208, %r13906, 6;
	add.s64 	%rd1209, %rd1207, %rd1208;
	ld.global.u8 	%r13907, [%rd1209];
	shl.b32 	%r13908, %r13907, 16;
	ld.global.u8 	%rs485, [%rd1209+1];
	mul.wide.u16 	%r13909, %rs485, 256;
	or.b32  	%r13910, %r13909, %r13908;
	ld.global.u8 	%r13911, [%rd1209+2];
	or.b32  	%r610, %r13910, %r13911;
	ld.global.u32 	%r13912, [%rd47+4];
	ld.global.u16 	%rs55, [%rd47+10];
	cvt.u32.u16 	%r13913, %rs55;
	ld.global.u8 	%r13914, [%rd1209+3];
	ld.global.u8 	%r13915, [%rd1209+4];
	ld.global.u8 	%r13916, [%rd1209+5];
	shr.u32 	%r13917, %r13913, 9;
	shr.u32 	%r13918, %r13912, 18;
	shr.u32 	%r13919, %r13912, 9;
	not.b32 	%r13920, %r13919;
	and.b32  	%r13921, %r13918, %r13920;
	and.b32  	%r13922, %r13921, %r13917;
	shr.u32 	%r13923, %r13912, 16;
	not.b32 	%r13924, %r13917;
	shr.u32 	%r13925, %r13912, 4;
	and.b32  	%r13926, %r13923, %r13924;
	and.b32  	%r13927, %r13926, %r13925;
	or.b32  	%r13928, %r13918, %r13925;
	not.b32 	%r13929, %r13928;
	shr.u32 	%r13930, %r13912, 22;
	and.b32  	%r13931, %r13930, %r13929;
	or.b32  	%r13932, %r13930, %r13923;
	not.b32 	%r13933, %r13932;
	and.b32  	%r13934, %r13919, %r13933;
	or.b32  	%r13935, %r13934, %r13931;
	or.b32  	%r13936, %r13935, %r13922;
	or.b32  	%r13937, %r13936, %r13927;
	shr.u32 	%r13938, %r13916, 4;
	xor.b32  	%r13939, %r13938, %r13937;
	xor.b32  	%r13940, %r13939, %r13916;
	xor.b32  	%r13941, %r13940, %r13912;
	shl.b32 	%r13942, %r13941, 7;
	and.b32  	%r13943, %r13942, 128;
	or.b32  	%r611, %r13943, %r13914;
	shr.u32 	%r13944, %r611, 6;
	or.b32  	%r13945, %r13944, %r13914;
	and.b32  	%r13946, %r13941, %r13945;
	shr.u32 	%r13947, %r13913, 5;
	shr.u32 	%r13948, %r13912, 7;
	shr.u32 	%r13949, %r13912, 17;
	not.b32 	%r13950, %r13949;
	and.b32  	%r13951, %r13948, %r13950;
	and.b32  	%r13952, %r13951, %r13947;
	not.b32 	%r13953, %r13948;
	shr.u32 	%r13954, %r13912, 21;
	shr.u32 	%r13955, %r13912, 12;
	and.b32  	%r13956, %r13954, %r13953;
	and.b32  	%r13957, %r13956, %r13955;
	or.b32  	%r13958, %r13952, %r13957;
	or.b32  	%r13959, %r13947, %r13954;
	not.b32 	%r13960, %r13959;
	shr.u32 	%r13961, %r13913, 12;
	and.b32  	%r13962, %r13961, %r13960;
	or.b32  	%r13963, %r13958, %r13962;
	or.b32  	%r13964, %r13961, %r13955;
	not.b32 	%r13965, %r13964;
	and.b32  	%r13966, %r13949, %r13965;
	or.b32  	%r13967, %r13963, %r13966;
	shr.u32 	%r13968, %r13914, 6;
	shr.u32 	%r13969, %r13914, 3;
	xor.b32  	%r13970, %r13969, %r13968;
	xor.b32  	%r13971, %r13970, %r13967;
	xor.b32  	%r13972, %r13971, %r13914;
	not.b32 	%r13973, %r13972;
	shl.b32 	%r13974, %r13972, 7;
	and.b32  	%r13975, %r13974, 128;
	or.b32  	%r13976, %r13975, %r13915;
	shr.u32 	%r13977, %r13912, 19;
	shr.u32 	%r13978, %r13912, 8;
	shr.u32 	%r13979, %r13913, 11;
	not.b32 	%r13980, %r13979;
	and.b32  	%r13981, %r13978, %r13980;
	and.b32  	%r13982, %r13981, %r13977;
	not.b32 	%r13983, %r13977;
	shr.u32 	%r13984, %r13912, 20;
	shr.u32 	%r13985, %r13912, 6;
	and.b32  	%r13986, %r13984, %r13983;
	and.b32  	%r13987, %r13986, %r13985;
	or.b32  	%r13988, %r13985, %r13978;
	not.b32 	%r13989, %r13988;
	shr.u32 	%r13990, %r13912, 13;
	and.b32  	%r13991, %r13990, %r13989;
	or.b32  	%r13992, %r13984, %r13990;
	not.b32 	%r13993, %r13992;
	and.b32  	%r13994, %r13979, %r13993;
	or.b32  	%r13995, %r13991, %r13987;
	or.b32  	%r13996, %r13995, %r13994;
	or.b32  	%r13997, %r13996, %r13982;
	shr.u32 	%r13998, %r13915, 6;
	shr.u32 	%r13999, %r13915, 3;
	xor.b32  	%r14000, %r13999, %r13998;
	xor.b32  	%r14001, %r14000, %r13997;
	xor.b32  	%r14002, %r14001, %r13915;
	not.b32 	%r14003, %r14002;
	shl.b32 	%r14004, %r14002, 7;
	and.b32  	%r14005, %r14004, 128;
	or.b32  	%r14006, %r14005, %r13916;
	shr.u32 	%r14007, %r611, 5;
	shr.u32 	%r14008, %r13913, 4;
	shr.u32 	%r14009, %r13913, 10;
	and.b32  	%r14010, %r13912, 1;
	neg.s32 	%r14011, %r14010;
	xor.b32  	%r14012, %r14009, %r14007;
	xor.b32  	%r14013, %r14012, %r13913;
	xor.b32  	%r14014, %r14013, %r14010;
	xor.b32  	%r14015, %r14014, %r14008;
	xor.b32  	%r14016, %r14015, %r13976;
	shl.b32 	%r14017, %r14016, 23;
	or.b32  	%r14018, %r14017, %r13912;
	and.b32  	%r14019, %r14011, 1442944;
	xor.b32  	%r612, %r14018, %r14019;
	and.b32  	%r14020, %r13979, %r14008;
	shr.u32 	%r14021, %r13913, 3;
	shr.u32 	%r14022, %r13913, 1;
	and.b32  	%r14023, %r14021, %r14022;
	xor.b32  	%r613, %r14020, %r14023;
	and.b32  	%r14024, %r13946, 1;
	shr.u32 	%r14025, %r13914, 2;
	not.b32 	%r14026, %r14025;
	shr.u32 	%r14027, %r13915, 5;
	and.b32  	%r14028, %r14027, %r14026;
	or.b32  	%r14029, %r13973, %r14028;
	or.b32  	%r14030, %r14029, -2;
	shr.u32 	%r14031, %r14006, 3;
	not.b32 	%r14032, %r14031;
	shr.u32 	%r14033, %r13976, 3;
	and.b32  	%r14034, %r14033, %r14032;
	or.b32  	%r14035, %r14003, %r14034;
	or.b32  	%r14036, %r14035, -2;
	and.b32  	%r14037, %r14033, %r14031;
	shr.u32 	%r14038, %r14006, 5;
	not.b32 	%r14039, %r14038;
	or.b32  	%r14040, %r14037, %r14039;
	shr.u32 	%r614, %r13976, 1;
	or.b32  	%r14041, %r14031, %r14033;
	and.b32  	%r14042, %r14041, %r614;
	shr.u32 	%r14043, %r13976, 6;
	not.b32 	%r14044, %r14043;
	shr.u32 	%r14045, %r611, 2;
	shr.u32 	%r14046, %r13976, 5;
	and.b32  	%r14047, %r14045, %r14046;
	or.b32  	%r14048, %r14047, %r14044;
	shr.u32 	%r14049, %r13914, 1;
	or.b32  	%r14050, %r14045, %r14046;
	and.b32  	%r14051, %r14050, %r14049;
	not.b32 	%r14052, %r14051;
	shr.u32 	%r14053, %r611, 3;
	not.b32 	%r14054, %r14053;
	not.b32 	%r14055, %r13914;
	and.b32  	%r14056, %r13944, %r14055;
	or.b32  	%r14057, %r14056, %r14054;
	shr.u32 	%r14058, %r611, 4;
	not.b32 	%r14059, %r14058;
	not.b32 	%r14060, %r13944;
	and.b32  	%r14061, %r14060, %r13914;
	or.b32  	%r14062, %r14061, %r14059;
	not.b32 	%r14063, %r14006;
	shr.u32 	%r14064, %r14006, 6;
	shr.u32 	%r615, %r14006, 1;
	and.b32  	%r14065, %r14064, %r615;
	or.b32  	%r14066, %r14065, %r14063;
	shr.u32 	%r14067, %r14006, 4;
	not.b32 	%r14068, %r14067;
	not.b32 	%r14069, %r14064;
	and.b32  	%r14070, %r615, %r14069;
	or.b32  	%r14071, %r14070, %r14068;
	shr.u32 	%r14072, %r14006, 2;
	not.b32 	%r14073, %r14072;
	not.b32 	%r14074, %r615;
	and.b32  	%r14075, %r14064, %r14074;
	or.b32  	%r14076, %r14075, %r14073;
	or.b32  	%r14077, %r615, %r14045;
	not.b32 	%r14078, %r14077;
	and.b32  	%r14079, %r611, %r14078;
	or.b32  	%r14080, %r14064, %r611;
	not.b32 	%r14081, %r14080;
	and.b32  	%r14082, %r14046, %r14081;
	or.b32  	%r14083, %r14079, %r14082;
	not.b32 	%r14084, %r14033;
	and.b32  	%r14085, %r14031, %r14084;
	and.b32  	%r14086, %r14085, %r14045;
	or.b32  	%r14087, %r14083, %r14086;
	not.b32 	%r14088, %r14046;
	and.b32  	%r14089, %r14033, %r14088;
	and.b32  	%r14090, %r14031, %r14074;
	or.b32  	%r14091, %r14090, %r14089;
	and.b32  	%r14092, %r14091, %r14060;
	or.b32  	%r14093, %r14087, %r14092;
	add.s32 	%r14094, %r14030, %r14036;
	add.s32 	%r14095, %r14094, %r14040;
	add.s32 	%r14096, %r14024, %r14042;
	sub.s32 	%r14097, %r14095, %r14096;
	add.s32 	%r14098, %r14097, %r14048;
	add.s32 	%r14099, %r14098, %r14052;
	add.s32 	%r14100, %r14099, %r14057;
	add.s32 	%r14101, %r14100, %r14062;
	add.s32 	%r14102, %r14101, %r14066;
	add.s32 	%r14103, %r14102, %r14071;
	add.s32 	%r14104, %r14103, %r14076;
	add.s32 	%r14105, %r14104, %r14093;
	add.s32 	%r14106, %r14105, -2;
	and.b32  	%r14107, %r14106, 1;
	setp.ne.s32 	%p206, %r14107, %r608;
	@%p206 bra 	$L__BB0_343;
	shr.u32 	%r14108, %r611, 1;
	shr.u32 	%r14109, %r612, 1;
	and.b32  	%r14110, %r14109, 8388607;
	ld.global.u16 	%r14111, [%rd47+8];
	ld.global.u32 	%r14112, [%rd47];
	atom.shared.add.u32 	%r14113, [_ZZ11PreSucFirstPK6InitGHPK7InitLMRP8BiuStatePjjjhE14checkCount_Out], 1;
	cvt.u64.u32 	%rd1210, %r14113;
	mul.wide.u32 	%rd1211, %r14113, 4;
	add.s64 	%rd1212, %rd2, %rd1211;
	st.global.u32 	[%rd1212+196608], %r14110;
	cvt.u16.u32 	%rs486, %r613;
	xor.b16  	%rs487, %rs55, %rs486;
	shl.b16 	%rs488, %rs487, 13;
	xor.b16  	%rs489, %rs488, 8192;
	or.b16  	%rs490, %rs489, %rs55;
	shr.u16 	%rs491, %rs490, 1;
	and.b16  	%rs492, %rs491, 8191;
	mul.wide.u32 	%rd1213, %r14113, 2;
	sub.s64 	%rd1214, %rd1212, %rd1213;
	st.global.u16 	[%rd1214+262144], %rs492;
	sub.s64 	%rd1215, %rd1214, %rd1210;
	st.global.u8 	[%rd1215+294912], %r14108;
	st.global.u8 	[%rd1215+311296], %r614;
	st.global.u8 	[%rd1215+327680], %r615;
	mul.wide.u32 	%rd1216, %r14113, 3;
	add.s64 	%rd1217, %rd1215, %rd1216;
	st.global.u32 	[%rd1217], %r14112;
	st.global.u32 	[%rd1217+65536], %r14111;
	st.global.u32 	[%rd1217+131072], %r610;
$L__BB0_343:
	mov.u32 	%r14114, %ntid.x;
	add.s32 	%r23925, %r23925, %r14114;
	setp.lt.u32 	%p207, %r23925, %r607;
	@%p207 bra 	$L__BB0_341;
$L__BB0_344:
	bar.sync 	0;
	ld.shared.u32 	%r14115, [_ZZ11PreSucFirstPK6InitGHPK7InitLMRP8BiuStatePjjjhE14checkCount_Out];
	bar.sync 	0;
	st.shared.u32 	[_ZZ12PreSucSecondP8BiuStateS0_PjhhE13checkCount_In], %r14115;
	mov.b32 	%r14116, 0;
	st.shared.u32 	[_ZZ12PreSucSecondP8BiuStateS0_PjhhE14checkCount_Out], %r14116;
	bar.sync 	0;
	ld.shared.u32 	%r617, [_ZZ12PreSucSecondP8BiuStateS0_PjhhE13checkCount_In];
	setp.ge.u32 	%p208, %r23931, %r617;
	@%p208 bra 	$L__BB0_349;
	ld.global.u8 	%r618, [%rd3+1];
	mov.u32 	%r23926, %r23931;
$L__BB0_346:
	cvt.u64.u32 	%rd1218, %r23926;
	mul.wide.u32 	%rd1219, %r23926, 4;
	add.s64 	%rd1220, %rd2, %rd1219;
	ld.global.u32 	%r14117, [%rd1220+196608];
	mul.wide.u32 	%rd1221, %r23926, 2;
	sub.s64 	%rd1222, %rd1220, %rd1221;
	ld.global.u16 	%rs56, [%rd1222+262144];
	cvt.u32.u16 	%r14118, %rs56;
	sub.s64 	%rd1223, %rd1222, %rd1218;
	ld.global.u8 	%r14119, [%rd1223+294912];
	ld.global.u8 	%r14120, [%rd1223+311296];
	ld.global.u8 	%r14121, [%rd1223+327680];
	mul.wide.u32 	%rd1224, %r23926, 3;
	add.s64 	%rd48, %rd1223, %rd1224;
	shr.u32 	%r14122, %r14118, 9;
	shr.u32 	%r14123, %r14117, 18;
	shr.u32 	%r14124, %r14117, 9;
	not.b32 	%r14125, %r14124;
	and.b32  	%r14126, %r14123, %r14125;
	and.b32  	%r14127, %r14126, %r14122;
	shr.u32 	%r14128, %r14117, 16;
	not.b32 	%r14129, %r14122;
	shr.u32 	%r14130, %r14117, 4;
	and.b32  	%r14131, %r14128, %r14129;
	and.b32  	%r14132, %r14131, %r14130;
	or.b32  	%r14133, %r14123, %r14130;
	not.b32 	%r14134, %r14133;
	shr.u32 	%r14135, %r14117, 22;
	and.b32  	%r14136, %r14135, %r14134;
	or.b32  	%r14137, %r14135, %r14128;
	not.b32 	%r14138, %r14137;
	and.b32  	%r14139, %r14124, %r14138;
	or.b32  	%r14140, %r14139, %r14136;
	or.b32  	%r14141, %r14140, %r14127;
	or.b32  	%r14142, %r14141, %r14132;
	shr.u32 	%r14143, %r14121, 4;
	xor.b32  	%r14144, %r14143, %r14142;
	xor.b32  	%r14145, %r14144, %r14121;
	xor.b32  	%r14146, %r14145, %r14117;
	shl.b32 	%r14147, %r14146, 7;
	and.b32  	%r14148, %r14147, 128;
	or.b32  	%r620, %r14148, %r14119;
	shr.u32 	%r14149, %r620, 6;
	or.b32  	%r14150, %r14149, %r14119;
	and.b32  	%r14151, %r14146, %r14150;
	shr.u32 	%r14152, %r14118, 5;
	shr.u32 	%r14153, %r14117, 7;
	shr.u32 	%r14154, %r14117, 17;
	not.b32 	%r14155, %r14154;
	and.b32  	%r14156, %r14153, %r14155;
	and.b32  	%r14157, %r14156, %r14152;
	not.b32 	%r14158, %r14153;
	shr.u32 	%r14159, %r14117, 21;
	shr.u32 	%r14160, %r14117, 12;
	and.b32  	%r14161, %r14159, %r14158;
	and.b32  	%r14162, %r14161, %r14160;
	or.b32  	%r14163, %r14157, %r14162;
	or.b32  	%r14164, %r14152, %r14159;
	not.b32 	%r14165, %r14164;
	shr.u32 	%r14166, %r14118, 12;
	and.b32  	%r14167, %r14166, %r14165;
	or.b32  	%r14168, %r14163, %r14167;
	or.b32  	%r14169, %r14166, %r14160;
	not.b32 	%r14170, %r14169;
	and.b32  	%r14171, %r14154, %r14170;
	or.b32  	%r14172, %r14168, %r14171;
	shr.u32 	%r14173, %r14119, 6;
	shr.u32 	%r14174, %r14119, 3;
	xor.b32  	%r14175, %r14174, %r14173;
	xor.b32  	%r14176, %r14175, %r14172;
	xor.b32  	%r14177, %r14176, %r14119;
	not.b32 	%r14178, %r14177;
	shl.b32 	%r14179, %r14177, 7;
	and.b32  	%r14180, %r14179, 128;
	or.b32  	%r14181, %r14180, %r14120;
	shr.u32 	%r14182, %r14117, 19;
	shr.u32 	%r14183, %r14117, 8;
	shr.u32 	%r14184, %r14118, 11;
	not.b32 	%r14185, %r14184;
	and.b32  	%r14186, %r14183, %r14185;
	and.b32  	%r14187, %r14186, %r14182;
	not.b32 	%r14188, %r14182;
	shr.u32 	%r14189, %r14117, 20;
	shr.u32 	%r14190, %r14117, 6;
	and.b32  	%r14191, %r14189, %r14188;
	and.b32  	%r14192, %r14191, %r14190;
	or.b32  	%r14193, %r14190, %r14183;
	not.b32 	%r14194, %r14193;
	shr.u32 	%r14195, %r14117, 13;
	and.b32  	%r14196, %r14195, %r14194;
	or.b32  	%r14197, %r14189, %r14195;
	not.b32 	%r14198, %r14197;
	and.b32  	%r14199, %r14184, %r14198;
	or.b32  	%r14200, %r14196, %r14192;
	or.b32  	%r14201, %r14200, %r14199;
	or.b32  	%r14202, %r14201, %r14187;
	shr.u32 	%r14203, %r14120, 6;
	shr.u32 	%r14204, %r14120, 3;
	xor.b32  	%r14205, %r14204, %r14203;
	xor.b32  	%r14206, %r14205, %r14202;
	xor.b32  	%r14207, %r14206, %r14120;
	not.b32 	%r14208, %r14207;
	shl.b32 	%r14209, %r14207, 7;
	and.b32  	%r14210, %r14209, 128;
	or.b32  	%r14211, %r14210, %r14121;
	shr.u32 	%r14212, %r620, 5;
	shr.u32 	%r14213, %r14118, 4;
	shr.u32 	%r14214, %r14118, 10;
	and.b32  	%r14215, %r14117, 1;
	neg.s32 	%r14216, %r14215;
	xor.b32  	%r14217, %r14214, %r14212;
	xor.b32  	%r14218, %r14217, %r14118;
	xor.b32  	%r14219, %r14218, %r14215;
	xor.b32  	%r14220, %r14219, %r14213;
	xor.b32  	%r14221, %r14220, %r14181;
	shl.b32 	%r14222, %r14221, 23;
	or.b32  	%r14223, %r14222, %r14117;
	and.b32  	%r14224, %r14216, 1442944;
	xor.b32  	%r621, %r14223, %r14224;
	and.b32  	%r14225, %r14184, %r14213;
	shr.u32 	%r14226, %r14118, 3;
	shr.u32 	%r14227, %r14118, 1;
	and.b32  	%r14228, %r14226, %r14227;
	xor.b32  	%r622, %r14225, %r14228;
	and.b32  	%r14229, %r14151, 1;
	shr.u32 	%r14230, %r14119, 2;
	not.b32 	%r14231, %r14230;
	shr.u32 	%r14232, %r14120, 5;
	and.b32  	%r14233, %r14232, %r14231;
	or.b32  	%r14234, %r14178, %r14233;
	or.b32  	%r14235, %r14234, -2;
	shr.u32 	%r14236, %r14211, 3;
	not.b32 	%r14237, %r14236;
	shr.u32 	%r14238, %r14181, 3;
	and.b32  	%r14239, %r14238, %r14237;
	or.b32  	%r14240, %r14208, %r14239;
	or.b32  	%r14241, %r14240, -2;
	and.b32  	%r14242, %r14238, %r14236;
	shr.u32 	%r14243, %r14211, 5;
	not.b32 	%r14244, %r14243;
	or.b32  	%r14245, %r14242, %r14244;
	shr.u32 	%r623, %r14181, 1;
	or.b32  	%r14246, %r14236, %r14238;
	and.b32  	%r14247, %r14246, %r623;
	shr.u32 	%r14248, %r14181, 6;
	not.b32 	%r14249, %r14248;
	shr.u32 	%r14250, %r620, 2;
	shr.u32 	%r14251, %r14181, 5;
	and.b32  	%r14252, %r14250, %r14251;
	or.b32  	%r14253, %r14252, %r14249;
	shr.u32 	%r14254, %r14119, 1;
	or.b32  	%r14255, %r14250, %r14251;
	and.b32  	%r14256, %r14255, %r14254;
	not.b32 	%r14257, %r14256;
	shr.u32 	%r14258, %r620, 3;
	not.b32 	%r14259, %r14258;
	not.b32 	%r14260, %r14119;
	and.b32  	%r14261, %r14149, %r14260;
	or.b32  	%r14262, %r14261, %r14259;
	shr.u32 	%r14263, %r620, 4;
	not.b32 	%r14264, %r14263;
	not.b32 	%r14265, %r14149;
	and.b32  	%r14266, %r14265, %r14119;
	or.b32  	%r14267, %r14266, %r14264;
	not.b32 	%r14268, %r14211;
	shr.u32 	%r14269, %r14211, 6;
	shr.u32 	%r624, %r14211, 1;
	and.b32  	%r14270, %r14269, %r624;
	or.b32  	%r14271, %r14270, %r14268;
	shr.u32 	%r14272, %r14211, 4;
	not.b32 	%r14273, %r14272;
	not.b32 	%r14274, %r14269;
	and.b32  	%r14275, %r624, %r14274;
	or.b32  	%r14276, %r14275, %r14273;
	shr.u32 	%r14277, %r14211, 2;
	not.b32 	%r14278, %r14277;
	not.b32 	%r14279, %r624;
	and.b32  	%r14280, %r14269, %r14279;
	or.b32  	%r14281, %r14280, %r14278;
	or.b32  	%r14282, %r624, %r14250;
	not.b32 	%r14283, %r14282;
	and.b32  	%r14284, %r620, %r14283;
	or.b32  	%r14285, %r14269, %r620;
	not.b32 	%r14286, %r14285;
	and.b32  	%r14287, %r14251, %r14286;
	or.b32  	%r14288, %r14284, %r14287;
	not.b32 	%r14289, %r14238;
	and.b32  	%r14290, %r14236, %r14289;
	and.b32  	%r14291, %r14290, %r14250;
	or.b32  	%r14292, %r14288, %r14291;
	not.b32 	%r14293, %r14251;
	and.b32  	%r14294, %r14238, %r14293;
	and.b32  	%r14295, %r14236, %r14279;
	or.b32  	%r14296, %r14295, %r14294;
	and.b32  	%r14297, %r14296, %r14265;
	or.b32  	%r14298, %r14292, %r14297;
	add.s32 	%r14299, %r14235, %r14241;
	add.s32 	%r14300, %r14299, %r14245;
	add.s32 	%r14301, %r14229, %r14247;
	sub.s32 	%r14302, %r14300, %r14301;
	add.s32 	%r14303, %r14302, %r14253;
	add.s32 	%r14304, %r14303, %r14257;
	add.s32 	%r14305, %r14304, %r14262;
	add.s32 	%r14306, %r14305, %r14267;
	add.s32 	%r14307, %r14306, %r14271;
	add.s32 	%r14308, %r14307, %r14276;
	add.s32 	%r14309, %r14308, %r14281;
	add.s32 	%r14310, %r14309, %r14298;
	add.s32 	%r14311, %r14310, -2;
	and.b32  	%r14312, %r14311, 1;
	setp.ne.s32 	%p209, %r14312, %r618;
	@%p209 bra 	$L__BB0_348;
	shr.u32 	%r14313, %r620, 1;
	shr.u32 	%r14314, %r621, 1;
	and.b32  	%r14315, %r14314, 8388607;
	ld.global.u32 	%r14316, [%rd48+65536];
	ld.global.u32 	%r14317, [%rd48];
	ld.global.u32 	%r14318, [%rd48+131072];
	atom.shared.add.u32 	%r14319, [_ZZ12PreSucSecondP8BiuStateS0_PjhhE14checkCount_Out], 1;
	cvt.u64.u32 	%rd1225, %r14319;
	mul.wide.u32 	%rd1226, %r14319, 4;
	add.s64 	%rd1227, %rd1, %rd1226;
	st.global.u32 	[%rd1227+196608], %r14315;
	cvt.u16.u32 	%rs493, %r622;
	xor.b16  	%rs494, %rs56, %rs493;
	shl.b16 	%rs495, %rs494, 13;
	xor.b16  	%rs496, %rs495, 8192;
	or.b16  	%rs497, %rs496, %rs56;
	shr.u16 	%rs498, %rs497, 1;
	and.b16  	%rs499, %rs498, 8191;
	mul.wide.u32 	%rd1228, %r14319, 2;
	sub.s64 	%rd1229, %rd1227, %rd1228;
	st.global.u16 	[%rd1229+262144], %rs499;
	sub.s64 	%rd1230, %rd1229, %rd1225;
	st.global.u8 	[%rd1230+294912], %r14313;
	st.global.u8 	[%rd1230+311296], %r623;
	st.global.u8 	[%rd1230+327680], %r624;
	mul.wide.u32 	%rd1231, %r14319, 3;
	add.s64 	%rd1232, %rd1230, %rd1231;
	st.global.u32 	[%rd1232], %r14317;
	st.global.u32 	[%rd1232+65536], %r14316;
	st.global.u32 	[%rd1232+131072], %r14318;
$L__BB0_348:
	mov.u32 	%r14320, %ntid.x;
	add.s32 	%r23926, %r23926, %r14320;
	setp.lt.u32 	%p210, %r23926, %r617;
	@%p210 bra 	$L__BB0_346;
$L__BB0_349:
	ld.param.u64 	%rd2101, [_Z7PreSortPK6InitGHPK7InitLMRPK18CommonHeadIndexStrP8BiuStateS9_S9_PjSA_h_param_6];
	bar.sync 	0;
	ld.shared.u32 	%r14321, [_ZZ12PreSucSecondP8BiuStateS0_PjhhE14checkCount_Out];
	cvta.to.global.u64 	%rd1233, %rd2101;
	st.global.u32 	[%rd1233], %r14321;
	bar.sync 	0;
	st.shared.u32 	[_ZZ12PreSucSecondP8BiuStateS0_PjhhE13checkCount_In], %r14321;
	mov.b32 	%r14322, 0;
	st.shared.u32 	[_ZZ12PreSucSecondP8BiuStateS0_PjhhE14checkCount_Out], %r14322;
	bar.sync 	0;
	ld.shared.u32 	%r626, [_ZZ12PreSucSecondP8BiuStateS0_PjhhE13checkCount_In];
	setp.ge.u32 	%p211, %r23931, %r626;
	@%p211 bra 	$L__BB0_354;
	ld.global.u8 	%r627, [%rd3+2];
	mov.u32 	%r23927, %r23931;
$L__BB0_351:
	cvt.u64.u32 	%rd1234, %r23927;
	mul.wide.u32 	%rd1235, %r23927, 4;
	add.s64 	%rd1236, %rd1, %rd1235;
	ld.global.u32 	%r14323, [%rd1236+196608];
	mul.wide.u32 	%rd1237, %r23927, 2;
	sub.s64 	%rd1238, %rd1236, %rd1237;
	ld.global.u16 	%rs57, [%rd1238+262144];
	cvt.u32.u16 	%r14324, %rs57;
	sub.s64 	%rd1239, %rd1238, %rd1234;
	ld.global.u8 	%r14325, [%rd1239+294912];
	ld.global.u8 	%r14326, [%rd1239+311296];
	ld.global.u8 	%r14327, [%rd1239+327680];
	mul.wide.u32 	%rd1240, %r23927, 3;
	add.s64 	%rd49, %rd1239, %rd1240;
	shr.u32 	%r14328, %r14324, 9;
	shr.u32 	%r14329, %r14323, 18;
	shr.u32 	%r14330, %r14323, 9;
	not.b32 	%r14331, %r14330;
	and.b32  	%r14332, %r14329, %r14331;
	and.b32  	%r14333, %r14332, %r14328;
	shr.u32 	%r14334, %r14323, 16;
	not.b32 	%r14335, %r14328;
	shr.u32 	%r14336, %r14323, 4;
	and.b32  	%r14337, %r14334, %r14335;
	and.b32  	%r14338, %r14337, %r14336;
	or.b32  	%r14339, %r14329, %r14336;
	not.b32 	%r14340, %r14339;
	shr.u32 	%r14341, %r14323, 22;
	and.b32  	%r14342, %r14341, %r14340;
	or.b32  	%r14343, %r14341, %r14334;
	not.b32 	%r14344, %r14343;
	and.b32  	%r14345, %r14330, %r14344;
	or.b32  	%r14346, %r14345, %r14342;
	or.b32  	%r14347, %r14346, %r14333;
	or.b32  	%r14348, %r14347, %r14338;
	shr.u32 	%r14349, %r14327, 4;
	xor.b32  	%r14350, %r14349, %r14348;
	xor.b32  	%r14351, %r14350, %r14327;
	xor.b32  	%r14352, %r14351, %r14323;
	shl.b32 	%r14353, %r14352, 7;
	and.b32  	%r14354, %r14353, 128;
	or.b32  	%r629, %r14354, %r14325;
	shr.u32 	%r14355, %r629, 6;
	or.b32  	%r14356, %r14355, %r14325;
	and.b32  	%r14357, %r14352, %r14356;
	shr.u32 	%r14358, %r14324, 5;
	shr.u32 	%r14359, %r14323, 7;
	shr.u32 	%r14360, %r14323, 17;
	not.b32 	%r14361, %r14360;
	and.b32  	%r14362, %r14359, %r14361;
	and.b32  	%r14363, %r14362, %r14358;
	not.b32 	%r14364, %r14359;
	shr.u32 	%r14365, %r14323, 21;
	shr.u32 	%r14366, %r14323, 12;
	and.b32  	%r14367, %r14365, %r14364;
	and.b32  	%r14368, %r14367, %r14366;
	or.b32  	%r14369, %r14363, %r14368;
	or.b32  	%r14370, %r14358, %r14365;
	not.b32 	%r14371, %r14370;
	shr.u32 	%r14372, %r14324, 12;
	and.b32  	%r14373, %r14372, %r14371;
	or.b32  	%r14374, %r14369, %r14373;
	or.b32  	%r14375, %r14372, %r14366;
	not.b32 	%r14376, %r14375;
	and.b32  	%r14377, %r14360, %r14376;
	or.b32  	%r14378, %r14374, %r14377;
	shr.u32 	%r14379, %r14325, 6;
	shr.u32 	%r14380, %r14325, 3;
	xor.b32  	%r14381, %r14380, %r14379;
	xor.b32  	%r14382, %r14381, %r14378;
	xor.b32  	%r14383, %r14382, %r14325;
	not.b32 	%r14384, %r14383;
	shl.b32 	%r14385, %r14383, 7;
	and.b32  	%r14386, %r14385, 128;
	or.b32  	%r14387, %r14386, %r14326;
	shr.u32 	%r14388, %r14323, 19;
	shr.u32 	%r14389, %r14323, 8;
	shr.u32 	%r14390, %r14324, 11;
	not.b32 	%r14391, %r14390;
	and.b32  	%r14392, %r14389, %r14391;
	and.b32  	%r14393, %r14392, %r14388;
	not.b32 	%r14394, %r14388;
	shr.u32 	%r14395, %r14323, 20;
	shr.u32 	%r14396, %r14323, 6;
	and.b32  	%r14397, %r14395, %r14394;
	and.b32  	%r14398, %r14397, %r14396;
	or.b32  	%r14399, %r14396, %r14389;
	not.b32 	%r14400, %r14399;
	shr.u32 	%r14401, %r14323, 13;
	and.b32  	%r14402, %r14401, %r14400;
	or.b32  	%r14403, %r14395, %r14401;
	not.b32 	%r14404, %r14403;
	and.b32  	%r14405, %r14390, %r14404;
	or.b32  	%r14406, %r14402, %r14398;
	or.b32  	%r14407, %r14406, %r14405;
	or.b32  	%r14408, %r14407, %r14393;
	shr.u32 	%r14409, %r14326, 6;
	shr.u32 	%r14410, %r14326, 3;
	xor.b32  	%r14411, %r14410, %r14409;
	xor.b32  	%r14412, %r14411, %r14408;
	xor.b32  	%r14413, %r14412, %r14326;
	not.b32 	%r14414, %r14413;
	shl.b32 	%r14415, %r14413, 7;
	and.b32  	%r14416, %r14415, 128;
	or.b32  	%r14417, %r14416, %r14327;
	shr.u32 	%r14418, %r629, 5;
	shr.u32 	%r14419, %r14324, 4;
	shr.u32 	%r14420, %r14324, 10;
	and.b32  	%r14421, %r14323, 1;
	neg.s32 	%r14422, %r14421;
	xor.b32  	%r14423, %r14420, %r14418;
	xor.b32  	%r14424, %r14423, %r14324;
	xor.b32  	%r14425, %r14424, %r14421;
	xor.b32  	%r14426, %r14425, %r14419;
	xor.b32  	%r14427, %r14426, %r14387;
	shl.b32 	%r14428, %r14427, 23;
	or.b32  	%r14429, %r14428, %r14323;
	and.b32  	%r14430, %r14422, 1442944;
	xor.b32  	%r630, %r14429, %r14430;
	and.b32  	%r14431, %r14390, %r14419;
	shr.u32 	%r14432, %r14324, 3;
	shr.u32 	%r14433, %r14324, 1;
	and.b32  	%r14434, %r14432, %r14433;
	xor.b32  	%r631, %r14431, %r14434;
	and.b32  	%r14435, %r14357, 1;
	shr.u32 	%r14436, %r14325, 2;
	not.b32 	%r14437, %r14436;
	shr.u32 	%r14438, %r14326, 5;
	and.b32  	%r14439, %r14438, %r14437;
	or.b32  	%r14440, %r14384, %r14439;
	or.b32  	%r14441, %r14440, -2;
	shr.u32 	%r14442, %r14417, 3;
	not.b32 	%r14443, %r14442;
	shr.u32 	%r14444, %r14387, 3;
	and.b32  	%r14445, %r14444, %r14443;
	or.b32  	%r14446, %r14414, %r14445;
	or.b32  	%r14447, %r14446, -2;
	and.b32  	%r14448, %r14444, %r14442;
	shr.u32 	%r14449, %r14417, 5;
	not.b32 	%r14450, %r14449;
	or.b32  	%r14451, %r14448, %r14450;
	shr.u32 	%r632, %r14387, 1;
	or.b32  	%r14452, %r14442, %r14444;
	and.b32  	%r14453, %r14452, %r632;
	shr.u32 	%r14454, %r14387, 6;
	not.b32 	%r14455, %r14454;
	shr.u32 	%r14456, %r629, 2;
	shr.u32 	%r14457, %r14387, 5;
	and.b32  	%r14458, %r14456, %r14457;
	or.b32  	%r14459, %r14458, %r14455;
	shr.u32 	%r14460, %r14325, 1;
	or.b32  	%r14461, %r14456, %r14457;
	and.b32  	%r14462, %r14461, %r14460;
	not.b32 	%r14463, %r14462;
	shr.u32 	%r14464, %r629, 3;
	not.b32 	%r14465, %r14464;
	not.b32 	%r14466, %r14325;
	and.b32  	%r14467, %r14355, %r14466;
	or.b32  	%r14468, %r14467, %r14465;
	shr.u32 	%r14469, %r629, 4;
	not.b32 	%r14470, %r14469;
	not.b32 	%r14471, %r14355;
	and.b32  	%r14472, %r14471, %r14325;
	or.b32  	%r14473, %r14472, %r14470;
	not.b32 	%r14474, %r14417;
	shr.u32 	%r14475, %r14417, 6;
	shr.u32 	%r633, %r14417, 1;
	and.b32  	%r14476, %r14475, %r633;
	or.b32  	%r14477, %r14476, %r14474;
	shr.u32 	%r14478, %r14417, 4;
	not.b32 	%r14479, %r14478;
	not.b32 	%r14480, %r14475;
	and.b32  	%r14481, %r633, %r14480;
	or.b32  	%r14482, %r14481, %r14479;
	shr.u32 	%r14483, %r14417, 2;
	not.b32 	%r14484, %r14483;
	not.b32 	%r14485, %r633;
	and.b32  	%r14486, %r14475, %r14485;
	or.b32  	%r14487, %r14486, %r14484;
	or.b32  	%r14488, %r633, %r14456;
	not.b32 	%r14489, %r14488;
	and.b32  	%r14490, %r629, %r14489;
	or.b32  	%r14491, %r14475, %r629;
	not.b32 	%r14492, %r14491;
	and.b32  	%r14493, %r14457, %r14492;
	or.b32  	%r14494, %r14490, %r14493;
	not.b32 	%r14495, %r14444;
	and.b32  	%r14496, %r14442, %r14495;
	and.b32  	%r14497, %r14496, %r14456;
	or.b32  	%r14498, %r14494, %r14497;
	not.b32 	%r14499, %r14457;
	and.b32  	%r14500, %r14444, %r14499;
	and.b32  	%r14501, %r14442, %r14485;
	or.b32  	%r14502, %r14501, %r14500;
	and.b32  	%r14503, %r14502, %r14471;
	or.b32  	%r14504, %r14498, %r14503;
	add.s32 	%r14505, %r14441, %r14447;
	add.s32 	%r14506, %r14505, %r14451;
	add.s32 	%r14507, %r14435, %r14453;
	sub.s32 	%r14508, %r14506, %r14507;
	add.s32 	%r14509, %r14508, %r14459;
	add.s32 	%r14510, %r14509, %r14463;
	add.s32 	%r14511, %r14510, %r14468;
	add.s32 	%r14512, %r14511, %r14473;
	add.s32 	%r14513, %r14512, %r14477;
	add.s32 	%r14514, %r14513, %r14482;
	add.s32 	%r14515, %r14514, %r14487;
	add.s32 	%r14516, %r14515, %r14504;
	add.s32 	%r14517, %r14516, -2;
	and.b32  	%r14518, %r14517, 1;
	setp.ne.s32 	%p212, %r14518, %r627;
	@%p212 bra 	$L__BB0_353;
	shr.u32 	%r14519, %r629, 1;
	shr.u32 	%r14520, %r630, 1;
	and.b32  	%r14521, %r14520, 8388607;
	ld.global.u32 	%r14522, [%rd49+65536];
	ld.global.u32 	%r14523, [%rd49];
	ld.global.u32 	%r14524, [%rd49+131072];
	atom.shared.add.u32 	%r14525, [_ZZ12PreSucSecondP8BiuStateS0_PjhhE14checkCount_Out], 1;
	cvt.u64.u32 	%rd1241, %r14525;
	mul.wide.u32 	%rd1242, %r14525, 4;
	add.s64 	%rd1243, %rd2, %rd1242;
	st.global.u32 	[%rd1243+196608], %r14521;
	cvt.u16.u32 	%rs500, %r631;
	xor.b16  	%rs501, %rs57, %rs500;
	shl.b16 	%rs502, %rs501, 13;
	xor.b16  	%rs503, %rs502, 8192;
	or.b16  	%rs504, %rs503, %rs57;
	shr.u16 	%rs505, %rs504, 1;
	and.b16  	%rs506, %rs505, 8191;
	mul.wide.u32 	%rd1244, %r14525, 2;
	sub.s64 	%rd1245, %rd1243, %rd1244;
	st.global.u16 	[%rd1245+262144], %rs506;
	sub.s64 	%rd1246, %rd1245, %rd1241;
	st.global.u8 	[%rd1246+294912], %r14519;
	st.global.u8 	[%rd1246+311296], %r632;
	st.global.u8 	[%rd1246+327680], %r633;
	mul.wide.u32 	%rd1247, %r14525, 3;
	add.s64 	%rd1248, %rd1246, %rd1247;
	st.global.u32 	[%rd1248], %r14523;
	st.global.u32 	[%rd1248+65536], %r14522;
	st.global.u32 	[%rd1248+131072], %r14524;
$L__BB0_353:
	mov.u32 	%r14526, %ntid.x;
	add.s32 	%r23927, %r23927, %r14526;
	setp.lt.u32 	%p213, %r23927, %r626;
	@%p213 bra 	$L__BB0_351;
$L__BB0_354:
	bar.sync 	0;
	ld.shared.u32 	%r14527, [_ZZ12PreSucSecondP8BiuStateS0_PjhhE14checkCount_Out];
	bar.sync 	0;
	st.shared.u32 	[_ZZ12PreSucSecondP8BiuStateS0_PjhhE13checkCount_In], %r14527;
	mov.b32 	%r14528, 0;
	st.shared.u32 	[_ZZ12PreSucSecondP8BiuStateS0_PjhhE14checkCount_Out], %r14528;
	bar.sync 	0;
	ld.shared.u32 	%r635, [_ZZ12PreSucSecondP8BiuStateS0_PjhhE13checkCount_In];
	setp.ge.u32 	%p214, %r23931, %r635;
	@%p214 bra 	$L__BB0_359;
	ld.global.u8 	%r636, [%rd3+3];
	mov.u32 	%r23928, %r23931;
$L__BB0_356:
	cvt.u64.u32 	%rd1249, %r23928;
	mul.wide.u32 	%rd1250, %r23928, 4;
	add.s64 	%rd1251, %rd2, %rd1250;
	ld.global.u32 	%r14529, [%rd1251+196608];
	mul.wide.u32 	%rd1252, %r23928, 2;
	sub.s64 	%rd1253, %rd1251, %rd1252;
	ld.global.u16 	%rs58, [%rd1253+262144];
	cvt.u32.u16 	%r14530, %rs58;
	sub.s64 	%rd1254, %rd1253, %rd1249;
	ld.global.u8 	%r14531, [%rd1254+294912];
	ld.global.u8 	%r14532, [%rd1254+311296];
	ld.global.u8 	%r14533, [%rd1254+327680];
	mul.wide.u32 	%rd1255, %r23928, 3;
	add.s64 	%rd50, %rd1254, %rd1255;
	shr.u32 	%r14534, %r14530, 9;
	shr.u32 	%r14535, %r14529, 18;
	shr.u32 	%r14536, %r14529, 9;
	not.b32 	%r14537, %r14536;
	and.b32  	%r14538, %r14535, %r14537;
	and.b32  	%r14539, %r14538, %r14534;
	shr.u32 	%r14540, %r14529, 16;
	not.b32 	%r14541, %r14534;
	shr.u32 	%r14542, %r14529, 4;
	and.b32  	%r14543, %r14540, %r14541;
	and.b32  	%r14544, %r14543, %r14542;
	or.b32  	%r14545, %r14535, %r14542;
	not.b32 	%r14546, %r14545;
	shr.u32 	%r14547, %r14529, 22;
	and.b32  	%r14548, %r14547, %r14546;
	or.b32  	%r14549, %r14547, %r14540;
	not.b32 	%r14550, %r14549;
	and.b32  	%r14551, %r14536, %r14550;
	or.b32  	%r14552, %r14551, %r14548;
	or.b32  	%r14553, %r14552, %r14539;
	or.b32  	%r14554, %r14553, %r14544;
	shr.u32 	%r14555, %r14533, 4;
	xor.b32  	%r14556, %r14555, %r14554;
	xor.b32  	%r14557, %r14556, %r14533;
	xor.b32  	%r14558, %r14557, %r14529;
	shl.b32 	%r14559, %r14558, 7;
	and.b32  	%r14560, %r14559, 128;
	or.b32  	%r638, %r14560, %r14531;
	shr.u32 	%r14561, %r638, 6;
	or.b32  	%r14562, %r14561, %r14531;
	and.b32  	%r14563, %r14558, %r14562;
	shr.u32 	%r14564, %r14530, 5;
	shr.u32 	%r14565, %r14529, 7;
	shr.u32 	%r14566, %r14529, 17;
	not.b32 	%r14567, %r14566;
	and.b32  	%r14568, %r14565, %r14567;
	and.b32  	%r14569, %r14568, %r14564;
	not.b32 	%r14570, %r14565;
	shr.u32 	%r14571, %r14529, 21;
	shr.u32 	%r14572, %r14529, 12;
	and.b32  	%r14573, %r14571, %r14570;
	and.b32  	%r14574, %r14573, %r14572;
	or.b32  	%r14575, %r14569, %r14574;
	or.b32  	%r14576, %r14564, %r14571;
	not.b32 	%r14577, %r14576;
	shr.u32 	%r14578, %r14530, 12;
	and.b32  	%r14579, %r14578, %r14577;
	or.b32  	%r14580, %r14575, %r14579;
	or.b32  	%r14581, %r14578, %r14572;
	not.b32 	%r14582, %r14581;
	and.b32  	%r14583, %r14566, %r14582;
	or.b32  	%r14584, %r14580, %r14583;
	shr.u32 	%r14585, %r14531, 6;
	shr.u32 	%r14586, %r14531, 3;
	xor.b32  	%r14587, %r14586, %r14585;
	xor.b32  	%r14588, %r14587, %r14584;
	xor.b32  	%r14589, %r14588, %r14531;
	not.b32 	%r14590, %r14589;
	shl.b32 	%r14591, %r14589, 7;
	and.b32  	%r14592, %r14591, 128;
	or.b32  	%r14593, %r14592, %r14532;
	shr.u32 	%r14594, %r14529, 19;
	shr.u32 	%r14595, %r14529, 8;
	shr.u32 	%r14596, %r14530, 11;
	not.b32 	%r14597, %r14596;
	and.b32  	%r14598, %r14595, %r14597;
	and.b32  	%r14599, %r14598, %r14594;
	not.b32 	%r14600, %r14594;
	shr.u32 	%r14601, %r14529, 20;
	shr.u32 	%r14602, %r14529, 6;
	and.b32  	%r14603, %r14601, %r14600;
	and.b32  	%r14604, %r14603, %r14602;
	or.b32  	%r14605, %r14602, %r14595;
	not.b32 	%r14606, %r14605;
	shr.u32 	%r14607, %r14529, 13;
	and.b32  	%r14608, %r14607, %r14606;
	or.b32  	%r14609, %r14601, %r14607;
	not.b32 	%r14610, %r14609;
	and.b32  	%r14611, %r14596, %r14610;
	or.b32  	%r14612, %r14608, %r14604;
	or.b32  	%r14613, %r14612, %r14611;
	or.b32  	%r14614, %r14613, %r14599;
	shr.u32 	%r14615, %r14532, 6;
	shr.u32 	%r14616, %r14532, 3;
	xor.b32  	%r14617, %r14616, %r14615;
	xor.b32  	%r14618, %r14617, %r14614;
	xor.b32  	%r14619, %r14618, %r14532;
	not.b32 	%r14620, %r14619;
	shl.b32 	%r14621, %r14619, 7;
	and.b32  	%r14622, %r14621, 128;
	or.b32  	%r14623, %r14622, %r14533;
	shr.u32 	%r14624, %r638, 5;
	shr.u32 	%r14625, %r14530, 4;
	shr.u32 	%r14626, %r14530, 10;
	and.b32  	%r14627, %r14529, 1;
	neg.s32 	%r14628, %r14627;
	xor.b32  	%r14629, %r14626, %r14624;
	xor.b32  	%r14630, %r14629, %r14530;
	xor.b32  	%r14631, %r14630, %r14627;
	xor.b32  	%r14632, %r14631, %r14625;
	xor.b32  	%r14633, %r14632, %r14593;
	shl.b32 	%r14634, %r14633, 23;
	or.b32  	%r14635, %r14634, %r14529;
	and.b32  	%r14636, %r14628, 1442944;
	xor.b32  	%r639, %r14635, %r14636;
	and.b32  	%r14637, %r14596, %r14625;
	shr.u32 	%r14638, %r14530, 3;
	shr.u32 	%r14639, %r14530, 1;
	and.b32  	%r14640, %r14638, %r14639;
	xor.b32  	%r640, %r14637, %r14640;
	and.b32  	%r14641, %r14563, 1;
	shr.u32 	%r14642, %r14531, 2;
	not.b32 	%r14643, %r14642;
	shr.u32 	%r14644, %r14532, 5;
	and.b32  	%r14645, %r14644, %r14643;
	or.b32  	%r14646, %r14590, %r14645;
	or.b32  	%r14647, %r14646, -2;
	shr.u32 	%r14648, %r14623, 3;
	not.b32 	%r14649, %r14648;
	shr.u32 	%r14650, %r14593, 3;
	and.b32  	%r14651, %r14650, %r14649;
	or.b32  	%r14652, %r14620, %r14651;
	or.b32  	%r14653, %r14652, -2;
	and.b32  	%r14654, %r14650, %r14648;
	shr.u32 	%r14655, %r14623, 5;
	not.b32 	%r14656, %r14655;
	or.b32  	%r14657, %r14654, %r14656;
	shr.u32 	%r641, %r14593, 1;
	or.b32  	%r14658, %r14648, %r14650;
	and.b32  	%r14659, %r14658, %r641;
	shr.u32 	%r14660, %r14593, 6;
	not.b32 	%r14661, %r14660;
	shr.u32 	%r14662, %r638, 2;
	shr.u32 	%r14663, %r14593, 5;
	and.b32  	%r14664, %r14662, %r14663;
	or.b32  	%r14665, %r14664, %r14661;
	shr.u32 	%r14666, %r14531, 1;
	or.b32  	%r14667, %r14662, %r14663;
	and.b32  	%r14668, %r14667, %r14666;
	not.b32 	%r14669, %r14668;
	shr.u32 	%r14670, %r638, 3;
	not.b32 	%r14671, %r14670;
	not.b32 	%r14672, %r14531;
	and.b32  	%r14673, %r14561, %r14672;
	or.b32  	%r14674, %r14673, %r14671;
	shr.u32 	%r14675, %r638, 4;
	not.b32 	%r14676, %r14675;
	not.b32 	%r14677, %r14561;
	and.b32  	%r14678, %r14677, %r14531;
	or.b32  	%r14679, %r14678, %r14676;
	not.b32 	%r14680, %r14623;
	shr.u32 	%r14681, %r14623, 6;
	shr.u32 	%r642, %r14623, 1;
	and.b32  	%r14682, %r14681, %r642;
	or.b32  	%r14683, %r14682, %r14680;
	shr.u32 	%r14684, %r14623, 4;
	not.b32 	%r14685, %r14684;
	not.b32 	%r14686, %r14681;
	and.b32  	%r14687, %r642, %r14686;
	or.b32  	%r14688, %r14687, %r14685;
	shr.u32 	%r14689, %r14623, 2;
	not.b32 	%r14690, %r14689;
	not.b32 	%r14691, %r642;
	and.b32  	%r14692, %r14681, %r14691;
	or.b32  	%r14693, %r14692, %r14690;
	or.b32  	%r14694, %r642, %r14662;
	not.b32 	%r14695, %r14694;
	and.b32  	%r14696, %r638, %r14695;
	or.b32  	%r14697, %r14681, %r638;
	not.b32 	%r14698, %r14697;
	and.b32  	%r14699, %r14663, %r14698;
	or.b32  	%r14700, %r14696, %r14699;
	not.b32 	%r14701, %r14650;
	and.b32  	%r14702, %r14648, %r14701;
	and.b32  	%r14703, %r14702, %r14662;
	or.b32  	%r14704, %r14700, %r14703;
	not.b32 	%r14705, %r14663;
	and.b32  	%r14706, %r14650, %r14705;
	and.b32  	%r14707, %r14648, %r14691;
	or.b32  	%r14708, %r14707, %r14706;
	and.b32  	%r14709, %r14708, %r14677;
	or.b32  	%r14710, %r14704, %r14709;
	add.s32 	%r14711, %r14647, %r14653;
	add.s32 	%r14712, %r14711, %r14657;
	add.s32 	%r14713, %r14641, %r14659;
	sub.s32 	%r14714, %r14712, %r14713;
	add.s32 	%r14715, %r14714, %r14665;
	add.s32 	%r14716, %r14715, %r14669;
	add.s32 	%r14717, %r14716, %r14674;
	add.s32 	%r14718, %r14717, %r14679;
	add.s32 	%r14719, %r14718, %r14683;
	add.s32 	%r14720, %r14719, %r14688;
	add.s32 	%r14721, %r14720, %r14693;
	add.s32 	%r14722, %r14721, %r14710;
	add.s32 	%r14723, %r14722, -2;
	and.b32  	%r14724, %r14723, 1;
	setp.ne.s32 	%p215, %r14724, %r636;
	@%p215 bra 	$L__BB0_358;
	shr.u32 	%r14725, %r638, 1;
	shr.u32 	%r14726, %r639, 1;
	and.b32  	%r14727, %r14726, 8388607;
	ld.global.u32 	%r14728, [%rd50+65536];
	ld.global.u32 	%r14729, [%rd50];
	ld.global.u32 	%r14730, [%rd50+131072];
	atom.shared.add.u32 	%r14731, [_ZZ12PreSucSecondP8BiuStateS0_PjhhE14checkCount_Out], 1;
	cvt.u64.u32 	%rd1256, %r14731;
	mul.wide.u32 	%rd1257, %r14731, 4;
	add.s64 	%rd1258, %rd1, %rd1257;
	st.global.u32 	[%rd1258+196608], %r14727;
	cvt.u16.u32 	%rs507, %r640;
	xor.b16  	%rs508, %rs58, %rs507;
	shl.b16 	%rs509, %rs508, 13;
	xor.b16  	%rs510, %rs509, 8192;
	or.b16  	%rs511, %rs510, %rs58;
	shr.u16 	%rs512, %rs511, 1;
	and.b16  	%rs513, %rs512, 8191;
	mul.wide.u32 	%rd1259, %r14731, 2;
	sub.s64 	%rd1260, %rd1258, %rd1259;
	st.global.u16 	[%rd1260+262144], %rs513;
	sub.s64 	%rd1261, %rd1260, %rd1256;
	st.global.u8 	[%rd1261+294912], %r14725;
	st.global.u8 	[%rd1261+311296], %r641;
	st.global.u8 	[%rd1261+327680], %r642;
	mul.wide.u32 	%rd1262, %r14731, 3;
	add.s64 	%rd1263, %rd1261, %rd1262;
	st.global.u32 	[%rd1263], %r14729;
	st.global.u32 	[%rd1263+65536], %r14728;
	st.global.u32 	[%rd1263+131072], %r14730;
$L__BB0_358:
	mov.u32 	%r14732, %ntid.x;
	add.s32 	%r23928, %r23928, %r14732;
	setp.lt.u32 	%p216, %r23928, %r635;
	@%p216 bra 	$L__BB0_356;
$L__BB0_359:
	ld.param.u64 	%rd2102, [_Z7PreSortPK6InitGHPK7InitLMRPK18CommonHeadIndexStrP8BiuStateS9_S9_PjSA_h_param_6];
	bar.sync 	0;
	ld.shared.u32 	%r14733, [_ZZ12PreSucSecondP8BiuStateS0_PjhhE14checkCount_Out];
	cvta.to.global.u64 	%rd1264, %rd2102;
	st.global.u32 	[%rd1264], %r14733;
	bar.sync 	0;
	st.shared.u32 	[_ZZ12PreSucSecondP8BiuStateS0_PjhhE13checkCount_In], %r14733;
	mov.b32 	%r14734, 0;
	st.shared.u32 	[_ZZ12PreSucSecondP8BiuStateS0_PjhhE14checkCount_Out], %r14734;
	bar.sync 	0;
	ld.shared.u32 	%r644, [_ZZ12PreSucSecondP8BiuStateS0_PjhhE13checkCount_In];
	setp.ge.u32 	%p217, %r23931, %r644;
	@%p217 bra 	$L__BB0_364;
	ld.global.u8 	%r645, [%rd3+4];
	mov.u32 	%r23929, %r23931;
$L__BB0_361:
	cvt.u64.u32 	%rd1265, %r23929;
	mul.wide.u32 	%rd1266, %r23929, 4;
	add.s64 	%rd1267, %rd1, %rd1266;
	ld.global.u32 	%r14735, [%rd1267+196608];
	mul.wide.u32 	%rd1268, %r23929, 2;
	sub.s64 	%rd1269, %rd1267, %rd1268;
	ld.global.u16 	%rs59, [%rd1269+262144];
	cvt.u32.u16 	%r14736, %rs59;
	sub.s64 	%rd1270, %rd1269, %rd1265;
	ld.global.u8 	%r14737, [%rd1270+294912];
	ld.global.u8 	%r14738, [%rd1270+311296];
	ld.global.u8 	%r14739, [%rd1270+327680];
	mul.wide.u32 	%rd1271, %r23929, 3;
	add.s64 	%rd51, %rd1270, %rd1271;
	shr.u32 	%r14740, %r14736, 9;
	shr.u32 	%r14741, %r14735, 18;
	shr.u32 	%r14742, %r14735, 9;
	not.b32 	%r14743, %r14742;
	and.b32  	%r14744, %r14741, %r14743;
	and.b32  	%r14745, %r14744, %r14740;
	shr.u32 	%r14746, %r14735, 16;
	not.b32 	%r14747, %r14740;
	shr.u32 	%r14748, %r14735, 4;
	and.b32  	%r14749, %r14746, %r14747;
	and.b32  	%r14750, %r14749, %r14748;
	or.b32  	%r14751, %r14741, %r14748;
	not.b32 	%r14752, %r14751;
	shr.u32 	%r14753, %r14735, 22;
	and.b32  	%r14754, %r14753, %r14752;
	or.b32  	%r14755, %r14753, %r14746;
	not.b32 	%r14756, %r14755;
	and.b32  	%r14757, %r14742, %r14756;
	or.b32  	%r14758, %r14757, %r14754;
	or.b32  	%r14759, %r14758, %r14745;
	or.b32  	%r14760, %r14759, %r14750;
	shr.u32 	%r14761, %r14739, 4;
	xor.b32  	%r14762, %r14761, %r14760;
	xor.b32  	%r14763, %r14762, %r14739;
	xor.b32  	%r14764, %r14763, %r14735;
	shl.b32 	%r14765, %r14764, 7;
	and.b32  	%r14766, %r14765, 128;
	or.b32  	%r647, %r14766, %r14737;
	shr.u32 	%r14767, %r647, 6;
	or.b32  	%r14768, %r14767, %r14737;
	and.b32  	%r14769, %r14764, %r14768;
	shr.u32 	%r14770, %r14736, 5;
	shr.u32 	%r14771, %r14735, 7;
	shr.u32 	%r14772, %r14735, 17;
	not.b32 	%r14773, %r14772;
	and.b32  	%r14774, %r14771, %r14773;
	and.b32  	%r14775, %r14774, %r14770;
	not.b32 	%r14776, %r14771;
	shr.u32 	%r14777, %r14735, 21;
	shr.u32 	%r14778, %r14735, 12;
	and.b32  	%r14779, %r14777, %r14776;
	and.b32  	%r14780, %r14779, %r14778;
	or.b32  	%r14781, %r14775, %r14780;
	or.b32  	%r14782, %r14770, %r14777;
	not.b32 	%r14783, %r14782;
	shr.u32 	%r14784, %r14736, 12;
	and.b32  	%r14785, %r14784, %r14783;
	or.b32  	%r14786, %r14781, %r14785;
	or.b32  	%r14787, %r14784, %r14778;
	not.b32 	%r14788, %r14787;
	and.b32  	%r14789, %r14772, %r14788;
	or.b32  	%r14790, %r14786, %r14789;
	shr.u32 	%r14791, %r14737, 6;
	shr.u32 	%r14792, %r14737, 3;
	xor.b32  	%r14793, %r14792, %r14791;
	xor.b32  	%r14794, %r14793, %r14790;
	xor.b32  	%r14795, %r14794, %r14737;
	not.b32 	%r14796, %r14795;
	shl.b32 	%r14797, %r14795, 7;
	and.b32  	%r14798, %r14797, 128;
	or.b32  	%r14799, %r14798, %r14738;
	shr.u32 	%r14800, %r14735, 19;
	shr.u32 	%r14801, %r14735, 8;
	shr.u32 	%r14802, %r14736, 11;
	not.b32 	%r14803, %r14802;
	and.b32  	%r14804, %r14801, %r14803;
	and.b32  	%r14805, %r14804, %r14800;
	not.b32 	%r14806, %r14800;
	shr.u32 	%r14807, %r14735, 20;
	shr.u32 	%r14808, %r14735, 6;
	and.b32  	%r14809, %r14807, %r14806;
	and.b32  	%r14810, %r14809, %r14808;
	or.b32  	%r14811, %r14808, %r14801;
	not.b32 	%r14812, %r14811;
	shr.u32 	%r14813, %r14735, 13;
	and.b32  	%r14814, %r14813, %r14812;
	or.b32  	%r14815, %r14807, %r14813;
	not.b32 	%r14816, %r14815;
	and.b32  	%r14817, %r14802, %r14816;
	or.b32  	%r14818, %r14814, %r14810;
	or.b32  	%r14819, %r14818, %r14817;
	or.b32  	%r14820, %r14819, %r14805;
	shr.u32 	%r14821, %r14738, 6;
	shr.u32 	%r14822, %r14738, 3;
	xor.b32  	%r14823, %r14822, %r14821;
	xor.b32  	%r14824, %r14823, %r14820;
	xor.b32  	%r14825, %r14824, %r14738;
	not.b32 	%r14826, %r14825;
	shl.b32 	%r14827, %r14825, 7;
	and.b32  	%r14828, %r14827, 128;
	or.b32  	%r14829, %r14828, %r14739;
	shr.u32 	%r14830, %r647, 5;
	shr.u32 	%r14831, %r14736, 4;
	shr.u32 	%r14832, %r14736, 10;
	and.b32  	%r14833, %r14735, 1;
	neg.s32 	%r14834, %r14833;
	xor.b32  	%r14835, %r14832, %r14830;
	xor.b32  	%r14836, %r14835, %r14736;
	xor.b32  	%r14837, %r14836, %r14833;
	xor.b32  	%r14838, %r14837, %r14831;
	xor.b32  	%r14839, %r14838, %r14799;
	shl.b32 	%r14840, %r14839, 23;
	or.b32  	%r14841, %r14840, %r14735;
	and.b32  	%r14842, %r14834, 1442944;
	xor.b32  	%r648, %r14841, %r14842;
	and.b32  	%r14843, %r14802, %r14831;
	shr.u32 	%r14844, %r14736, 3;
	shr.u32 	%r14845, %r14736, 1;
	and.b32  	%r14846, %r14844, %r14845;
	xor.b32  	%r649, %r14843, %r14846;
	and.b32  	%r14847, %r14769, 1;
	shr.u32 	%r14848, %r14737, 2;
	not.b32 	%r14849, %r14848;
	shr.u32 	%r14850, %r14738, 5;
	and.b32  	%r14851, %r14850, %r14849;
	or.b32  	%r14852, %r14796, %r14851;
	or.b32  	%r14853, %r14852, -2;
	shr.u32 	%r14854, %r14829, 3;
	not.b32 	%r14855, %r14854;
	shr.u32 	%r14856, %r14799, 3;
	and.b32  	%r14857, %r14856, %r14855;
	or.b32  	%r14858, %r14826, %r14857;
	or.b32  	%r14859, %r14858, -2;
	and.b32  	%r14860, %r14856, %r14854;
	shr.u32 	%r14861, %r14829, 5;
	not.b32 	%r14862, %r14861;
	or.b32  	%r14863, %r14860, %r14862;
	shr.u32 	%r650, %r14799, 1;
	or.b32  	%r14864, %r14854, %r14856;
	and.b32  	%r14865, %r14864, %r650;
	shr.u32 	%r14866, %r14799, 6;
	not.b32 	%r14867, %r14866;
	shr.u32 	%r14868, %r647, 2;
	shr.u32 	%r14869, %r14799, 5;
	and.b32  	%r14870, %r14868, %r14869;
	or.b32  	%r14871, %r14870, %r14867;
	shr.u32 	%r14872, %r14737, 1;
	or.b32  	%r14873, %r14868, %r14869;
	and.b32  	%r14874, %r14873, %r14872;
	not.b32 	%r14875, %r14874;
	shr.u32 	%r14876, %r647, 3;
	not.b32 	%r14877, %r14876;
	not.b32 	%r14878, %r14737;
	and.b32  	%r14879, %r14767, %r14878;
	or.b32  	%r14880, %r14879, %r14877;
	shr.u32 	%r14881, %r647, 4;
	not.b32 	%r14882, %r14881;
	not.b32 	%r14883, %r14767;
	and.b32  	%r14884, %r14883, %r14737;
	or.b32  	%r14885, %r14884, %r14882;
	not.b32 	%r14886, %r14829;
	shr.u32 	%r14887, %r14829, 6;
	shr.u32 	%r651, %r14829, 1;
	and.b32  	%r14888, %r14887, %r651;
	or.b32  	%r14889, %r14888, %r14886;
	shr.u32 	%r14890, %r14829, 4;
	not.b32 	%r14891, %r14890;
	not.b32 	%r14892, %r14887;
	and.b32  	%r14893, %r651, %r14892;
	or.b32  	%r14894, %r14893, %r14891;
	shr.u32 	%r14895, %r14829, 2;
	not.b32 	%r14896, %r14895;
	not.b32 	%r14897, %r651;
	and.b32  	%r14898, %r14887, %r14897;
	or.b32  	%r14899, %r14898, %r14896;
	or.b32  	%r14900, %r651, %r14868;
	not.b32 	%r14901, %r14900;
	and.b32  	%r14902, %r647, %r14901;
	or.b32  	%r14903, %r14887, %r647;
	not.b32 	%r14904, %r14903;
	and.b32  	%r14905, %r14869, %r14904;
	or.b32  	%r14906, %r14902, %r14905;
	not.b32 	%r14907, %r14856;
	and.b32  	%r14908, %r14854, %r14907;
	and.b32  	%r14909, %r14908, %r14868;
	or.b32  	%r14910, %r14906, %r14909;
	not.b32 	%r14911, %r14869;
	and.b32  	%r14912, %r14856, %r14911;
	and.b32  	%r14913, %r14854, %r14897;
	or.b32  	%r14914, %r14913, %r14912;
	and.b32  	%r14915, %r14914, %r14883;
	or.b32  	%r14916, %r14910, %r14915;
	add.s32 	%r14917, %r14853, %r14859;
	add.s32 	%r14918, %r14917, %r14863;
	add.s32 	%r14919, %r14847, %r14865;
	sub.s32 	%r14920, %r14918, %r14919;
	add.s32 	%r14921, %r14920, %r14871;
	add.s32 	%r14922, %r14921, %r14875;
	add.s32 	%r14923, %r14922, %r14880;
	add.s32 	%r14924, %r14923, %r14885;
	add.s32 	%r14925, %r14924, %r14889;
	add.s32 	%r14926, %r14925, %r14894;
	add.s32 	%r14927, %r14926, %r14899;
	add.s32 	%r14928, %r14927, %r14916;
	add.s32 	%r14929, %r14928, -2;
	and.b32  	%r14930, %r14929, 1;
	setp.ne.s32 	%p218, %r14930, %r645;
	@%p218 bra 	$L__BB0_363;
	shr.u32 	%r14931, %r647, 1;
	shr.u32 	%r14932, %r648, 1;
	and.b32  	%r14933, %r14932, 8388607;
	ld.global.u32 	%r14934, [%rd51+65536];
	ld.global.u32 	%r14935, [%rd51];
	ld.global.u32 	%r14936, [%rd51+131072];
	atom.shared.add.u32 	%r14937, [_ZZ12PreSucSecondP8BiuStateS0_PjhhE14checkCount_Out], 1;
	cvt.u64.u32 	%rd1272, %r14937;
	mul.wide.u32 	%rd1273, %r14937, 4;
	add.s64 	%rd1274, %rd2, %rd1273;
	st.global.u32 	[%rd1274+196608], %r14933;
	cvt.u16.u32 	%rs514, %r649;
	xor.b16  	%rs515, %rs59, %rs514;
	shl.b16 	%rs516, %rs515, 13;
	xor.b16  	%rs517, %rs516, 8192;
	or.b16  	%rs518, %rs517, %rs59;
	shr.u16 	%rs519, %rs518, 1;
	and.b16  	%rs520, %rs519, 8191;
	mul.wide.u32 	%rd1275, %r14937, 2;
	sub.s64 	%rd1276, %rd1274, %rd1275;
	st.global.u16 	[%rd1276+262144], %rs520;
	sub.s64 	%rd1277, %rd1276, %rd1272;
	st.global.u8 	[%rd1277+294912], %r14931;
	st.global.u8 	[%rd1277+311296], %r650;
	st.global.u8 	[%rd1277+327680], %r651;
	mul.wide.u32 	%rd1278, %r14937, 3;
	add.s64 	%rd1279, %rd1277, %rd1278;
	st.global.u32 	[%rd1279], %r14935;
	st.global.u32 	[%rd1279+65536], %r14934;
	st.global.u32 	[%rd1279+131072], %r14936;
$L__BB0_363:
	mov.u32 	%r14938, %ntid.x;
	add.s32 	%r23929, %r23929, %r14938;
	setp.lt.u32 	%p219, %r23929, %r644;
	@%p219 bra 	$L__BB0_361;
$L__BB0_364:
	bar.sync 	0;
	ld.shared.u32 	%r14939, [_ZZ12PreSucSecondP8BiuStateS0_PjhhE14checkCount_Out];
	bar.sync 	0;
	st.shared.u32 	[_ZZ12PreSucSecondP8BiuStateS0_PjhhE13checkCount_In], %r14939;
	mov.b32 	%r14940, 0;
	st.shared.u32 	[_ZZ12PreSucSecondP8BiuStateS0_PjhhE14checkCount_Out], %r14940;
	bar.sync 	0;
	ld.shared.u32 	%r653, [_ZZ12PreSucSecondP8BiuStateS0_PjhhE13checkCount_In];
	setp.ge.u32 	%p220, %r23931, %r653;
	@%p220 bra 	$L__BB0_369;
	ld.global.u8 	%r654, [%rd3+5];
	mov.u32 	%r23930, %r23931;
$L__BB0_366:
	cvt.u64.u32 	%rd1280, %r23930;
	mul.wide.u32 	%rd1281, %r23930, 4;
	add.s64 	%rd1282, %rd2, %rd1281;
	ld.global.u32 	%r14941, [%rd1282+196608];
	mul.wide.u32 	%rd1283, %r23930, 2;
	sub.s64 	%rd1284, %rd1282, %rd1283;
	ld.global.u16 	%rs60, [%rd1284+262144];
	cvt.u32.u16 	%r14942, %rs60;
	sub.s64 	%rd1285, %rd1284, %rd1280;
	ld.global.u8 	%r14943, [%rd1285+294912];
	ld.global.u8 	%r14944, [%rd1285+311296];
	ld.global.u8 	%r14945, [%rd1285+327680];
	mul.wide.u32 	%rd1286, %r23930, 3;
	add.s64 	%rd52, %rd1285, %rd1286;
	shr.u32 	%r14946, %r14942, 9;
	shr.u32 	%r14947, %r14941, 18;
	shr.u32 	%r14948, %r14941, 9;
	not.b32 	%r14949, %r14948;
	and.b32  	%r14950, %r14947, %r14949;
	and.b32  	%r14951, %r14950, %r14946;
	shr.u32 	%r14952, %r14941, 16;
	not.b32 	%r14953, %r14946;
	shr.u32 	%r14954, %r14941, 4;
	and.b32  	%r14955, %r14952, %r14953;
	and.b32  	%r14956, %r14955, %r14954;
	or.b32  	%r14957, %r14947, %r14954;
	not.b32 	%r14958, %r14957;
	shr.u32 	%r14959, %r14941, 22;
	and.b32  	%r14960, %r14959, %r14958;
	or.b32  	%r14961, %r14959, %r14952;
	not.b32 	%r14962, %r14961;
	and.b32  	%r14963, %r14948, %r14962;
	or.b32  	%r14964, %r14963, %r14960;
	or.b32  	%r14965, %r14964, %r14951;
	or.b32  	%r14966, %r14965, %r14956;
	shr.u32 	%r14967, %r14945, 4;
	xor.b32  	%r14968, %r14967, %r14966;
	xor.b32  	%r14969, %r14968, %r14945;
	xor.b32  	%r14970, %r14969, %r14941;
	shl.b32 	%r14971, %r14970, 7;
	and.b32  	%r14972, %r14971, 128;
	or.b32  	%r656, %r14972, %r14943;
	shr.u32 	%r14973, %r656, 6;
	or.b32  	%r14974, %r14973, %r14943;
	and.b32  	%r14975, %r14970, %r14974;
	shr.u32 	%r14976, %r14942, 5;
	shr.u32 	%r14977, %r14941, 7;
	shr.u32 	%r14978, %r14941, 17;
	not.b32 	%r14979, %r14978;
	and.b32  	%r14980, %r14977, %r14979;
	and.b32  	%r14981, %r14980, %r14976;
	not.b32 	%r14982, %r14977;
	shr.u32 	%r14983, %r14941, 21;
	shr.u32 	%r14984, %r14941, 12;
	and.b32  	%r14985, %r14983, %r14982;
	and.b32  	%r14986, %r14985, %r14984;
	or.b32  	%r14987, %r14981, %r14986;
	or.b32  	%r14988, %r14976, %r14983;
	not.b32 	%r14989, %r14988;
	shr.u32 	%r14990, %r14942, 12;
	and.b32  	%r14991, %r14990, %r14989;
	or.b32  	%r14992, %r14987, %r14991;
	or.b32  	%r14993, %r14990, %r14984;
	not.b32 	%r14994, %r14993;
	and.b32  	%r14995, %r14978, %r14994;
	or.b32  	%r14996, %r14992, %r14995;
	shr.u32 	%r14997, %r14943, 6;
	shr.u32 	%r14998, %r14943, 3;
	xor.b32  	%r14999, %r14998, %r14997;
	xor.b32  	%r15000, %r14999, %r14996;
	xor.b32  	%r15001, %r15000, %r14943;
	not.b32 	%r15002, %r15001;
	shl.b32 	%r15003, %r15001, 7;
	and.b32  	%r15004, %r15003, 128;
	or.b32  	%r15005, %r15004, %r14944;
	shr.u32 	%r15006, %r14941, 19;
	shr.u32 	%r15007, %r14941, 8;
	shr.u32 	%r15008, %r14942, 11;
	not.b32 	%r15009, %r15008;
	and.b32  	%r15010, %r15007, %r15009;
	and.b32  	%r15011, %r15010, %r15006;
	not.b32 	%r15012, %r15006;
	shr.u32 	%r15013, %r14941, 20;
	shr.u32 	%r15014, %r14941, 6;
	and.b32  	%r15015, %r15013, %r15012;
	and.b32  	%r15016, %r15015, %r15014;
	or.b32  	%r15017, %r15014, %r15007;
	not.b32 	%r15018, %r15017;
	shr.u32 	%r15019, %r14941, 13;
	and.b32  	%r15020, %r15019, %r15018;
	or.b32  	%r15021, %r15013, %r15019;
	not.b32 	%r15022, %r15021;
	and.b32  	%r15023, %r15008, %r15022;
	or.b32  	%r15024, %r15020, %r15016;
	or.b32  	%r15025, %r15024, %r15023;
	or.b32  	%r15026, %r15025, %r15011;
	shr.u32 	%r15027, %r14944, 6;
	shr.u32 	%r15028, %r14944, 3;
	xor.b32  	%r15029, %r15028, %r15027;
	xor.b32  	%r15030, %r15029, %r15026;
	xor.b32  	%r15031, %r15030, %r14944;
	not.b32 	%r15032, %r15031;
	shl.b32 	%r15033, %r15031, 7;
	and.b32  	%r15034, %r15033, 128;
	or.b32  	%r15035, %r15034, %r14945;
	shr.u32 	%r15036, %r656, 5;
	shr.u32 	%r15037, %r14942, 4;
	shr.u32 	%r15038, %r14942, 10;
	and.b32  	%r15039, %r14941, 1;
	neg.s32 	%r15040, %r15039;
	xor.b32  	%r15041, %r15038, %r15036;
	xor.b32  	%r15042, %r15041, %r14942;
	xor.b32  	%r15043, %r15042, %r15039;
	xor.b32  	%r15044, %r15043, %r15037;
	xor.b32  	%r15045, %r15044, %r15005;
	shl.b32 	%r15046, %r15045, 23;
	or.b32  	%r15047, %r15046, %r14941;
	and.b32  	%r15048, %r15040, 1442944;
	xor.b32  	%r657, %r15047, %r15048;
	and.b32  	%r15049, %r15008, %r15037;
	shr.u32 	%r15050, %r14942, 3;
	shr.u32 	%r15051, %r14942, 1;
	and.b32  	%r15052, %r15050, %r15051;
	xor.b32  	%r658, %r15049, %r15052;
	and.b32  	%r15053, %r14975, 1;
	shr.u32 	%r15054, %r14943, 2;
	not.b32 	%r15055, %r15054;
	shr.u32 	%r15056, %r14944, 5;
	and.b32  	%r15057, %r15056, %r15055;
	or.b32  	%r15058, %r15002, %r15057;
	or.b32  	%r15059, %r15058, -2;
	shr.u32 	%r15060, %r15035, 3;
	not.b32 	%r15061, %r15060;
	shr.u32 	%r15062, %r15005, 3;
	and.b32  	%r15063, %r15062, %r15061;
	or.b32  	%r15064, %r15032, %r15063;
	or.b32  	%r15065, %r15064, -2;
	and.b32  	%r15066, %r15062, %r15060;
	shr.u32 	%r15067, %r15035, 5;
	not.b32 	%r15068, %r15067;
	or.b32  	%r15069, %r15066, %r15068;
	shr.u32 	%r659, %r15005, 1;
	or.b32  	%r15070, %r15060, %r15062;
	and.b32  	%r15071, %r15070, %r659;
	shr.u32 	%r15072, %r15005, 6;
	not.b32 	%r15073, %r15072;
	shr.u32 	%r15074, %r656, 2;
	shr.u32 	%r15075, %r15005, 5;
	and.b32  	%r15076, %r15074, %r15075;
	or.b32  	%r15077, %r15076, %r15073;
	shr.u32 	%r15078, %r14943, 1;
	or.b32  	%r15079, %r15074, %r15075;
	and.b32  	%r15080, %r15079, %r15078;
	not.b32 	%r15081, %r15080;
	shr.u32 	%r15082, %r656, 3;
	not.b32 	%r15083, %r15082;
	not.b32 	%r15084, %r14943;
	and.b32  	%r15085, %r14973, %r15084;
	or.b32  	%r15086, %r15085, %r15083;
	shr.u32 	%r15087, %r656, 4;
	not.b32 	%r15088, %r15087;
	not.b32 	%r15089, %r14973;
	and.b32  	%r15090, %r15089, %r14943;
	or.b32  	%r15091, %r15090, %r15088;
	not.b32 	%r15092, %r15035;
	shr.u32 	%r15093, %r15035, 6;
	shr.u32 	%r660, %r15035, 1;
	and.b32  	%r15094, %r15093, %r660;
	or.b32  	%r15095, %r15094, %r15092;
	shr.u32 	%r15096, %r15035, 4;
	not.b32 	%r15097, %r15096;
	not.b32 	%r15098, %r15093;
	and.b32  	%r15099, %r660, %r15098;
	or.b32  	%r15100, %r15099, %r15097;
	shr.u32 	%r15101, %r15035, 2;
	not.b32 	%r15102, %r15101;
	not.b32 	%r15103, %r660;
	and.b32  	%r15104, %r15093, %r15103;
	or.b32  	%r15105, %r15104, %r15102;
	or.b32  	%r15106, %r660, %r15074;
	not.b32 	%r15107, %r15106;
	and.b32  	%r15108, %r656, %r15107;
	or.b32  	%r15109, %r15093, %r656;
	not.b32 	%r15110, %r15109;
	and.b32  	%r15111, %r15075, %r15110;
	or.b32  	%r15112, %r15108, %r15111;
	not.b32 	%r15113, %r15062;
	and.b32  	%r15114, %r15060, %r15113;
	and.b32  	%r15115, %r15114, %r15074;
	or.b32  	%r15116, %r15112, %r15115;
	not.b32 	%r15117, %r15075;
	and.b32  	%r15118, %r15062, %r15117;
	and.b32  	%r15119, %r15060, %r15103;
	or.b32  	%r15120, %r15119, %r15118;
	and.b32  	%r15121, %r15120, %r15089;
	or.b32  	%r15122, %r15116, %r15121;
	add.s32 	%r15123, %r15059, %r15065;
	add.s32 	%r15124, %r15123, %r15069;
	add.s32 	%r15125, %r15053, %r15071;
	sub.s32 	%r15126, %r15124, %r15125;
	add.s32 	%r15127, %r15126, %r15077;
	add.s32 	%r15128, %r15127, %r15081;
	add.s32 	%r15129, %r15128, %r15086;
	add.s32 	%r15130, %r15129, %r15091;
	add.s32 	%r15131, %r15130, %r15095;
	add.s32 	%r15132, %r15131, %r15100;
	add.s32 	%r15133, %r15132, %r15105;
	add.s32 	%r15134, %r15133, %r15122;
	add.s32 	%r15135, %r15134, -2;
	and.b32  	%r15136, %r15135, 1;
	setp.ne.s32 	%p221, %r15136, %r654;
	@%p221 bra 	$L__BB0_368;
	shr.u32 	%r15137, %r656, 1;
	shr.u32 	%r15138, %r657, 1;
	and.b32  	%r15139, %r15138, 8388607;
	ld.global.u32 	%r15140, [%rd52+65536];
	ld.global.u32 	%r15141, [%rd52];
	ld.global.u32 	%r15142, [%rd52+131072];
	atom.shared.add.u32 	%r15143, [_ZZ12PreSucSecondP8BiuStateS0_PjhhE14checkCount_Out], 1;
	cvt.u64.u32 	%rd1287, %r15143;
	mul.wide.u32 	%rd1288, %r15143, 4;
	add.s64 	%rd1289, %rd1, %rd1288;
	st.global.u32 	[%rd1289+196608], %r15139;
	cvt.u16.u32 	%rs521, %r658;
	xor.b16  	%rs522, %rs60, %rs521;
	shl.b16 	%rs523, %rs522, 13;
	xor.b16  	%rs524, %rs523, 8192;
	or.b16  	%rs525, %rs524, %rs60;
	shr.u16 	%rs526, %rs525, 1;
	and.b16  	%rs527, %rs526, 8191;
	mul.wide.u32 	%rd1290, %r15143, 2;
	sub.s64 	%rd1291, %rd1289, %rd1290;
	st.global.u16 	[%rd1291+262144], %rs527;
	sub.s64 	%rd1292, %rd1291, %rd1287;
	st.global.u8 	[%rd1292+294912], %r15137;
	st.global.u8 	[%rd1292+311296], %r659;
	st.global.u8 	[%rd1292+327680], %r660;
	mul.wide.u32 	%rd1293, %r15143, 3;
	add.s64 	%rd1294, %rd1292, %rd1293;
	st.global.u32 	[%rd1294], %r15141;
	st.global.u32 	[%rd1294+65536], %r15140;
	st.global.u32 	[%rd1294+131072], %r15142;
$L__BB0_368:
	mov.u32 	%r15144, %ntid.x;
	add.s32 	%r23930, %r23930, %r15144;
	setp.lt.u32 	%p222, %r23930, %r653;
	@%p222 bra 	$L__BB0_366;
$L__BB0_369:
	ld.param.u64 	%rd2103, [_Z7PreSortPK6InitGHPK7InitLMRPK18CommonHeadIndexStrP8BiuStateS9_S9_PjSA_h_param_6];
	bar.sync 	0;
	ld.shared.u32 	%r15145, [_ZZ12PreSucSecondP8BiuStateS0_PjhhE14checkCount_Out];
	cvta.to.global.u64 	%rd1295, %rd2103;
	st.global.u32 	[%rd1295], %r15145;
	bar.sync 	0;
	st.shared.u32 	[_ZZ11PreSucThirdP8BiuStateS0_PjS1_hE13checkCount_In], %r15145;
	st.shared.u32 	[_ZZ11PreSucThirdP8BiuStateS0_PjS1_hE14checkCount_Out], %r23847;
	bar.sync 	0;
	ld.shared.u32 	%r662, [_ZZ11PreSucThirdP8BiuStateS0_PjS1_hE13checkCount_In];
	setp.ge.u32 	%p223, %r23931, %r662;
	@%p223 bra 	$L__BB0_374;
	ld.global.u8 	%r663, [%rd3+6];
$L__BB0_371:
	cvt.u64.u32 	%rd1296, %r23931;
	mul.wide.u32 	%rd1297, %r23931, 4;
	add.s64 	%rd1298, %rd1, %rd1297;
	ld.global.u32 	%r15146, [%rd1298+196608];
	mul.wide.u32 	%rd1299, %r23931, 2;
	sub.s64 	%rd1300, %rd1298, %rd1299;
	ld.global.u16 	%r15147, [%rd1300+262144];
	sub.s64 	%rd1301, %rd1300, %rd1296;
	ld.global.u8 	%r15148, [%rd1301+294912];
	ld.global.u8 	%r15149, [%rd1301+311296];
	ld.global.u8 	%r15150, [%rd1301+327680];
	mul.wide.u32 	%rd1302, %r23931, 3;
	add.s64 	%rd53, %rd1301, %rd1302;
	shr.u32 	%r15151, %r15147, 9;
	shr.u32 	%r15152, %r15146, 18;
	shr.u32 	%r15153, %r15146, 9;
	not.b32 	%r15154, %r15153;
	and.b32  	%r15155, %r15152, %r15154;
	and.b32  	%r15156, %r15155, %r15151;
	shr.u32 	%r15157, %r15146, 16;
	not.b32 	%r15158, %r15151;
	shr.u32 	%r15159, %r15146, 4;
	and.b32  	%r15160, %r15157, %r15158;
	and.b32  	%r15161, %r15160, %r15159;
	or.b32  	%r15162, %r15152, %r15159;
	not.b32 	%r15163, %r15162;
	shr.u32 	%r15164, %r15146, 22;
	and.b32  	%r15165, %r15164, %r15163;
	or.b32  	%r15166, %r15164, %r15157;
	not.b32 	%r15167, %r15166;
	and.b32  	%r15168, %r15153, %r15167;
	or.b32  	%r15169, %r15168, %r15165;
	or.b32  	%r15170, %r15169, %r15156;
	or.b32  	%r15171, %r15170, %r15161;
	shr.u32 	%r15172, %r15150, 4;
	xor.b32  	%r15173, %r15171, %r15150;
	xor.b32  	%r15174, %r15173, %r15146;
	xor.b32  	%r15175, %r15174, %r15172;
	shr.u32 	%r15176, %r15147, 5;
	shr.u32 	%r15177, %r15146, 7;
	shr.u32 	%r15178, %r15146, 17;
	not.b32 	%r15179, %r15178;
	and.b32  	%r15180, %r15177, %r15179;
	and.b32  	%r15181, %r15180, %r15176;
	not.b32 	%r15182, %r15177;
	shr.u32 	%r15183, %r15146, 21;
	shr.u32 	%r15184, %r15146, 12;
	and.b32  	%r15185, %r15183, %r15182;
	and.b32  	%r15186, %r15185, %r15184;
	or.b32  	%r15187, %r15181, %r15186;
	or.b32  	%r15188, %r15176, %r15183;
	not.b32 	%r15189, %r15188;
	shr.u32 	%r15190, %r15147, 12;
	and.b32  	%r15191, %r15190, %r15189;
	or.b32  	%r15192, %r15187, %r15191;
	or.b32  	%r15193, %r15190, %r15184;
	not.b32 	%r15194, %r15193;
	and.b32  	%r15195, %r15178, %r15194;
	or.b32  	%r15196, %r15192, %r15195;
	shr.u32 	%r15197, %r15148, 6;
	shr.u32 	%r15198, %r15148, 3;
	xor.b32  	%r15199, %r15196, %r15148;
	xor.b32  	%r15200, %r15199, %r15198;
	shr.u32 	%r15201, %r15146, 19;
	shr.u32 	%r15202, %r15146, 8;
	shr.u32 	%r15203, %r15147, 11;
	not.b32 	%r15204, %r15203;
	and.b32  	%r15205, %r15202, %r15204;
	and.b32  	%r15206, %r15205, %r15201;
	not.b32 	%r15207, %r15201;
	shr.u32 	%r15208, %r15146, 20;
	shr.u32 	%r15209, %r15146, 6;
	and.b32  	%r15210, %r15208, %r15207;
	and.b32  	%r15211, %r15210, %r15209;
	or.b32  	%r15212, %r15209, %r15202;
	not.b32 	%r15213, %r15212;
	shr.u32 	%r15214, %r15146, 13;
	and.b32  	%r15215, %r15214, %r15213;
	or.b32  	%r15216, %r15208, %r15214;
	not.b32 	%r15217, %r15216;
	and.b32  	%r15218, %r15203, %r15217;
	or.b32  	%r15219, %r15215, %r15211;
	or.b32  	%r15220, %r15219, %r15218;
	or.b32  	%r15221, %r15220, %r15206;
	shr.u32 	%r15222, %r15149, 6;
	shr.u32 	%r15223, %r15149, 3;
	xor.b32  	%r15224, %r15221, %r15149;
	xor.b32  	%r15225, %r15224, %r15223;
	not.b32 	%r15226, %r15222;
	xor.b32  	%r15227, %r15226, %r15225;
	or.b32  	%r15228, %r15197, %r15148;
	and.b32  	%r15229, %r15228, %r15175;
	not.b32 	%r15230, %r15197;
	xor.b32  	%r15231, %r15230, %r15200;
	shr.u32 	%r15232, %r15148, 2;
	not.b32 	%r15233, %r15232;
	shr.u32 	%r15234, %r15149, 5;
	and.b32  	%r15235, %r15234, %r15233;
	or.b32  	%r15236, %r15235, %r15231;
	shr.u32 	%r15237, %r15150, 3;
	not.b32 	%r15238, %r15237;
	and.b32  	%r15239, %r15223, %r15238;
	or.b32  	%r15240, %r15227, %r15239;
	and.b32  	%r15241, %r15237, %r15223;
	shr.u32 	%r15242, %r15150, 5;
	not.b32 	%r15243, %r15242;
	or.b32  	%r15244, %r15241, %r15243;
	shr.u32 	%r15245, %r15149, 1;
	or.b32  	%r15246, %r15237, %r15223;
	and.b32  	%r15247, %r15246, %r15245;
	and.b32  	%r15248, %r15234, %r15232;
	or.b32  	%r15249, %r15248, %r15226;
	shr.u32 	%r15250, %r15148, 1;
	or.b32  	%r15251, %r15234, %r15232;
	and.b32  	%r15252, %r15251, %r15250;
	not.b32 	%r15253, %r15252;
	not.b32 	%r15254, %r15198;
	not.b32 	%r15255, %r15148;
	and.b32  	%r15256, %r15197, %r15255;
	or.b32  	%r15257, %r15256, %r15254;
	shr.u32 	%r15258, %r15148, 4;
	not.b32 	%r15259, %r15258;
	and.b32  	%r15260, %r15230, %r15148;
	or.b32  	%r15261, %r15260, %r15259;
	not.b32 	%r15262, %r15150;
	shr.u32 	%r15263, %r15150, 6;
	shr.u32 	%r15264, %r15150, 1;
	and.b32  	%r15265, %r15263, %r15264;
	or.b32  	%r15266, %r15265, %r15262;
	not.b32 	%r15267, %r15172;
	not.b32 	%r15268, %r15263;
	and.b32  	%r15269, %r15264, %r15268;
	or.b32  	%r15270, %r15269, %r15267;
	shr.u32 	%r15271, %r15150, 2;
	not.b32 	%r15272, %r15271;
	not.b32 	%r15273, %r15264;
	and.b32  	%r15274, %r15263, %r15273;
	or.b32  	%r15275, %r15274, %r15272;
	or.b32  	%r15276, %r15232, %r15264;
	not.b32 	%r15277, %r15276;
	and.b32  	%r15278, %r15148, %r15277;
	or.b32  	%r15279, %r15263, %r15148;
	not.b32 	%r15280, %r15279;
	and.b32  	%r15281, %r15234, %r15280;
	or.b32  	%r15282, %r15278, %r15281;
	not.b32 	%r15283, %r15223;
	and.b32  	%r15284, %r15232, %r15283;
	and.b32  	%r15285, %r15284, %r15237;
	or.b32  	%r15286, %r15282, %r15285;
	not.b32 	%r15287, %r15234;
	and.b32  	%r15288, %r15223, %r15287;
	and.b32  	%r15289, %r15237, %r15273;
	or.b32  	%r15290, %r15289, %r15288;
	and.b32  	%r15291, %r15290, %r15230;
	or.b32  	%r15292, %r15286, %r15291;
	add.s32 	%r15293, %r15257, %r15261;
	add.s32 	%r15294, %r15293, %r15249;
	add.s32 	%r15295, %r15294, %r15253;
	add.s32 	%r15296, %r15295, %r15244;
	sub.s32 	%r15297, %r15296, %r15247;
	add.s32 	%r15298, %r15297, %r15266;
	add.s32 	%r15299, %r15298, %r15270;
	add.s32 	%r15300, %r15299, %r15275;
	add.s32 	%r15301, %r15300, %r15292;
	add.s32 	%r15302, %r15301, %r15240;
	add.s32 	%r15303, %r15302, %r15236;
	sub.s32 	%r15304, %r15303, %r15229;
	add.s32 	%r15305, %r15304, -2;
	and.b32  	%r15306, %r15305, 1;
	setp.ne.s32 	%p224, %r15306, %r663;
	@%p224 bra 	$L__BB0_373;
	ld.param.u64 	%rd2057, [_Z7PreSortPK6InitGHPK7InitLMRPK18CommonHeadIndexStrP8BiuStateS9_S9_PjSA_h_param_5];
	ld.global.u32 	%r15307, [%rd53+65536];
	ld.global.u32 	%r15308, [%rd53];
	ld.global.u32 	%r15309, [%rd53+131072];
	atom.shared.add.u32 	%r15310, [_ZZ11PreSucThirdP8BiuStateS0_PjS1_hE14checkCount_Out], 1;
	cvta.to.global.u64 	%rd1303, %rd2057;
	mul.wide.u32 	%rd1304, %r15310, 4;
	add.s64 	%rd1305, %rd1303, %rd1304;
	st.global.u32 	[%rd1305], %r15308;
	st.global.u32 	[%rd1305+65536], %r15307;
	st.global.u32 	[%rd1305+131072], %r15309;
$L__BB0_373:
	mov.u32 	%r15311, %ntid.x;
	add.s32 	%r23931, %r23931, %r15311;
	setp.lt.u32 	%p225, %r23931, %r662;
	@%p225 bra 	$L__BB0_371;
$L__BB0_374:
	ld.param.u64 	%rd2135, [_Z7PreSortPK6InitGHPK7InitLMRPK18CommonHeadIndexStrP8BiuStateS9_S9_PjSA_h_param_7];
	bar.sync 	0;
	ld.shared.u32 	%r23847, [_ZZ11PreSucThirdP8BiuStateS0_PjS1_hE14checkCount_Out];
	cvta.to.global.u64 	%rd1306, %rd2135;
	st.global.u32 	[%rd1306], %r23847;
	bar.sync 	0;
$L__BB0_375:
	ld.param.u64 	%rd2045, [_Z7PreSortPK6InitGHPK7InitLMRPK18CommonHeadIndexStrP8BiuStateS9_S9_PjSA_h_param_2];
	cvta.to.global.u64 	%rd1307, %rd2045;
	ld.global.u32 	%r668, [%rd1307+88];
	ld.global.u32 	%r669, [%rd1307+80];
	mul.lo.s32 	%r15313, %r669, %r668;
	add.s32 	%r670, %r536, %r537;
	add.s32 	%r671, %r535, %r538;
	and.b32  	%r15314, %r15313, -16384;
	setp.eq.s32 	%p226, %r15314, 0;
	mov.b32 	%r23943, 0;
	@%p226 bra 	$L__BB0_413;
	mov.b32 	%r23943, 0;
	mul.wide.u32 	%rd1310, %r670, 12;
	mul.wide.u32 	%rd1314, %r671, 6;
$L__BB0_377:
	ld.param.u64 	%rd2104, [_Z7PreSortPK6InitGHPK7InitLMRPK18CommonHeadIndexStrP8BiuStateS9_S9_PjSA_h_param_6];
	cvta.to.global.u64 	%rd1308, %rd2104;
	mov.b32 	%r15316, 16384;
	st.global.u32 	[%rd1308], %r15316;
	st.shared.u32 	[_ZZ11PreSucFirstPK6InitGHPK7InitLMRP8BiuStatePjjjhE13checkCount_In], %r15316;
	mov.b32 	%r15317, 0;
	st.shared.u32 	[_ZZ11PreSucFirstPK6InitGHPK7InitLMRP8BiuStatePjjjhE14checkCount_Out], %r15317;
	bar.sync 	0;
	ld.shared.u32 	%r674, [_ZZ11PreSucFirstPK6InitGHPK7InitLMRP8BiuStatePjjjhE13checkCount_In];
	mov.u32 	%r23935, %tid.x;
	setp.ge.u32 	%p227, %r23935, %r674;
	@%p227 bra 	$L__BB0_382;
	ld.global.u8 	%r676, [%rd3];
$L__BB0_379:
	ld.param.u64 	%rd2036, [_Z7PreSortPK6InitGHPK7InitLMRPK18CommonHeadIndexStrP8BiuStateS9_S9_PjSA_h_param_1];
	ld.param.u64 	%rd2021, [_Z7PreSortPK6InitGHPK7InitLMRPK18CommonHeadIndexStrP8BiuStateS9_S9_PjSA_h_param_0];
	add.s32 	%r15318, %r23935, %r23943;
	div.u32 	%r15319, %r15318, %r668;
	mul.lo.s32 	%r15320, %r15319, %r668;
	sub.s32 	%r15321, %r15318, %r15320;
	cvta.to.global.u64 	%rd1309, %rd2021;
	add.s64 	%rd1311, %rd1309, %rd1310;
	mul.wide.u32 	%rd1312, %r15319, 12;
	add.s64 	%rd54, %rd1311, %rd1312;
	cvta.to.global.u64 	%rd1313, %rd2036;
	add.s64 	%rd1315, %rd1313, %rd1314;
	mul.wide.u32 	%rd1316, %r15321, 6;
	add.s64 	%rd1317, %rd1315, %rd1316;
	ld.global.u8 	%r15322, [%rd1317];
	shl.b32 	%r15323, %r15322, 16;
	ld.global.u8 	%rs528, [%rd1317+1];
	mul.wide.u16 	%r15324, %rs528, 256;
	or.b32  	%r15325, %r15324, %r15323;
	ld.global.u8 	%r15326, [%rd1317+2];
	or.b32  	%r678, %r15325, %r15326;
	ld.global.u32 	%r15327, [%rd54+4];
	ld.global.u16 	%rs61, [%rd54+10];
	cvt.u32.u16 	%r15328, %rs61;
	ld.global.u8 	%r15329, [%rd1317+3];
	ld.global.u8 	%r15330, [%rd1317+4];
	ld.global.u8 	%r15331, [%rd1317+5];
	shr.u32 	%r15332, %r15328, 9;
	shr.u32 	%r15333, %r15327, 18;
	shr.u32 	%r15334, %r15327, 9;
	not.b32 	%r15335, %r15334;
	and.b32  	%r15336, %r15333, %r15335;
	and.b32  	%r15337, %r15336, %r15332;
	shr.u32 	%r15338, %r15327, 16;
	not.b32 	%r15339, %r15332;
	shr.u32 	%r15340, %r15327, 4;
	and.b32  	%r15341, %r15338, %r15339;
	and.b32  	%r15342, %r15341, %r15340;
	or.b32  	%r15343, %r15333, %r15340;
	not.b32 	%r15344, %r15343;
	shr.u32 	%r15345, %r15327, 22;
	and.b32  	%r15346, %r15345, %r15344;
	or.b32  	%r15347, %r15345, %r15338;
	not.b32 	%r15348, %r15347;
	and.b32  	%r15349, %r15334, %r15348;
	or.b32  	%r15350, %r15349, %r15346;
	or.b32  	%r15351, %r15350, %r15337;
	or.b32  	%r15352, %r15351, %r15342;
	shr.u32 	%r15353, %r15331, 4;
	xor.b32  	%r15354, %r15353, %r15352;
	xor.b32  	%r15355, %r15354, %r15331;
	xor.b32  	%r15356, %r15355, %r15327;
	shl.b32 	%r15357, %r15356, 7;
	and.b32  	%r15358, %r15357, 128;
	or.b32  	%r679, %r15358, %r15329;
	shr.u32 	%r15359, %r679, 6;
	or.b32  	%r15360, %r15359, %r15329;
	and.b32  	%r15361, %r15356, %r15360;
	shr.u32 	%r15362, %r15328, 5;
	shr.u32 	%r15363, %r15327, 7;
	shr.u32 	%r15364, %r15327, 17;
	not.b32 	%r15365, %r15364;
	and.b32  	%r15366, %r15363, %r15365;
	and.b32  	%r15367, %r15366, %r15362;
	not.b32 	%r15368, %r15363;
	shr.u32 	%r15369, %r15327, 21;
	shr.u32 	%r15370, %r15327, 12;
	and.b32  	%r15371, %r15369, %r15368;
	and.b32  	%r15372, %r15371, %r15370;
	or.b32  	%r15373, %r15367, %r15372;
	or.b32  	%r15374, %r15362, %r15369;
	not.b32 	%r15375, %r15374;
	shr.u32 	%r15376, %r15328, 12;
	and.b32  	%r15377, %r15376, %r15375;
	or.b32  	%r15378, %r15373, %r15377;
	or.b32  	%r15379, %r15376, %r15370;
	not.b32 	%r15380, %r15379;
	and.b32  	%r15381, %r15364, %r15380;
	or.b32  	%r15382, %r15378, %r15381;
	shr.u32 	%r15383, %r15329, 6;
	shr.u32 	%r15384, %r15329, 3;
	xor.b32  	%r15385, %r15384, %r15383;
	xor.b32  	%r15386, %r15385, %r15382;
	xor.b32  	%r15387, %r15386, %r15329;
	not.b32 	%r15388, %r15387;
	shl.b32 	%r15389, %r15387, 7;
	and.b32  	%r15390, %r15389, 128;
	or.b32  	%r15391, %r15390, %r15330;
	shr.u32 	%r15392, %r15327, 19;
	shr.u32 	%r15393, %r15327, 8;
	shr.u32 	%r15394, %r15328, 11;
	not.b32 	%r15395, %r15394;
	and.b32  	%r15396, %r15393, %r15395;
	and.b32  	%r15397, %r15396, %r15392;
	not.b32 	%r15398, %r15392;
	shr.u32 	%r15399, %r15327, 20;
	shr.u32 	%r15400, %r15327, 6;
	and.b32  	%r15401, %r15399, %r15398;
	and.b32  	%r15402, %r15401, %r15400;
	or.b32  	%r15403, %r15400, %r15393;
	not.b32 	%r15404, %r15403;
	shr.u32 	%r15405, %r15327, 13;
	and.b32  	%r15406, %r15405, %r15404;
	or.b32  	%r15407, %r15399, %r15405;
	not.b32 	%r15408, %r15407;
	and.b32  	%r15409, %r15394, %r15408;
	or.b32  	%r15410, %r15406, %r15402;
	or.b32  	%r15411, %r15410, %r15409;
	or.b32  	%r15412, %r15411, %r15397;
	shr.u32 	%r15413, %r15330, 6;
	shr.u32 	%r15414, %r15330, 3;
	xor.b32  	%r15415, %r15414, %r15413;
	xor.b32  	%r15416, %r15415, %r15412;
	xor.b32  	%r15417, %r15416, %r15330;
	not.b32 	%r15418, %r15417;
	shl.b32 	%r15419, %r15417, 7;
	and.b32  	%r15420, %r15419, 128;
	or.b32  	%r15421, %r15420, %r15331;
	shr.u32 	%r15422, %r679, 5;
	shr.u32 	%r15423, %r15328, 4;
	shr.u32 	%r15424, %r15328, 10;
	and.b32  	%r15425, %r15327, 1;
	neg.s32 	%r15426, %r15425;
	xor.b32  	%r15427, %r15424, %r15422;
	xor.b32  	%r15428, %r15427, %r15328;
	xor.b32  	%r15429, %r15428, %r15425;
	xor.b32  	%r15430, %r15429, %r15423;
	xor.b32  	%r15431, %r15430, %r15391;
	shl.b32 	%r15432, %r15431, 23;
	or.b32  	%r15433, %r15432, %r15327;
	and.b32  	%r15434, %r15426, 1442944;
	xor.b32  	%r680, %r15433, %r15434;
	and.b32  	%r15435, %r15361, 1;
	shr.u32 	%r15436, %r15329, 2;
	not.b32 	%r15437, %r15436;
	shr.u32 	%r15438, %r15330, 5;
	and.b32  	%r15439, %r15438, %r15437;
	or.b32  	%r15440, %r15388, %r15439;
	or.b32  	%r15441, %r15440, -2;
	shr.u32 	%r15442, %r15421, 3;
	not.b32 	%r15443, %r15442;
	shr.u32 	%r15444, %r15391, 3;
	and.b32  	%r15445, %r15444, %r15443;
	or.b32  	%r15446, %r15418, %r15445;
	or.b32  	%r15447, %r15446, -2;
	and.b32  	%r15448, %r15444, %r15442;
	shr.u32 	%r15449, %r15421, 5;
	not.b32 	%r15450, %r15449;
	or.b32  	%r15451, %r15448, %r15450;
	shr.u32 	%r681, %r15391, 1;
	or.b32  	%r15452, %r15442, %r15444;
	and.b32  	%r15453, %r15452, %r681;
	shr.u32 	%r15454, %r15391, 6;
	not.b32 	%r15455, %r15454;
	shr.u32 	%r15456, %r679, 2;
	shr.u32 	%r15457, %r15391, 5;
	and.b32  	%r15458, %r15456, %r15457;
	or.b32  	%r15459, %r15458, %r15455;
	shr.u32 	%r15460, %r15329, 1;
	or.b32  	%r15461, %r15456, %r15457;
	and.b32  	%r15462, %r15461, %r15460;
	not.b32 	%r15463, %r15462;
	shr.u32 	%r15464, %r679, 3;
	not.b32 	%r15465, %r15464;
	not.b32 	%r15466, %r15329;
	and.b32  	%r15467, %r15359, %r15466;
	or.b32  	%r15468, %r15467, %r15465;
	shr.u32 	%r15469, %r679, 4;
	not.b32 	%r15470, %r15469;
	not.b32 	%r15471, %r15359;
	and.b32  	%r15472, %r15471, %r15329;
	or.b32  	%r15473, %r15472, %r15470;
	not.b32 	%r15474, %r15421;
	shr.u32 	%r15475, %r15421, 6;
	shr.u32 	%r682, %r15421, 1;
	and.b32  	%r15476, %r15475, %r682;
	or.b32  	%r15477, %r15476, %r15474;
	shr.u32 	%r15478, %r15421, 4;
	not.b32 	%r15479, %r15478;
	not.b32 	%r15480, %r15475;
	and.b32  	%r15481, %r682, %r15480;
	or.b32  	%r15482, %r15481, %r15479;
	shr.u32 	%r15483, %r15421, 2;
	not.b32 	%r15484, %r15483;
	not.b32 	%r15485, %r682;
	and.b32  	%r15486, %r15475, %r15485;
	or.b32  	%r15487, %r15486, %r15484;
	or.b32  	%r15488, %r682, %r15456;
	not.b32 	%r15489, %r15488;
	and.b32  	%r15490, %r679, %r15489;
	or.b32  	%r15491, %r15475, %r679;
	not.b32 	%r15492, %r15491;
	and.b32  	%r15493, %r15457, %r15492;
	or.b32  	%r15494, %r15490, %r15493;
	not.b32 	%r15495, %r15444;
	and.b32  	%r15496, %r15442, %r15495;
	and.b32  	%r15497, %r15496, %r15456;
	or.b32  	%r15498, %r15494, %r15497;
	not.b32 	%r15499, %r15457;
	and.b32  	%r15500, %r15444, %r15499;
	and.b32  	%r15501, %r15442, %r15485;
	or.b32  	%r15502, %r15501, %r15500;
	and.b32  	%r15503, %r15502, %r15471;
	or.b32  	%r15504, %r15498, %r15503;
	add.s32 	%r15505, %r15441, %r15447;
	add.s32 	%r15506, %r15505, %r15451;
	add.s32 	%r15507, %r15435, %r15453;
	sub.s32 	%r15508, %r15506, %r15507;
	add.s32 	%r15509, %r15508, %r15459;
	add.s32 	%r15510, %r15509, %r15463;
	add.s32 	%r15511, %r15510, %r15468;
	add.s32 	%r15512, %r15511, %r15473;
	add.s32 	%r15513, %r15512, %r15477;
	add.s32 	%r15514, %r15513, %r15482;
	add.s32 	%r15515, %r15514, %r15487;
	add.s32 	%r15516, %r15515, %r15504;
	add.s32 	%r15517, %r15516, -2;
	and.b32  	%r15518, %r15517, 1;
	setp.ne.s32 	%p228, %r15518, %r676;
	@%p228 bra 	$L__BB0_381;
	shr.u32 	%r15519, %r679, 1;
	shr.u32 	%r15520, %r680, 1;
	and.b32  	%r15521, %r15520, 8388607;
	ld.global.u16 	%r15522, [%rd54+8];
	ld.global.u32 	%r15523, [%rd54];
	atom.shared.add.u32 	%r15524, [_ZZ11PreSucFirstPK6InitGHPK7InitLMRP8BiuStatePjjjhE14checkCount_Out], 1;
	cvt.u64.u32 	%rd1318, %r15524;
	mul.wide.u32 	%rd1319, %r15524, 4;
	add.s64 	%rd1320, %rd2, %rd1319;
	st.global.u32 	[%rd1320+196608], %r15521;
	and.b32  	%r15528, %r15394, %r15423;
	shr.u32 	%r15529, %r15328, 3;
	shr.u32 	%r15530, %r15328, 1;
	and.b32  	%r15531, %r15529, %r15530;
	xor.b32  	%r15532, %r15528, %r15531;
	cvt.u16.u32 	%rs529, %r15532;
	xor.b16  	%rs530, %rs61, %rs529;
	shl.b16 	%rs531, %rs530, 13;
	xor.b16  	%rs532, %rs531, 8192;
	or.b16  	%rs533, %rs532, %rs61;
	shr.u16 	%rs534, %rs533, 1;
	and.b16  	%rs535, %rs534, 8191;
	mul.wide.u32 	%rd1321, %r15524, 2;
	sub.s64 	%rd1322, %rd1320, %rd1321;
	st.global.u16 	[%rd1322+262144], %rs535;
	sub.s64 	%rd1323, %rd1322, %rd1318;
	st.global.u8 	[%rd1323+294912], %r15519;
	st.global.u8 	[%rd1323+311296], %r681;
	st.global.u8 	[%rd1323+327680], %r682;
	mul.wide.u32 	%rd1324, %r15524, 3;
	add.s64 	%rd1325, %rd1323, %rd1324;
	st.global.u32 	[%rd1325], %r15523;
	st.global.u32 	[%rd1325+65536], %r15522;
	st.global.u32 	[%rd1325+131072], %r678;
$L__BB0_381:
	mov.u32 	%r15533, %ntid.x;
	add.s32 	%r23935, %r23935, %r15533;
	setp.lt.u32 	%p229, %r23935, %r674;
	@%p229 bra 	$L__BB0_379;
$L__BB0_382:
	bar.sync 	0;
	ld.shared.u32 	%r15534, [_ZZ11PreSucFirstPK6InitGHPK7InitLMRP8BiuStatePjjjhE14checkCount_Out];
	bar.sync 	0;
	st.shared.u32 	[_ZZ12PreSucSecondP8BiuStateS0_PjhhE13checkCount_In], %r15534;
	mov.b32 	%r15535, 0;
	st.shared.u32 	[_ZZ12PreSucSecondP8BiuStateS0_PjhhE14checkCount_Out], %r15535;
	bar.sync 	0;
	ld.shared.u32 	%r684, [_ZZ12PreSucSecondP8BiuStateS0_PjhhE13checkCount_In];
	mov.u32 	%r23936, %tid.x;
	setp.ge.u32 	%p230, %r23936, %r684;
	@%p230 bra 	$L__BB0_387;
	ld.global.u8 	%r686, [%rd3+1];
$L__BB0_384:
	cvt.u64.u32 	%rd1326, %r23936;
	mul.wide.u32 	%rd1327, %r23936, 4;
	add.s64 	%rd1328, %rd2, %rd1327;
	ld.global.u32 	%r15536, [%rd1328+196608];
	mul.wide.u32 	%rd1329, %r23936, 2;
	sub.s64 	%rd1330, %rd1328, %rd1329;
	ld.global.u16 	%rs62, [%rd1330+262144];
	cvt.u32.u16 	%r15537, %rs62;
	sub.s64 	%rd1331, %rd1330, %rd1326;
	ld.global.u8 	%r15538, [%rd1331+294912];
	ld.global.u8 	%r15539, [%rd1331+311296];
	ld.global.u8 	%r15540, [%rd1331+327680];
	shr.u32 	%r15541, %r15537, 9;
	shr.u32 	%r15542, %r15536, 18;
	shr.u32 	%r15543, %r15536, 9;
	not.b32 	%r15544, %r15543;
	and.b32  	%r15545, %r15542, %r15544;
	and.b32  	%r15546, %r15545, %r15541;
	shr.u32 	%r15547, %r15536, 16;
	not.b32 	%r15548, %r15541;
	shr.u32 	%r15549, %r15536, 4;
	and.b32  	%r15550, %r15547, %r15548;
	and.b32  	%r15551, %r15550, %r15549;
	or.b32  	%r15552, %r15542, %r15549;
	not.b32 	%r15553, %r15552;
	shr.u32 	%r15554, %r15536, 22;
	and.b32  	%r15555, %r15554, %r15553;
	or.b32  	%r15556, %r15554, %r15547;
	not.b32 	%r15557, %r15556;
	and.b32  	%r15558, %r15543, %r15557;
	or.b32  	%r15559, %r15558, %r15555;
	or.b32  	%r15560, %r15559, %r15546;
	or.b32  	%r15561, %r15560, %r15551;
	shr.u32 	%r15562, %r15540, 4;
	xor.b32  	%r15563, %r15562, %r15561;
	xor.b32  	%r15564, %r15563, %r15540;
	xor.b32  	%r15565, %r15564, %r15536;
	shl.b32 	%r15566, %r15565, 7;
	and.b32  	%r15567, %r15566, 128;
	or.b32  	%r688, %r15567, %r15538;
	shr.u32 	%r15568, %r688, 6;
	or.b32  	%r15569, %r15568, %r15538;
	and.b32  	%r15570, %r15565, %r15569;
	shr.u32 	%r15571, %r15537, 5;
	shr.u32 	%r15572, %r15536, 7;
	shr.u32 	%r15573, %r15536, 17;
	not.b32 	%r15574, %r15573;
	and.b32  	%r15575, %r15572, %r15574;
	and.b32  	%r15576, %r15575, %r15571;
	not.b32 	%r15577, %r15572;
	shr.u32 	%r15578, %r15536, 21;
	shr.u32 	%r15579, %r15536, 12;
	and.b32  	%r15580, %r15578, %r15577;
	and.b32  	%r15581, %r15580, %r15579;
	or.b32  	%r15582, %r15576, %r15581;
	or.b32  	%r15583, %r15571, %r15578;
	not.b32 	%r15584, %r15583;
	shr.u32 	%r15585, %r15537, 12;
	and.b32  	%r15586, %r15585, %r15584;
	or.b32  	%r15587, %r15582, %r15586;
	or.b32  	%r15588, %r15585, %r15579;
	not.b32 	%r15589, %r15588;
	and.b32  	%r15590, %r15573, %r15589;
	or.b32  	%r15591, %r15587, %r15590;
	shr.u32 	%r15592, %r15538, 6;
	shr.u32 	%r15593, %r15538, 3;
	xor.b32  	%r15594, %r15593, %r15592;
	xor.b32  	%r15595, %r15594, %r15591;
	xor.b32  	%r15596, %r15595, %r15538;
	not.b32 	%r15597, %r15596;
	shl.b32 	%r15598, %r15596, 7;
	and.b32  	%r15599, %r15598, 128;
	or.b32  	%r15600, %r15599, %r15539;
	shr.u32 	%r15601, %r15536, 19;
	shr.u32 	%r15602, %r15536, 8;
	shr.u32 	%r15603, %r15537, 11;
	not.b32 	%r15604, %r15603;
	and.b32  	%r15605, %r15602, %r15604;
	and.b32  	%r15606, %r15605, %r15601;
	not.b32 	%r15607, %r15601;
	shr.u32 	%r15608, %r15536, 20;
	shr.u32 	%r15609, %r15536, 6;
	and.b32  	%r15610, %r15608, %r15607;
	and.b32  	%r15611, %r15610, %r15609;
	or.b32  	%r15612, %r15609, %r15602;
	not.b32 	%r15613, %r15612;
	shr.u32 	%r15614, %r15536, 13;
	and.b32  	%r15615, %r15614, %r15613;
	or.b32  	%r15616, %r15608, %r15614;
	not.b32 	%r15617, %r15616;
	and.b32  	%r15618, %r15603, %r15617;
	or.b32  	%r15619, %r15615, %r15611;
	or.b32  	%r15620, %r15619, %r15618;
	or.b32  	%r15621, %r15620, %r15606;
	shr.u32 	%r15622, %r15539, 6;
	shr.u32 	%r15623, %r15539, 3;
	xor.b32  	%r15624, %r15623, %r15622;
	xor.b32  	%r15625, %r15624, %r15621;
	xor.b32  	%r15626, %r15625, %r15539;
	not.b32 	%r15627, %r15626;
	shl.b32 	%r15628, %r15626, 7;
	and.b32  	%r15629, %r15628, 128;
	or.b32  	%r15630, %r15629, %r15540;
	shr.u32 	%r15631, %r688, 5;
	shr.u32 	%r15632, %r15537, 4;
	shr.u32 	%r15633, %r15537, 10;
	and.b32  	%r15634, %r15536, 1;
	neg.s32 	%r15635, %r15634;
	xor.b32  	%r15636, %r15633, %r15631;
	xor.b32  	%r15637, %r15636, %r15537;
	xor.b32  	%r15638, %r15637, %r15634;
	xor.b32  	%r15639, %r15638, %r15632;
	xor.b32  	%r15640, %r15639, %r15600;
	shl.b32 	%r15641, %r15640, 23;
	or.b32  	%r15642, %r15641, %r15536;
	and.b32  	%r15643, %r15635, 1442944;
	xor.b32  	%r689, %r15642, %r15643;
	and.b32  	%r15644, %r15570, 1;
	shr.u32 	%r15645, %r15538, 2;
	not.b32 	%r15646, %r15645;
	shr.u32 	%r15647, %r15539, 5;
	and.b32  	%r15648, %r15647, %r15646;
	or.b32  	%r15649, %r15597, %r15648;
	or.b32  	%r15650, %r15649, -2;
	shr.u32 	%r15651, %r15630, 3;
	not.b32 	%r15652, %r15651;
	shr.u32 	%r15653, %r15600, 3;
	and.b32  	%r15654, %r15653, %r15652;
	or.b32  	%r15655, %r15627, %r15654;
	or.b32  	%r15656, %r15655, -2;
	and.b32  	%r15657, %r15653, %r15651;
	shr.u32 	%r15658, %r15630, 5;
	not.b32 	%r15659, %r15658;
	or.b32  	%r15660, %r15657, %r15659;
	shr.u32 	%r690, %r15600, 1;
	or.b32  	%r15661, %r15651, %r15653;
	and.b32  	%r15662, %r15661, %r690;
	shr.u32 	%r15663, %r15600, 6;
	not.b32 	%r15664, %r15663;
	shr.u32 	%r15665, %r688, 2;
	shr.u32 	%r15666, %r15600, 5;
	and.b32  	%r15667, %r15665, %r15666;
	or.b32  	%r15668, %r15667, %r15664;
	shr.u32 	%r15669, %r15538, 1;
	or.b32  	%r15670, %r15665, %r15666;
	and.b32  	%r15671, %r15670, %r15669;
	not.b32 	%r15672, %r15671;
	shr.u32 	%r15673, %r688, 3;
	not.b32 	%r15674, %r15673;
	not.b32 	%r15675, %r15538;
	and.b32  	%r15676, %r15568, %r15675;
	or.b32  	%r15677, %r15676, %r15674;
	shr.u32 	%r15678, %r688, 4;
	not.b32 	%r15679, %r15678;
	not.b32 	%r15680, %r15568;
	and.b32  	%r15681, %r15680, %r15538;
	or.b32  	%r15682, %r15681, %r15679;
	not.b32 	%r15683, %r15630;
	shr.u32 	%r15684, %r15630, 6;
	shr.u32 	%r691, %r15630, 1;
	and.b32  	%r15685, %r15684, %r691;
	or.b32  	%r15686, %r15685, %r15683;
	shr.u32 	%r15687, %r15630, 4;
	not.b32 	%r15688, %r15687;
	not.b32 	%r15689, %r15684;
	and.b32  	%r15690, %r691, %r15689;
	or.b32  	%r15691, %r15690, %r15688;
	shr.u32 	%r15692, %r15630, 2;
	not.b32 	%r15693, %r15692;
	not.b32 	%r15694, %r691;
	and.b32  	%r15695, %r15684, %r15694;
	or.b32  	%r15696, %r15695, %r15693;
	or.b32  	%r15697, %r691, %r15665;
	not.b32 	%r15698, %r15697;
	and.b32  	%r15699, %r688, %r15698;
	or.b32  	%r15700, %r15684, %r688;
	not.b32 	%r15701, %r15700;
	and.b32  	%r15702, %r15666, %r15701;
	or.b32  	%r15703, %r15699, %r15702;
	not.b32 	%r15704, %r15653;
	and.b32  	%r15705, %r15651, %r15704;
	and.b32  	%r15706, %r15705, %r15665;
	or.b32  	%r15707, %r15703, %r15706;
	not.b32 	%r15708, %r15666;
	and.b32  	%r15709, %r15653, %r15708;
	and.b32  	%r15710, %r15651, %r15694;
	or.b32  	%r15711, %r15710, %r15709;
	and.b32  	%r15712, %r15711, %r15680;
	or.b32  	%r15713, %r15707, %r15712;
	add.s32 	%r15714, %r15650, %r15656;
	add.s32 	%r15715, %r15714, %r15660;
	add.s32 	%r15716, %r15644, %r15662;
	sub.s32 	%r15717, %r15715, %r15716;
	add.s32 	%r15718, %r15717, %r15668;
	add.s32 	%r15719, %r15718, %r15672;
	add.s32 	%r15720, %r15719, %r15677;
	add.s32 	%r15721, %r15720, %r15682;
	add.s32 	%r15722, %r15721, %r15686;
	add.s32 	%r15723, %r15722, %r15691;
	add.s32 	%r15724, %r15723, %r15696;
	add.s32 	%r15725, %r15724, %r15713;
	add.s32 	%r15726, %r15725, -2;
	and.b32  	%r15727, %r15726, 1;
	setp.ne.s32 	%p231, %r15727, %r686;
	@%p231 bra 	$L__BB0_386;
	mul.wide.u32 	%rd1338, %r23936, 3;
	add.s64 	%rd1339, %rd1331, %rd1338;
	shr.u32 	%r15728, %r688, 1;
	shr.u32 	%r15729, %r689, 1;
	and.b32  	%r15730, %r15729, 8388607;
	ld.global.u32 	%r15731, [%rd1339+65536];
	ld.global.u32 	%r15732, [%rd1339];
	ld.global.u32 	%r15733, [%rd1339+131072];
	atom.shared.add.u32 	%r15734, [_ZZ12PreSucSecondP8BiuStateS0_PjhhE14checkCount_Out], 1;
	cvt.u64.u32 	%rd1340, %r15734;
	mul.wide.u32 	%rd1341, %r15734, 4;
	add.s64 	%rd1342, %rd1, %rd1341;
	st.global.u32 	[%rd1342+196608], %r15730;
	and.b32  	%r15738, %r15603, %r15632;
	shr.u32 	%r15739, %r15537, 3;
	shr.u32 	%r15740, %r15537, 1;
	and.b32  	%r15741, %r15739, %r15740;
	xor.b32  	%r15742, %r15738, %r15741;
	cvt.u16.u32 	%rs536, %r15742;
	xor.b16  	%rs537, %rs62, %rs536;
	shl.b16 	%rs538, %rs537, 13;
	xor.b16  	%rs539, %rs538, 8192;
	or.b16  	%rs540, %rs539, %rs62;
	shr.u16 	%rs541, %rs540, 1;
	and.b16  	%rs542, %rs541, 8191;
	mul.wide.u32 	%rd1343, %r15734, 2;
	sub.s64 	%rd1344, %rd1342, %rd1343;
	st.global.u16 	[%rd1344+262144], %rs542;
	sub.s64 	%rd1345, %rd1344, %rd1340;
	st.global.u8 	[%rd1345+294912], %r15728;
	st.global.u8 	[%rd1345+311296], %r690;
	st.global.u8 	[%rd1345+327680], %r691;
	mul.wide.u32 	%rd1346, %r15734, 3;
	add.s64 	%rd1347, %rd1345, %rd1346;
	st.global.u32 	[%rd1347], %r15732;
	st.global.u32 	[%rd1347+65536], %r15731;
	st.global.u32 	[%rd1347+131072], %r15733;
$L__BB0_386:
	mov.u32 	%r15743, %ntid.x;
	add.s32 	%r23936, %r23936, %r15743;
	setp.lt.u32 	%p232, %r23936, %r684;
	@%p232 bra 	$L__BB0_384;
$L__BB0_387:
	ld.param.u64 	%rd2105, [_Z7PreSortPK6InitGHPK7InitLMRPK18CommonHeadIndexStrP8BiuStateS9_S9_PjSA_h_param_6];
	bar.sync 	0;
	ld.shared.u32 	%r15744, [_ZZ12PreSucSecondP8BiuStateS0_PjhhE14checkCount_Out];
	cvta.to.global.u64 	%rd1348, %rd2105;
	st.global.u32 	[%rd1348], %r15744;
	bar.sync 	0;
	st.shared.u32 	[_ZZ12PreSucSecondP8BiuStateS0_PjhhE13checkCount_In], %r15744;
	mov.b32 	%r15745, 0;
	st.shared.u32 	[_ZZ12PreSucSecondP8BiuStateS0_PjhhE14checkCount_Out], %r15745;
	bar.sync 	0;
	ld.shared.u32 	%r693, [_ZZ12PreSucSecondP8BiuStateS0_PjhhE13checkCount_In];
	mov.u32 	%r23937, %tid.x;
	setp.ge.u32 	%p233, %r23937, %r693;
	@%p233 bra 	$L__BB0_392;
	ld.global.u8 	%r695, [%rd3+2];
$L__BB0_389:
	cvt.u64.u32 	%rd1349, %r23937;
	mul.wide.u32 	%rd1350, %r23937, 4;
	add.s64 	%rd1351, %rd1, %rd1350;
	ld.global.u32 	%r15746, [%rd1351+196608];
	mul.wide.u32 	%rd1352, %r23937, 2;
	sub.s64 	%rd1353, %rd1351, %rd1352;
	ld.global.u16 	%rs63, [%rd1353+262144];
	cvt.u32.u16 	%r15747, %rs63;
	sub.s64 	%rd1354, %rd1353, %rd1349;
	ld.global.u8 	%r15748, [%rd1354+294912];
	ld.global.u8 	%r15749, [%rd1354+311296];
	ld.global.u8 	%r15750, [%rd1354+327680];
	shr.u32 	%r15751, %r15747, 9;
	shr.u32 	%r15752, %r15746, 18;
	shr.u32 	%r15753, %r15746, 9;
	not.b32 	%r15754, %r15753;
	and.b32  	%r15755, %r15752, %r15754;
	and.b32  	%r15756, %r15755, %r15751;
	shr.u32 	%r15757, %r15746, 16;
	not.b32 	%r15758, %r15751;
	shr.u32 	%r15759, %r15746, 4;
	and.b32  	%r15760, %r15757, %r15758;
	and.b32  	%r15761, %r15760, %r15759;
	or.b32  	%r15762, %r15752, %r15759;
	not.b32 	%r15763, %r15762;
	shr.u32 	%r15764, %r15746, 22;
	and.b32  	%r15765, %r15764, %r15763;
	or.b32  	%r15766, %r15764, %r15757;
	not.b32 	%r15767, %r15766;
	and.b32  	%r15768, %r15753, %r15767;
	or.b32  	%r15769, %r15768, %r15765;
	or.b32  	%r15770, %r15769, %r15756;
	or.b32  	%r15771, %r15770, %r15761;
	shr.u32 	%r15772, %r15750, 4;
	xor.b32  	%r15773, %r15772, %r15771;
	xor.b32  	%r15774, %r15773, %r15750;
	xor.b32  	%r15775, %r15774, %r15746;
	shl.b32 	%r15776, %r15775, 7;
	and.b32  	%r15777, %r15776, 128;
	or.b32  	%r697, %r15777, %r15748;
	shr.u32 	%r15778, %r697, 6;
	or.b32  	%r15779, %r15778, %r15748;
	and.b32  	%r15780, %r15775, %r15779;
	shr.u32 	%r15781, %r15747, 5;
	shr.u32 	%r15782, %r15746, 7;
	shr.u32 	%r15783, %r15746, 17;
	not.b32 	%r15784, %r15783;
	and.b32  	%r15785, %r15782, %r15784;
	and.b32  	%r15786, %r15785, %r15781;
	not.b32 	%r15787, %r15782;
	shr.u32 	%r15788, %r15746, 21;
	shr.u32 	%r15789, %r15746, 12;
	and.b32  	%r15790, %r15788, %r15787;
	and.b32  	%r15791, %r15790, %r15789;
	or.b32  	%r15792, %r15786, %r15791;
	or.b32  	%r15793, %r15781, %r15788;
	not.b32 	%r15794, %r15793;
	shr.u32 	%r15795, %r15747, 12;
	and.b32  	%r15796, %r15795, %r15794;
	or.b32  	%r15797, %r15792, %r15796;
	or.b32  	%r15798, %r15795, %r15789;
	not.b32 	%r15799, %r15798;
	and.b32  	%r15800, %r15783, %r15799;
	or.b32  	%r15801, %r15797, %r15800;
	shr.u32 	%r15802, %r15748, 6;
	shr.u32 	%r15803, %r15748, 3;
	xor.b32  	%r15804, %r15803, %r15802;
	xor.b32  	%r15805, %r15804, %r15801;
	xor.b32  	%r15806, %r15805, %r15748;
	not.b32 	%r15807, %r15806;
	shl.b32 	%r15808, %r15806, 7;
	and.b32  	%r15809, %r15808, 128;
	or.b32  	%r15810, %r15809, %r15749;
	shr.u32 	%r15811, %r15746, 19;
	shr.u32 	%r15812, %r15746, 8;
	shr.u32 	%r15813, %r15747, 11;
	not.b32 	%r15814, %r15813;
	and.b32  	%r15815, %r15812, %r15814;
	and.b32  	%r15816, %r15815, %r15811;
	not.b32 	%r15817, %r15811;
	shr.u32 	%r15818, %r15746, 20;
	shr.u32 	%r15819, %r15746, 6;
	and.b32  	%r15820, %r15818, %r15817;
	and.b32  	%r15821, %r15820, %r15819;
	or.b32  	%r15822, %r15819, %r15812;
	not.b32 	%r15823, %r15822;
	shr.u32 	%r15824, %r15746, 13;
	and.b32  	%r15825, %r15824, %r15823;
	or.b32  	%r15826, %r15818, %r15824;
	not.b32 	%r15827, %r15826;
	and.b32  	%r15828, %r15813, %r15827;
	or.b32  	%r15829, %r15825, %r15821;
	or.b32  	%r15830, %r15829, %r15828;
	or.b32  	%r15831, %r15830, %r15816;
	shr.u32 	%r15832, %r15749, 6;
	shr.u32 	%r15833, %r15749, 3;
	xor.b32  	%r15834, %r15833, %r15832;
	xor.b32  	%r15835, %r15834, %r15831;
	xor.b32  	%r15836, %r15835, %r15749;
	not.b32 	%r15837, %r15836;
	shl.b32 	%r15838, %r15836, 7;
	and.b32  	%r15839, %r15838, 128;
	or.b32  	%r15840, %r15839, %r15750;
	shr.u32 	%r15841, %r697, 5;
	shr.u32 	%r15842, %r15747, 4;
	shr.u32 	%r15843, %r15747, 10;
	and.b32  	%r15844, %r15746, 1;
	neg.s32 	%r15845, %r15844;
	xor.b32  	%r15846, %r15843, %r15841;
	xor.b32  	%r15847, %r15846, %r15747;
	xor.b32  	%r15848, %r15847, %r15844;
	xor.b32  	%r15849, %r15848, %r15842;
	xor.b32  	%r15850, %r15849, %r15810;
	shl.b32 	%r15851, %r15850, 23;
	or.b32  	%r15852, %r15851, %r15746;
	and.b32  	%r15853, %r15845, 1442944;
	xor.b32  	%r698, %r15852, %r15853;
	and.b32  	%r15854, %r15780, 1;
	shr.u32 	%r15855, %r15748, 2;
	not.b32 	%r15856, %r15855;
	shr.u32 	%r15857, %r15749, 5;
	and.b32  	%r15858, %r15857, %r15856;
	or.b32  	%r15859, %r15807, %r15858;
	or.b32  	%r15860, %r15859, -2;
	shr.u32 	%r15861, %r15840, 3;
	not.b32 	%r15862, %r15861;
	shr.u32 	%r15863, %r15810, 3;
	and.b32  	%r15864, %r15863, %r15862;
	or.b32  	%r15865, %r15837, %r15864;
	or.b32  	%r15866, %r15865, -2;
	and.b32  	%r15867, %r15863, %r15861;
	shr.u32 	%r15868, %r15840, 5;
	not.b32 	%r15869, %r15868;
	or.b32  	%r15870, %r15867, %r15869;
	shr.u32 	%r699, %r15810, 1;
	or.b32  	%r15871, %r15861, %r15863;
	and.b32  	%r15872, %r15871, %r699;
	shr.u32 	%r15873, %r15810, 6;
	not.b32 	%r15874, %r15873;
	shr.u32 	%r15875, %r697, 2;
	shr.u32 	%r15876, %r15810, 5;
	and.b32  	%r15877, %r15875, %r15876;
	or.b32  	%r15878, %r15877, %r15874;
	shr.u32 	%r15879, %r15748, 1;
	or.b32  	%r15880, %r15875, %r15876;
	and.b32  	%r15881, %r15880, %r15879;
	not.b32 	%r15882, %r15881;
	shr.u32 	%r15883, %r697, 3;
	not.b32 	%r15884, %r15883;
	not.b32 	%r15885, %r15748;
	and.b32  	%r15886, %r15778, %r15885;
	or.b32  	%r15887, %r15886, %r15884;
	shr.u32 	%r15888, %r697, 4;
	not.b32 	%r15889, %r15888;
	not.b32 	%r15890, %r15778;
	and.b32  	%r15891, %r15890, %r15748;
	or.b32  	%r15892, %r15891, %r15889;
	not.b32 	%r15893, %r15840;
	shr.u32 	%r15894, %r15840, 6;
	shr.u32 	%r700, %r15840, 1;
	and.b32  	%r15895, %r15894, %r700;
	or.b32  	%r15896, %r15895, %r15893;
	shr.u32 	%r15897, %r15840, 4;
	not.b32 	%r15898, %r15897;
	not.b32 	%r15899, %r15894;
	and.b32  	%r15900, %r700, %r15899;
	or.b32  	%r15901, %r15900, %r15898;
	shr.u32 	%r15902, %r15840, 2;
	not.b32 	%r15903, %r15902;
	not.b32 	%r15904, %r700;
	and.b32  	%r15905, %r15894, %r15904;
	or.b32  	%r15906, %r15905, %r15903;
	or.b32  	%r15907, %r700, %r15875;
	not.b32 	%r15908, %r15907;
	and.b32  	%r15909, %r697, %r15908;
	or.b32  	%r15910, %r15894, %r697;
	not.b32 	%r15911, %r15910;
	and.b32  	%r15912, %r15876, %r15911;
	or.b32  	%r15913, %r15909, %r15912;
	not.b32 	%r15914, %r15863;
	and.b32  	%r15915, %r15861, %r15914;
	and.b32  	%r15916, %r15915, %r15875;
	or.b32  	%r15917, %r15913, %r15916;
	not.b32 	%r15918, %r15876;
	and.b32  	%r15919, %r15863, %r15918;
	and.b32  	%r15920, %r15861, %r15904;
	or.b32  	%r15921, %r15920, %r15919;
	and.b32  	%r15922, %r15921, %r15890;
	or.b32  	%r15923, %r15917, %r15922;
	add.s32 	%r15924, %r15860, %r15866;
	add.s32 	%r15925, %r15924, %r15870;
	add.s32 	%r15926, %r15854, %r15872;
	sub.s32 	%r15927, %r15925, %r15926;
	add.s32 	%r15928, %r15927, %r15878;
	add.s32 	%r15929, %r15928, %r15882;
	add.s32 	%r15930, %r15929, %r15887;
	add.s32 	%r15931, %r15930, %r15892;
	add.s32 	%r15932, %r15931, %r15896;
	add.s32 	%r15933, %r15932, %r15901;
	add.s32 	%r15934, %r15933, %r15906;
	add.s32 	%r15935, %r15934, %r15923;
	add.s32 	%r15936, %r15935, -2;
	and.b32  	%r15937, %r15936, 1;
	setp.ne.s32 	%p234, %r15937, %r695;
	@%p234 bra 	$L__BB0_391;
	mul.wide.u32 	%rd1361, %r23937, 3;
	add.s64 	%rd1362, %rd1354, %rd1361;
	shr.u32 	%r15938, %r697, 1;
	shr.u32 	%r15939, %r698, 1;
	and.b32  	%r15940, %r15939, 8388607;
	ld.global.u32 	%r15941, [%rd1362+65536];
	ld.global.u32 	%r15942, [%rd1362];
	ld.global.u32 	%r15943, [%rd1362+131072];
	atom.shared.add.u32 	%r15944, [_ZZ12PreSucSecondP8BiuStateS0_PjhhE14checkCount_Out], 1;
	cvt.u64.u32 	%rd1363, %r15944;
	mul.wide.u32 	%rd1364, %r15944, 4;
	add.s64 	%rd1365, %rd2, %rd1364;
	st.global.u32 	[%rd1365+196608], %r15940;
	and.b32  	%r15948, %r15813, %r15842;
	shr.u32 	%r15949, %r15747, 3;
	shr.u32 	%r15950, %r15747, 1;
	and.b32  	%r15951, %r15949, %r15950;
	xor.b32  	%r15952, %r15948, %r15951;
	cvt.u16.u32 	%rs543, %r15952;
	xor.b16  	%rs544, %rs63, %rs543;
	shl.b16 	%rs545, %rs544, 13;
	xor.b16  	%rs546, %rs545, 8192;
	or.b16  	%rs547, %rs546, %rs63;
	shr.u16 	%rs548, %rs547, 1;
	and.b16  	%rs549, %rs548, 8191;
	mul.wide.u32 	%rd1366, %r15944, 2;
	sub.s64 	%rd1367, %rd1365, %rd1366;
	st.global.u16 	[%rd1367+262144], %rs549;
	sub.s64 	%rd1368, %rd1367, %rd1363;
	st.global.u8 	[%rd1368+294912], %r15938;
	st.global.u8 	[%rd1368+311296], %r699;
	st.global.u8 	[%rd1368+327680], %r700;
	mul.wide.u32 	%rd1369, %r15944, 3;
	add.s64 	%rd1370, %rd1368, %rd1369;
	st.global.u32 	[%rd1370], %r15942;
	st.global.u32 	[%rd1370+65536], %r15941;
	st.global.u32 	[%rd1370+131072], %r15943;
$L__BB0_391:
	mov.u32 	%r15953, %ntid.x;
	add.s32 	%r23937, %r23937, %r15953;
	setp.lt.u32 	%p235, %r23937, %r693;
	@%p235 bra 	$L__BB0_389;
$L__BB0_392:
	bar.sync 	0;
	ld.shared.u32 	%r15954, [_ZZ12PreSucSecondP8BiuStateS0_PjhhE14checkCount_Out];
	bar.sync 	0;
	st.shared.u32 	[_ZZ12PreSucSecondP8BiuStateS0_PjhhE13checkCount_In], %r15954;
	mov.b32 	%r15955, 0;
	st.shared.u32 	[_ZZ12PreSucSecondP8BiuStateS0_PjhhE14checkCount_Out], %r15955;
	bar.sync 	0;
	ld.shared.u32 	%r702, [_ZZ12PreSucSecondP8BiuStateS0_PjhhE13checkCount_In];
	mov.u32 	%r23938, %tid.x;
	setp.ge.u32 	%p236, %r23938, %r702;
	@%p236 bra 	$L__BB0_397;
	ld.global.u8 	%r704, [%rd3+3];
$L__BB0_394:
	cvt.u64.u32 	%rd1371, %r23938;
	mul.wide.u32 	%rd1372, %r23938, 4;
	add.s64 	%rd1373, %rd2, %rd1372;
	ld.global.u32 	%r15956, [%rd1373+196608];
	mul.wide.u32 	%rd1374, %r23938, 2;
	sub.s64 	%rd1375, %rd1373, %rd1374;
	ld.global.u16 	%rs64, [%rd1375+262144];
	cvt.u32.u16 	%r15957, %rs64;
	sub.s64 	%rd1376, %rd1375, %rd1371;
	ld.global.u8 	%r15958, [%rd1376+294912];
	ld.global.u8 	%r15959, [%rd1376+311296];
	ld.global.u8 	%r15960, [%rd1376+327680];
	shr.u32 	%r15961, %r15957, 9;
	shr.u32 	%r15962, %r15956, 18;
	shr.u32 	%r15963, %r15956, 9;
	not.b32 	%r15964, %r15963;
	and.b32  	%r15965, %r15962, %r15964;
	and.b32  	%r15966, %r15965, %r15961;
	shr.u32 	%r15967, %r15956, 16;
	not.b32 	%r15968, %r15961;
	shr.u32 	%r15969, %r15956, 4;
	and.b32  	%r15970, %r15967, %r15968;
	and.b32  	%r15971, %r15970, %r15969;
	or.b32  	%r15972, %r15962, %r15969;
	not.b32 	%r15973, %r15972;
	shr.u32 	%r15974, %r15956, 22;
	and.b32  	%r15975, %r15974, %r15973;
	or.b32  	%r15976, %r15974, %r15967;
	not.b32 	%r15977, %r15976;
	and.b32  	%r15978, %r15963, %r15977;
	or.b32  	%r15979, %r15978, %r15975;
	or.b32  	%r15980, %r15979, %r15966;
	or.b32  	%r15981, %r15980, %r15971;
	shr.u32 	%r15982, %r15960, 4;
	xor.b32  	%r15983, %r15982, %r15981;
	xor.b32  	%r15984, %r15983, %r15960;
	xor.b32  	%r15985, %r15984, %r15956;
	shl.b32 	%r15986, %r15985, 7;
	and.b32  	%r15987, %r15986, 128;
	or.b32  	%r706, %r15987, %r15958;
	shr.u32 	%r15988, %r706, 6;
	or.b32  	%r15989, %r15988, %r15958;
	and.b32  	%r15990, %r15985, %r15989;
	shr.u32 	%r15991, %r15957, 5;
	shr.u32 	%r15992, %r15956, 7;
	shr.u32 	%r15993, %r15956, 17;
	not.b32 	%r15994, %r15993;
	and.b32  	%r15995, %r15992, %r15994;
	and.b32  	%r15996, %r15995, %r15991;
	not.b32 	%r15997, %r15992;
	shr.u32 	%r15998, %r15956, 21;
	shr.u32 	%r15999, %r15956, 12;
	and.b32  	%r16000, %r15998, %r15997;
	and.b32  	%r16001, %r16000, %r15999;
	or.b32  	%r16002, %r15996, %r16001;
	or.b32  	%r16003, %r15991, %r15998;
	not.b32 	%r16004, %r16003;
	shr.u32 	%r16005, %r15957, 12;
	and.b32  	%r16006, %r16005, %r16004;
	or.b32  	%r16007, %r16002, %r16006;
	or.b32  	%r16008, %r16005, %r15999;
	not.b32 	%r16009, %r16008;
	and.b32  	%r16010, %r15993, %r16009;
	or.b32  	%r16011, %r16007, %r16010;
	shr.u32 	%r16012, %r15958, 6;
	shr.u32 	%r16013, %r15958, 3;
	xor.b32  	%r16014, %r16013, %r16012;
	xor.b32  	%r16015, %r16014, %r16011;
	xor.b32  	%r16016, %r16015, %r15958;
	not.b32 	%r16017, %r16016;
	shl.b32 	%r16018, %r16016, 7;
	and.b32  	%r16019, %r16018, 128;
	or.b32  	%r16020, %r16019, %r15959;
	shr.u32 	%r16021, %r15956, 19;
	shr.u32 	%r16022, %r15956, 8;
	shr.u32 	%r16023, %r15957, 11;
	not.b32 	%r16024, %r16023;
	and.b32  	%r16025, %r16022, %r16024;
	and.b32  	%r16026, %r16025, %r16021;
	not.b32 	%r16027, %r16021;
	shr.u32 	%r16028, %r15956, 20;
	shr.u32 	%r16029, %r15956, 6;
	and.b32  	%r16030, %r16028, %r16027;
	and.b32  	%r16031, %r16030, %r16029;
	or.b32  	%r16032, %r16029, %r16022;
	not.b32 	%r16033, %r16032;
	shr.u32 	%r16034, %r15956, 13;
	and.b32  	%r16035, %r16034, %r16033;
	or.b32  	%r16036, %r16028, %r16034;
	not.b32 	%r16037, %r16036;
	and.b32  	%r16038, %r16023, %r16037;
	or.b32  	%r16039, %r16035, %r16031;
	or.b32  	%r16040, %r16039, %r16038;
	or.b32  	%r16041, %r16040, %r16026;
	shr.u32 	%r16042, %r15959, 6;
	shr.u32 	%r16043, %r15959, 3;
	xor.b32  	%r16044, %r16043, %r16042;
	xor.b32  	%r16045, %r16044, %r16041;
	xor.b32  	%r16046, %r16045, %r15959;
	not.b32 	%r16047, %r16046;
	shl.b32 	%r16048, %r16046, 7;
	and.b32  	%r16049, %r16048, 128;
	or.b32  	%r16050, %r16049, %r15960;
	shr.u32 	%r16051, %r706, 5;
	shr.u32 	%r16052, %r15957, 4;
	shr.u32 	%r16053, %r15957, 10;
	and.b32  	%r16054, %r15956, 1;
	neg.s32 	%r16055, %r16054;
	xor.b32  	%r16056, %r16053, %r16051;
	xor.b32  	%r16057, %r16056, %r15957;
	xor.b32  	%r16058, %r16057, %r16054;
	xor.b32  	%r16059, %r16058, %r16052;
	xor.b32  	%r16060, %r16059, %r16020;
	shl.b32 	%r16061, %r16060, 23;
	or.b32  	%r16062, %r16061, %r15956;
	and.b32  	%r16063, %r16055, 1442944;
	xor.b32  	%r707, %r16062, %r16063;
	and.b32  	%r16064, %r15990, 1;
	shr.u32 	%r16065, %r15958, 2;
	not.b32 	%r16066, %r16065;
	shr.u32 	%r16067, %r15959, 5;
	and.b32  	%r16068, %r16067, %r16066;
	or.b32  	%r16069, %r16017, %r16068;
	or.b32  	%r16070, %r16069, -2;
	shr.u32 	%r16071, %r16050, 3;
	not.b32 	%r16072, %r16071;
	shr.u32 	%r16073, %r16020, 3;
	and.b32  	%r16074, %r16073, %r16072;
	or.b32  	%r16075, %r16047, %r16074;
	or.b32  	%r16076, %r16075, -2;
	and.b32  	%r16077, %r16073, %r16071;
	shr.u32 	%r16078, %r16050, 5;
	not.b32 	%r16079, %r16078;
	or.b32  	%r16080, %r16077, %r16079;
	shr.u32 	%r708, %r16020, 1;
	or.b32  	%r16081, %r16071, %r16073;
	and.b32  	%r16082, %r16081, %r708;
	shr.u32 	%r16083, %r16020, 6;
	not.b32 	%r16084, %r16083;
	shr.u32 	%r16085, %r706, 2;
	shr.u32 	%r16086, %r16020, 5;
	and.b32  	%r16087, %r16085, %r16086;
	or.b32  	%r16088, %r16087, %r16084;
	shr.u32 	%r16089, %r15958, 1;
	or.b32  	%r16090, %r16085, %r16086;
	and.b32  	%r16091, %r16090, %r16089;
	not.b32 	%r16092, %r16091;
	shr.u32 	%r16093, %r706, 3;
	not.b32 	%r16094, %r16093;
	not.b32 	%r16095, %r15958;
	and.b32  	%r16096, %r15988, %r16095;
	or.b32  	%r16097, %r16096, %r16094;
	shr.u32 	%r16098, %r706, 4;
	not.b32 	%r16099, %r16098;
	not.b32 	%r16100, %r15988;
	and.b32  	%r16101, %r16100, %r15958;
	or.b32  	%r16102, %r16101, %r16099;
	not.b32 	%r16103, %r16050;
	shr.u32 	%r16104, %r16050, 6;
	shr.u32 	%r709, %r16050, 1;
	and.b32  	%r16105, %r16104, %r709;
	or.b32  	%r16106, %r16105, %r16103;
	shr.u32 	%r16107, %r16050, 4;
	not.b32 	%r16108, %r16107;
	not.b32 	%r16109, %r16104;
	and.b32  	%r16110, %r709, %r16109;
	or.b32  	%r16111, %r16110, %r16108;
	shr.u32 	%r16112, %r16050, 2;
	not.b32 	%r16113, %r16112;
	not.b32 	%r16114, %r709;
	and.b32  	%r16115, %r16104, %r16114;
	or.b32  	%r16116, %r16115, %r16113;
	or.b32  	%r16117, %r709, %r16085;
	not.b32 	%r16118, %r16117;
	and.b32  	%r16119, %r706, %r16118;
	or.b32  	%r16120, %r16104, %r706;
	not.b32 	%r16121, %r16120;
	and.b32  	%r16122, %r16086, %r16121;
	or.b32  	%r16123, %r16119, %r16122;
	not.b32 	%r16124, %r16073;
	and.b32  	%r16125, %r16071, %r16124;
	and.b32  	%r16126, %r16125, %r16085;
	or.b32  	%r16127, %r16123, %r16126;
	not.b32 	%r16128, %r16086;
	and.b32  	%r16129, %r16073, %r16128;
	and.b32  	%r16130, %r16071, %r16114;
	or.b32  	%r16131, %r16130, %r16129;
	and.b32  	%r16132, %r16131, %r16100;
	or.b32  	%r16133, %r16127, %r16132;
	add.s32 	%r16134, %r16070, %r16076;
	add.s32 	%r16135, %r16134, %r16080;
	add.s32 	%r16136, %r16064, %r16082;
	sub.s32 	%r16137, %r16135, %r16136;
	add.s32 	%r16138, %r16137, %r16088;
	add.s32 	%r16139, %r16138, %r16092;
	add.s32 	%r16140, %r16139, %r16097;
	add.s32 	%r16141, %r16140, %r16102;
	add.s32 	%r16142, %r16141, %r16106;
	add.s32 	%r16143, %r16142, %r16111;
	add.s32 	%r16144, %r16143, %r16116;
	add.s32 	%r16145, %r16144, %r16133;
	add.s32 	%r16146, %r16145, -2;
	and.b32  	%r16147, %r16146, 1;
	setp.ne.s32 	%p237, %r16147, %r704;
	@%p237 bra 	$L__BB0_396;
	mul.wide.u32 	%rd1383, %r23938, 3;
	add.s64 	%rd1384, %rd1376, %rd1383;
	shr.u32 	%r16148, %r706, 1;
	shr.u32 	%r16149, %r707, 1;
	and.b32  	%r16150, %r16149, 8388607;
	ld.global.u32 	%r16151, [%rd1384+65536];
	ld.global.u32 	%r16152, [%rd1384];
	ld.global.u32 	%r16153, [%rd1384+131072];
	atom.shared.add.u32 	%r16154, [_ZZ12PreSucSecondP8BiuStateS0_PjhhE14checkCount_Out], 1;
	cvt.u64.u32 	%rd1385, %r16154;
	mul.wide.u32 	%rd1386, %r16154, 4;
	add.s64 	%rd1387, %rd1, %rd1386;
	st.global.u32 	[%rd1387+196608], %r16150;
	and.b32  	%r16158, %r16023, %r16052;
	shr.u32 	%r16159, %r15957, 3;
	shr.u32 	%r16160, %r15957, 1;
	and.b32  	%r16161, %r16159, %r16160;
	xor.b32  	%r16162, %r16158, %r16161;
	cvt.u16.u32 	%rs550, %r16162;
	xor.b16  	%rs551, %rs64, %rs550;
	shl.b16 	%rs552, %rs551, 13;
	xor.b16  	%rs553, %rs552, 8192;
	or.b16  	%rs554, %rs553, %rs64;
	shr.u16 	%rs555, %rs554, 1;
	and.b16  	%rs556, %rs555, 8191;
	mul.wide.u32 	%rd1388, %r16154, 2;
	sub.s64 	%rd1389, %rd1387, %rd1388;
	st.global.u16 	[%rd1389+262144], %rs556;
	sub.s64 	%rd1390, %rd1389, %rd1385;
	st.global.u8 	[%rd1390+294912], %r16148;
	st.global.u8 	[%rd1390+311296], %r708;
	st.global.u8 	[%rd1390+327680], %r709;
	mul.wide.u32 	%rd1391, %r16154, 3;
	add.s64 	%rd1392, %rd1390, %rd1391;
	st.global.u32 	[%rd1392], %r16152;
	st.global.u32 	[%rd1392+65536], %r16151;
	st.global.u32 	[%rd1392+131072], %r16153;
$L__BB0_396:
	mov.u32 	%r16163, %ntid.x;
	add.s32 	%r23938, %r23938, %r16163;
	setp.lt.u32 	%p238, %r23938, %r702;
	@%p238 bra 	$L__BB0_394;
$L__BB0_397:
	ld.param.u64 	%rd2106, [_Z7PreSortPK6InitGHPK7InitLMRPK18CommonHeadIndexStrP8BiuStateS9_S9_PjSA_h_param_6];
	bar.sync 	0;
	ld.shared.u32 	%r16164, [_ZZ12PreSucSecondP8BiuStateS0_PjhhE14checkCount_Out];
	cvta.to.global.u64 	%rd1393, %rd2106;
	st.global.u32 	[%rd1393], %r16164;
	bar.sync 	0;
	st.shared.u32 	[_ZZ12PreSucSecondP8BiuStateS0_PjhhE13checkCount_In], %r16164;
	mov.b32 	%r16165, 0;
	st.shared.u32 	[_ZZ12PreSucSecondP8BiuStateS0_PjhhE14checkCount_Out], %r16165;
	bar.sync 	0;
	ld.shared.u32 	%r711, [_ZZ12PreSucSecondP8BiuStateS0_PjhhE13checkCount_In];
	mov.u32 	%r23939, %tid.x;
	setp.ge.u32 	%p239, %r23939, %r711;
	@%p239 bra 	$L__BB0_402;
	ld.global.u8 	%r713, [%rd3+4];
$L__BB0_399:
	cvt.u64.u32 	%rd1394, %r23939;
	mul.wide.u32 	%rd1395, %r23939, 4;
	add.s64 	%rd1396, %rd1, %rd1395;
	ld.global.u32 	%r16166, [%rd1396+196608];
	mul.wide.u32 	%rd1397, %r23939, 2;
	sub.s64 	%rd1398, %rd1396, %rd1397;
	ld.global.u16 	%rs65, [%rd1398+262144];
	cvt.u32.u16 	%r16167, %rs65;
	sub.s64 	%rd1399, %rd1398, %rd1394;
	ld.global.u8 	%r16168, [%rd1399+294912];
	ld.global.u8 	%r16169, [%rd1399+311296];
	ld.global.u8 	%r16170, [%rd1399+327680];
	shr.u32 	%r16171, %r16167, 9;
	shr.u32 	%r16172, %r16166, 18;
	shr.u32 	%r16173, %r16166, 9;
	not.b32 	%r16174, %r16173;
	and.b32  	%r16175, %r16172, %r16174;
	and.b32  	%r16176, %r16175, %r16171;
	shr.u32 	%r16177, %r16166, 16;
	not.b32 	%r16178, %r16171;
	shr.u32 	%r16179, %r16166, 4;
	and.b32  	%r16180, %r16177, %r16178;
	and.b32  	%r16181, %r16180, %r16179;
	or.b32  	%r16182, %r16172, %r16179;
	not.b32 	%r16183, %r16182;
	shr.u32 	%r16184, %r16166, 22;
	and.b32  	%r16185, %r16184, %r16183;
	or.b32  	%r16186, %r16184, %r16177;
	not.b32 	%r16187, %r16186;
	and.b32  	%r16188, %r16173, %r16187;
	or.b32  	%r16189, %r16188, %r16185;
	or.b32  	%r16190, %r16189, %r16176;
	or.b32  	%r16191, %r16190, %r16181;
	shr.u32 	%r16192, %r16170, 4;
	xor.b32  	%r16193, %r16192, %r16191;
	xor.b32  	%r16194, %r16193, %r16170;
	xor.b32  	%r16195, %r16194, %r16166;
	shl.b32 	%r16196, %r16195, 7;
	and.b32  	%r16197, %r16196, 128;
	or.b32  	%r715, %r16197, %r16168;
	shr.u32 	%r16198, %r715, 6;
	or.b32  	%r16199, %r16198, %r16168;
	and.b32  	%r16200, %r16195, %r16199;
	shr.u32 	%r16201, %r16167, 5;
	shr.u32 	%r16202, %r16166, 7;
	shr.u32 	%r16203, %r16166, 17;
	not.b32 	%r16204, %r16203;
	and.b32  	%r16205, %r16202, %r16204;
	and.b32  	%r16206, %r16205, %r16201;
	not.b32 	%r16207, %r16202;
	shr.u32 	%r16208, %r16166, 21;
	shr.u32 	%r16209, %r16166, 12;
	and.b32  	%r16210, %r16208, %r16207;
	and.b32  	%r16211, %r16210, %r16209;
	or.b32  	%r16212, %r16206, %r16211;
	or.b32  	%r16213, %r16201, %r16208;
	not.b32 	%r16214, %r16213;
	shr.u32 	%r16215, %r16167, 12;
	and.b32  	%r16216, %r16215, %r16214;
	or.b32  	%r16217, %r16212, %r16216;
	or.b32  	%r16218, %r16215, %r16209;
	not.b32 	%r16219, %r16218;
	and.b32  	%r16220, %r16203, %r16219;
	or.b32  	%r16221, %r16217, %r16220;
	shr.u32 	%r16222, %r16168, 6;
	shr.u32 	%r16223, %r16168, 3;
	xor.b32  	%r16224, %r16223, %r16222;
	xor.b32  	%r16225, %r16224, %r16221;
	xor.b32  	%r16226, %r16225, %r16168;
	not.b32 	%r16227, %r16226;
	shl.b32 	%r16228, %r16226, 7;
	and.b32  	%r16229, %r16228, 128;
	or.b32  	%r16230, %r16229, %r16169;
	shr.u32 	%r16231, %r16166, 19;
	shr.u32 	%r16232, %r16166, 8;
	shr.u32 	%r16233, %r16167, 11;
	not.b32 	%r16234, %r16233;
	and.b32  	%r16235, %r16232, %r16234;
	and.b32  	%r16236, %r16235, %r16231;
	not.b32 	%r16237, %r16231;
	shr.u32 	%r16238, %r16166, 20;
	shr.u32 	%r16239, %r16166, 6;
	and.b32  	%r16240, %r16238, %r16237;
	and.b32  	%r16241, %r16240, %r16239;
	or.b32  	%r16242, %r16239, %r16232;
	not.b32 	%r16243, %r16242;
	shr.u32 	%r16244, %r16166, 13;
	and.b32  	%r16245, %r16244, %r16243;
	or.b32  	%r16246, %r16238, %r16244;
	not.b32 	%r16247, %r16246;
	and.b32  	%r16248, %r16233, %r16247;
	or.b32  	%r16249, %r16245, %r16241;
	or.b32  	%r16250, %r16249, %r16248;
	or.b32  	%r16251, %r16250, %r16236;
	shr.u32 	%r16252, %r16169, 6;
	shr.u32 	%r16253, %r16169, 3;
	xor.b32  	%r16254, %r16253, %r16252;
	xor.b32  	%r16255, %r16254, %r16251;
	xor.b32  	%r16256, %r16255, %r16169;
	not.b32 	%r16257, %r16256;
	shl.b32 	%r16258, %r16256, 7;
	and.b32  	%r16259, %r16258, 128;
	or.b32  	%r16260, %r16259, %r16170;
	shr.u32 	%r16261, %r715, 5;
	shr.u32 	%r16262, %r16167, 4;
	shr.u32 	%r16263, %r16167, 10;
	and.b32  	%r16264, %r16166, 1;
	neg.s32 	%r16265, %r16264;
	xor.b32  	%r16266, %r16263, %r16261;
	xor.b32  	%r16267, %r16266, %r16167;
	xor.b32  	%r16268, %r16267, %r16264;
	xor.b32  	%r16269, %r16268, %r16262;
	xor.b32  	%r16270, %r16269, %r16230;
	shl.b32 	%r16271, %r16270, 23;
	or.b32  	%r16272, %r16271, %r16166;
	and.b32  	%r16273, %r16265, 1442944;
	xor.b32  	%r716, %r16272, %r16273;
	and.b32  	%r16274, %r16200, 1;
	shr.u32 	%r16275, %r16168, 2;
	not.b32 	%r16276, %r16275;
	shr.u32 	%r16277, %r16169, 5;
	and.b32  	%r16278, %r16277, %r16276;
	or.b32  	%r16279, %r16227, %r16278;
	or.b32  	%r16280, %r16279, -2;
	shr.u32 	%r16281, %r16260, 3;
	not.b32 	%r16282, %r16281;
	shr.u32 	%r16283, %r16230, 3;
	and.b32  	%r16284, %r16283, %r16282;
	or.b32  	%r16285, %r16257, %r16284;
	or.b32  	%r16286, %r16285, -2;
	and.b32  	%r16287, %r16283, %r16281;
	shr.u32 	%r16288, %r16260, 5;
	not.b32 	%r16289, %r16288;
	or.b32  	%r16290, %r16287, %r16289;
	shr.u32 	%r717, %r16230, 1;
	or.b32  	%r16291, %r16281, %r16283;
	and.b32  	%r16292, %r16291, %r717;
	shr.u32 	%r16293, %r16230, 6;
	not.b32 	%r16294, %r16293;
	shr.u32 	%r16295, %r715, 2;
	shr.u32 	%r16296, %r16230, 5;
	and.b32  	%r16297, %r16295, %r16296;
	or.b32  	%r16298, %r16297, %r16294;
	shr.u32 	%r16299, %r16168, 1;
	or.b32  	%r16300, %r16295, %r16296;
	and.b32  	%r16301, %r16300, %r16299;
	not.b32 	%r16302, %r16301;
	shr.u32 	%r16303, %r715, 3;
	not.b32 	%r16304, %r16303;
	not.b32 	%r16305, %r16168;
	and.b32  	%r16306, %r16198, %r16305;
	or.b32  	%r16307, %r16306, %r16304;
	shr.u32 	%r16308, %r715, 4;
	not.b32 	%r16309, %r16308;
	not.b32 	%r16310, %r16198;
	and.b32  	%r16311, %r16310, %r16168;
	or.b32  	%r16312, %r16311, %r16309;
	not.b32 	%r16313, %r16260;
	shr.u32 	%r16314, %r16260, 6;
	shr.u32 	%r718, %r16260, 1;
	and.b32  	%r16315, %r16314, %r718;
	or.b32  	%r16316, %r16315, %r16313;
	shr.u32 	%r16317, %r16260, 4;
	not.b32 	%r16318, %r16317;
	not.b32 	%r16319, %r16314;
	and.b32  	%r16320, %r718, %r16319;
	or.b32  	%r16321, %r16320, %r16318;
	shr.u32 	%r16322, %r16260, 2;
	not.b32 	%r16323, %r16322;
	not.b32 	%r16324, %r718;
	and.b32  	%r16325, %r16314, %r16324;
	or.b32  	%r16326, %r16325, %r16323;
	or.b32  	%r16327, %r718, %r16295;
	not.b32 	%r16328, %r16327;
	and.b32  	%r16329, %r715, %r16328;
	or.b32  	%r16330, %r16314, %r715;
	not.b32 	%r16331, %r16330;
	and.b32  	%r16332, %r16296, %r16331;
	or.b32  	%r16333, %r16329, %r16332;
	not.b32 	%r16334, %r16283;
	and.b32  	%r16335, %r16281, %r16334;
	and.b32  	%r16336, %r16335, %r16295;
	or.b32  	%r16337, %r16333, %r16336;
	not.b32 	%r16338, %r16296;
	and.b32  	%r16339, %r16283, %r16338;
	and.b32  	%r16340, %r16281, %r16324;
	or.b32  	%r16341, %r16340, %r16339;
	and.b32  	%r16342, %r16341, %r16310;
	or.b32  	%r16343, %r16337, %r16342;
	add.s32 	%r16344, %r16280, %r16286;
	add.s32 	%r16345, %r16344, %r16290;
	add.s32 	%r16346, %r16274, %r16292;
	sub.s32 	%r16347, %r16345, %r16346;
	add.s32 	%r16348, %r16347, %r16298;
	add.s32 	%r16349, %r16348, %r16302;
	add.s32 	%r16350, %r16349, %r16307;
	add.s32 	%r16351, %r16350, %r16312;
	add.s32 	%r16352, %r16351, %r16316;
	add.s32 	%r16353, %r16352, %r16321;
	add.s32 	%r16354, %r16353, %r16326;
	add.s32 	%r16355, %r16354, %r16343;
	add.s32 	%r16356, %r16355, -2;
	and.b32  	%r16357, %r16356, 1;
	setp.ne.s32 	%p240, %r16357, %r713;
	@%p240 bra 	$L__BB0_401;
	mul.wide.u32 	%rd1406, %r23939, 3;
	add.s64 	%rd1407, %rd1399, %rd1406;
	shr.u32 	%r16358, %r715, 1;
	shr.u32 	%r16359, %r716, 1;
	and.b32  	%r16360, %r16359, 8388607;
	ld.global.u32 	%r16361, [%rd1407+65536];
	ld.global.u32 	%r16362, [%rd1407];
	ld.global.u32 	%r16363, [%rd1407+131072];
	atom.shared.add.u32 	%r16364, [_ZZ12PreSucSecondP8BiuStateS0_PjhhE14checkCount_Out], 1;
	cvt.u64.u32 	%rd1408, %r16364;
	mul.wide.u32 	%rd1409, %r16364, 4;
	add.s64 	%rd1410, %rd2, %rd1409;
	st.global.u32 	[%rd1410+196608], %r16360;
	and.b32  	%r16368, %r16233, %r16262;
	shr.u32 	%r16369, %r16167, 3;
	shr.u32 	%r16370, %r16167, 1;
	and.b32  	%r16371, %r16369, %r16370;
	xor.b32  	%r16372, %r16368, %r16371;
	cvt.u16.u32 	%rs557, %r16372;
	xor.b16  	%rs558, %rs65, %rs557;
	shl.b16 	%rs559, %rs558, 13;
	xor.b16  	%rs560, %rs559, 8192;
	or.b16  	%rs561, %rs560, %rs65;
	shr.u16 	%rs562, %rs561, 1;
	and.b16  	%rs563, %rs562, 8191;
	mul.wide.u32 	%rd1411, %r16364, 2;
	sub.s64 	%rd1412, %rd1410, %rd1411;
	st.global.u16 	[%rd1412+262144], %rs563;
	sub.s64 	%rd1413, %rd1412, %rd1408;
	st.global.u8 	[%rd1413+294912], %r16358;
	st.global.u8 	[%rd1413+311296], %r717;
	st.global.u8 	[%rd1413+327680], %r718;
	mul.wide.u32 	%rd1414, %r16364, 3;
	add.s64 	%rd1415, %rd1413, %rd1414;
	st.global.u32 	[%rd1415], %r16362;
	st.global.u32 	[%rd1415+65536], %r16361;
	st.global.u32 	[%rd1415+131072], %r16363;
$L__BB0_401:
	mov.u32 	%r16373, %ntid.x;
	add.s32 	%r23939, %r23939, %r16373;
	setp.lt.u32 	%p241, %r23939, %r711;
	@%p241 bra 	$L__BB0_399;
$L__BB0_402:
	bar.sync 	0;
	ld.shared.u32 	%r16374, [_ZZ12PreSucSecondP8BiuStateS0_PjhhE14checkCount_Out];
	bar.sync 	0;
	st.shared.u32 	[_ZZ12PreSucSecondP8BiuStateS0_PjhhE13checkCount_In], %r16374;
	mov.b32 	%r16375, 0;
	st.shared.u32 	[_ZZ12PreSucSecondP8BiuStateS0_PjhhE14checkCount_Out], %r16375;
	bar.sync 	0;
	ld.shared.u32 	%r720, [_ZZ12PreSucSecondP8BiuStateS0_PjhhE13checkCount_In];
	mov.u32 	%r23940, %tid.x;
	setp.ge.u32 	%p242, %r23940, %r720;
	@%p242 bra 	$L__BB0_407;
	ld.global.u8 	%r722, [%rd3+5];
$L__BB0_404:
	cvt.u64.u32 	%rd1416, %r23940;
	mul.wide.u32 	%rd1417, %r23940, 4;
	add.s64 	%rd1418, %rd2, %rd1417;
	ld.global.u32 	%r16376, [%rd1418+196608];
	mul.wide.u32 	%rd1419, %r23940, 2;
	sub.s64 	%rd1420, %rd1418, %rd1419;
	ld.global.u16 	%rs66, [%rd1420+262144];
	cvt.u32.u16 	%r16377, %rs66;
	sub.s64 	%rd1421, %rd1420, %rd1416;
	ld.global.u8 	%r16378, [%rd1421+294912];
	ld.global.u8 	%r16379, [%rd1421+311296];
	ld.global.u8 	%r16380, [%rd1421+327680];
	shr.u32 	%r16381, %r16377, 9;
	shr.u32 	%r16382, %r16376, 18;
	shr.u32 	%r16383, %r16376, 9;
	not.b32 	%r16384, %r16383;
	and.b32  	%r16385, %r16382, %r16384;
	and.b32  	%r16386, %r16385, %r16381;
	shr.u32 	%r16387, %r16376, 16;
	not.b32 	%r16388, %r16381;
	shr.u32 	%r16389, %r16376, 4;
	and.b32  	%r16390, %r16387, %r16388;
	and.b32  	%r16391, %r16390, %r16389;
	or.b32  	%r16392, %r16382, %r16389;
	not.b32 	%r16393, %r16392;
	shr.u32 	%r16394, %r16376, 22;
	and.b32  	%r16395, %r16394, %r16393;
	or.b32  	%r16396, %r16394, %r16387;
	not.b32 	%r16397, %r16396;
	and.b32  	%r16398, %r16383, %r16397;
	or.b32  	%r16399, %r16398, %r16395;
	or.b32  	%r16400, %r16399, %r16386;
	or.b32  	%r16401, %r16400, %r16391;
	shr.u32 	%r16402, %r16380, 4;
	xor.b32  	%r16403, %r16402, %r16401;
	xor.b32  	%r16404, %r16403, %r16380;
	xor.b32  	%r16405, %r16404, %r16376;
	shl.b32 	%r16406, %r16405, 7;
	and.b32  	%r16407, %r16406, 128;
	or.b32  	%r724, %r16407, %r16378;
	shr.u32 	%r16408, %r724, 6;
	or.b32  	%r16409, %r16408, %r16378;
	and.b32  	%r16410, %r16405, %r16409;
	shr.u32 	%r16411, %r16377, 5;
	shr.u32 	%r16412, %r16376, 7;
	shr.u32 	%r16413, %r16376, 17;
	not.b32 	%r16414, %r16413;
	and.b32  	%r16415, %r16412, %r16414;
	and.b32  	%r16416, %r16415, %r16411;
	not.b32 	%r16417, %r16412;
	shr.u32 	%r16418, %r16376, 21;
	shr.u32 	%r16419, %r16376, 12;
	and.b32  	%r16420, %r16418, %r16417;
	and.b32  	%r16421, %r16420, %r16419;
	or.b32  	%r16422, %r16416, %r16421;
	or.b32  	%r16423, %r16411, %r16418;
	not.b32 	%r16424, %r16423;
	shr.u32 	%r16425, %r16377, 12;
	and.b32  	%r16426, %r16425, %r16424;
	or.b32  	%r16427, %r16422, %r16426;
	or.b32  	%r16428, %r16425, %r16419;
	not.b32 	%r16429, %r16428;
	and.b32  	%r16430, %r16413, %r16429;
	or.b32  	%r16431, %r16427, %r16430;
	shr.u32 	%r16432, %r16378, 6;
	shr.u32 	%r16433, %r16378, 3;
	xor.b32  	%r16434, %r16433, %r16432;
	xor.b32  	%r16435, %r16434, %r16431;
	xor.b32  	%r16436, %r16435, %r16378;
	not.b32 	%r16437, %r16436;
	shl.b32 	%r16438, %r16436, 7;
	and.b32  	%r16439, %r16438, 128;
	or.b32  	%r16440, %r16439, %r16379;
	shr.u32 	%r16441, %r16376, 19;
	shr.u32 	%r16442, %r16376, 8;
	shr.u32 	%r16443, %r16377, 11;
	not.b32 	%r16444, %r16443;
	and.b32  	%r16445, %r16442, %r16444;
	and.b32  	%r16446, %r16445, %r16441;
	not.b32 	%r16447, %r16441;
	shr.u32 	%r16448, %r16376, 20;
	shr.u32 	%r16449, %r16376, 6;
	and.b32  	%r16450, %r16448, %r16447;
	and.b32  	%r16451, %r16450, %r16449;
	or.b32  	%r16452, %r16449, %r16442;
	not.b32 	%r16453, %r16452;
	shr.u32 	%r16454, %r16376, 13;
	and.b32  	%r16455, %r16454, %r16453;
	or.b32  	%r16456, %r16448, %r16454;
	not.b32 	%r16457, %r16456;
	and.b32  	%r16458, %r16443, %r16457;
	or.b32  	%r16459, %r16455, %r16451;
	or.b32  	%r16460, %r16459, %r16458;
	or.b32  	%r16461, %r16460, %r16446;
	shr.u32 	%r16462, %r16379, 6;
	shr.u32 	%r16463, %r16379, 3;
	xor.b32  	%r16464, %r16463, %r16462;
	xor.b32  	%r16465, %r16464, %r16461;
	xor.b32  	%r16466, %r16465, %r16379;
	not.b32 	%r16467, %r16466;
	shl.b32 	%r16468, %r16466, 7;
	and.b32  	%r16469, %r16468, 128;
	or.b32  	%r16470, %r16469, %r16380;
	shr.u32 	%r16471, %r724, 5;
	shr.u32 	%r16472, %r16377, 4;
	shr.u32 	%r16473, %r16377, 10;
	and.b32  	%r16474, %r16376, 1;
	neg.s32 	%r16475, %r16474;
	xor.b32  	%r16476, %r16473, %r16471;
	xor.b32  	%r16477, %r16476, %r16377;
	xor.b32  	%r16478, %r16477, %r16474;
	xor.b32  	%r16479, %r16478, %r16472;
	xor.b32  	%r16480, %r16479, %r16440;
	shl.b32 	%r16481, %r16480, 23;
	or.b32  	%r16482, %r16481, %r16376;
	and.b32  	%r16483, %r16475, 1442944;
	xor.b32  	%r725, %r16482, %r16483;
	and.b32  	%r16484, %r16410, 1;
	shr.u32 	%r16485, %r16378, 2;
	not.b32 	%r16486, %r16485;
	shr.u32 	%r16487, %r16379, 5;
	and.b32  	%r16488, %r16487, %r16486;
	or.b32  	%r16489, %r16437, %r16488;
	or.b32  	%r16490, %r16489, -2;
	shr.u32 	%r16491, %r16470, 3;
	not.b32 	%r16492, %r16491;
	shr.u32 	%r16493, %r16440, 3;
	and.b32  	%r16494, %r16493, %r16492;
	or.b32  	%r16495, %r16467, %r16494;
	or.b32  	%r16496, %r16495, -2;
	and.b32  	%r16497, %r16493, %r16491;
	shr.u32 	%r16498, %r16470, 5;
	not.b32 	%r16499, %r16498;
	or.b32  	%r16500, %r16497, %r16499;
	shr.u32 	%r726, %r16440, 1;
	or.b32  	%r16501, %r16491, %r16493;
	and.b32  	%r16502, %r16501, %r726;
	shr.u32 	%r16503, %r16440, 6;
	not.b32 	%r16504, %r16503;
	shr.u32 	%r16505, %r724, 2;
	shr.u32 	%r16506, %r16440, 5;
	and.b32  	%r16507, %r16505, %r16506;
	or.b32  	%r16508, %r16507, %r16504;
	shr.u32 	%r16509, %r16378, 1;
	or.b32  	%r16510, %r16505, %r16506;
	and.b32  	%r16511, %r16510, %r16509;
	not.b32 	%r16512, %r16511;
	shr.u32 	%r16513, %r724, 3;
	not.b32 	%r16514, %r16513;
	not.b32 	%r16515, %r16378;
	and.b32  	%r16516, %r16408, %r16515;
	or.b32  	%r16517, %r16516, %r16514;
	shr.u32 	%r16518, %r724, 4;
	not.b32 	%r16519, %r16518;
	not.b32 	%r16520, %r16408;
	and.b32  	%r16521, %r16520, %r16378;
	or.b32  	%r16522, %r16521, %r16519;
	not.b32 	%r16523, %r16470;
	shr.u32 	%r16524, %r16470, 6;
	shr.u32 	%r727, %r16470, 1;
	and.b32  	%r16525, %r16524, %r727;
	or.b32  	%r16526, %r16525, %r16523;
	shr.u32 	%r16527, %r16470, 4;
	not.b32 	%r16528, %r16527;
	not.b32 	%r16529, %r16524;
	and.b32  	%r16530, %r727, %r16529;
	or.b32  	%r16531, %r16530, %r16528;
	shr.u32 	%r16532, %r16470, 2;
	not.b32 	%r16533, %r16532;
	not.b32 	%r16534, %r727;
	and.b32  	%r16535, %r16524, %r16534;
	or.b32  	%r16536, %r16535, %r16533;
	or.b32  	%r16537, %r727, %r16505;
	not.b32 	%r16538, %r16537;
	and.b32  	%r16539, %r724, %r16538;
	or.b32  	%r16540, %r16524, %r724;
	not.b32 	%r16541, %r16540;
	and.b32  	%r16542, %r16506, %r16541;
	or.b32  	%r16543, %r16539, %r16542;
	not.b32 	%r16544, %r16493;
	and.b32  	%r16545, %r16491, %r16544;
	and.b32  	%r16546, %r16545, %r16505;
	or.b32  	%r16547, %r16543, %r16546;
	not.b32 	%r16548, %r16506;
	and.b32  	%r16549, %r16493, %r16548;
	and.b32  	%r16550, %r16491, %r16534;
	or.b32  	%r16551, %r16550, %r16549;
	and.b32  	%r16552, %r16551, %r16520;
	or.b32  	%r16553, %r16547, %r16552;
	add.s32 	%r16554, %r16490, %r16496;
	add.s32 	%r16555, %r16554, %r16500;
	add.s32 	%r16556, %r16484, %r16502;
	sub.s32 	%r16557, %r16555, %r16556;
	add.s32 	%r16558, %r16557, %r16508;
	add.s32 	%r16559, %r16558, %r16512;
	add.s32 	%r16560, %r16559, %r16517;
	add.s32 	%r16561, %r16560, %r16522;
	add.s32 	%r16562, %r16561, %r16526;
	add.s32 	%r16563, %r16562, %r16531;
	add.s32 	%r16564, %r16563, %r16536;
	add.s32 	%r16565, %r16564, %r16553;
	add.s32 	%r16566, %r16565, -2;
	and.b32  	%r16567, %r16566, 1;
	setp.ne.s32 	%p243, %r16567, %r722;
	@%p243 bra 	$L__BB0_406;
	mul.wide.u32 	%rd1428, %r23940, 3;
	add.s64 	%rd1429, %rd1421, %rd1428;
	shr.u32 	%r16568, %r724, 1;
	shr.u32 	%r16569, %r725, 1;
	and.b32  	%r16570, %r16569, 8388607;
	ld.global.u32 	%r16571, [%rd1429+65536];
	ld.global.u32 	%r16572, [%rd1429];
	ld.global.u32 	%r16573, [%rd1429+131072];
	atom.shared.add.u32 	%r16574, [_ZZ12PreSucSecondP8BiuStateS0_PjhhE14checkCount_Out], 1;
	cvt.u64.u32 	%rd1430, %r16574;
	mul.wide.u32 	%rd1431, %r16574, 4;
	add.s64 	%rd1432, %rd1, %rd1431;
	st.global.u32 	[%rd1432+196608], %r16570;
	and.b32  	%r16578, %r16443, %r16472;
	shr.u32 	%r16579, %r16377, 3;
	shr.u32 	%r16580, %r16377, 1;
	and.b32  	%r16581, %r16579, %r16580;
	xor.b32  	%r16582, %r16578, %r16581;
	cvt.u16.u32 	%rs564, %r16582;
	xor.b16  	%rs565, %rs66, %rs564;
	shl.b16 	%rs566, %rs565, 13;
	xor.b16  	%rs567, %rs566, 8192;
	or.b16  	%rs568, %rs567, %rs66;
	shr.u16 	%rs569, %rs568, 1;
	and.b16  	%rs570, %rs569, 8191;
	mul.wide.u32 	%rd1433, %r16574, 2;
	sub.s64 	%rd1434, %rd1432, %rd1433;
	st.global.u16 	[%rd1434+262144], %rs570;
	sub.s64 	%rd1435, %rd1434, %rd1430;
	st.global.u8 	[%rd1435+294912], %r16568;
	st.global.u8 	[%rd1435+311296], %r726;
	st.global.u8 	[%rd1435+327680], %r727;
	mul.wide.u32 	%rd1436, %r16574, 3;
	add.s64 	%rd1437, %rd1435, %rd1436;
	st.global.u32 	[%rd1437], %r16572;
	st.global.u32 	[%rd1437+65536], %r16571;
	st.global.u32 	[%rd1437+131072], %r16573;
$L__BB0_406:
	mov.u32 	%r16583, %ntid.x;
	add.s32 	%r23940, %r23940, %r16583;
	setp.lt.u32 	%p244, %r23940, %r720;
	@%p244 bra 	$L__BB0_404;
$L__BB0_407:
	ld.param.u64 	%rd2107, [_Z7PreSortPK6InitGHPK7InitLMRPK18CommonHeadIndexStrP8BiuStateS9_S9_PjSA_h_param_6];
	bar.sync 	0;
	ld.shared.u32 	%r16584, [_ZZ12PreSucSecondP8BiuStateS0_PjhhE14checkCount_Out];
	cvta.to.global.u64 	%rd1438, %rd2107;
	st.global.u32 	[%rd1438], %r16584;
	bar.sync 	0;
	st.shared.u32 	[_ZZ11PreSucThirdP8BiuStateS0_PjS1_hE13checkCount_In], %r16584;
	st.shared.u32 	[_ZZ11PreSucThirdP8BiuStateS0_PjS1_hE14checkCount_Out], %r23847;
	bar.sync 	0;
	ld.shared.u32 	%r729, [_ZZ11PreSucThirdP8BiuStateS0_PjS1_hE13checkCount_In];
	mov.u32 	%r23941, %tid.x;
	setp.ge.u32 	%p245, %r23941, %r729;
	@%p245 bra 	$L__BB0_412;
	ld.global.u8 	%r731, [%rd3+6];
$L__BB0_409:
	cvt.u64.u32 	%rd1439, %r23941;
	mul.wide.u32 	%rd1440, %r23941, 4;
	add.s64 	%rd1441, %rd1, %rd1440;
	ld.global.u32 	%r16585, [%rd1441+196608];
	mul.wide.u32 	%rd1442, %r23941, 2;
	sub.s64 	%rd1443, %rd1441, %rd1442;
	ld.global.u16 	%r16586, [%rd1443+262144];
	sub.s64 	%rd1444, %rd1443, %rd1439;
	ld.global.u8 	%r16587, [%rd1444+294912];
	ld.global.u8 	%r16588, [%rd1444+311296];
	ld.global.u8 	%r16589, [%rd1444+327680];
	mul.wide.u32 	%rd1445, %r23941, 3;
	add.s64 	%rd55, %rd1444, %rd1445;
	shr.u32 	%r16590, %r16586, 9;
	shr.u32 	%r16591, %r16585, 18;
	shr.u32 	%r16592, %r16585, 9;
	not.b32 	%r16593, %r16592;
	and.b32  	%r16594, %r16591, %r16593;
	and.b32  	%r16595, %r16594, %r16590;
	shr.u32 	%r16596, %r16585, 16;
	not.b32 	%r16597, %r16590;
	shr.u32 	%r16598, %r16585, 4;
	and.b32  	%r16599, %r16596, %r16597;
	and.b32  	%r16600, %r16599, %r16598;
	or.b32  	%r16601, %r16591, %r16598;
	not.b32 	%r16602, %r16601;
	shr.u32 	%r16603, %r16585, 22;
	and.b32  	%r16604, %r16603, %r16602;
	or.b32  	%r16605, %r16603, %r16596;
	not.b32 	%r16606, %r16605;
	and.b32  	%r16607, %r16592, %r16606;
	or.b32  	%r16608, %r16607, %r16604;
	or.b32  	%r16609, %r16608, %r16595;
	or.b32  	%r16610, %r16609, %r16600;
	shr.u32 	%r16611, %r16589, 4;
	xor.b32  	%r16612, %r16610, %r16589;
	xor.b32  	%r16613, %r16612, %r16585;
	xor.b32  	%r16614, %r16613, %r16611;
	shr.u32 	%r16615, %r16586, 5;
	shr.u32 	%r16616, %r16585, 7;
	shr.u32 	%r16617, %r16585, 17;
	not.b32 	%r16618, %r16617;
	and.b32  	%r16619, %r16616, %r16618;
	and.b32  	%r16620, %r16619, %r16615;
	not.b32 	%r16621, %r16616;
	shr.u32 	%r16622, %r16585, 21;
	shr.u32 	%r16623, %r16585, 12;
	and.b32  	%r16624, %r16622, %r16621;
	and.b32  	%r16625, %r16624, %r16623;
	or.b32  	%r16626, %r16620, %r16625;
	or.b32  	%r16627, %r16615, %r16622;
	not.b32 	%r16628, %r16627;
	shr.u32 	%r16629, %r16586, 12;
	and.b32  	%r16630, %r16629, %r16628;
	or.b32  	%r16631, %r16626, %r16630;
	or.b32  	%r16632, %r16629, %r16623;
	not.b32 	%r16633, %r16632;
	and.b32  	%r16634, %r16617, %r16633;
	or.b32  	%r16635, %r16631, %r16634;
	shr.u32 	%r16636, %r16587, 6;
	shr.u32 	%r16637, %r16587, 3;
	xor.b32  	%r16638, %r16635, %r16587;
	xor.b32  	%r16639, %r16638, %r16637;
	shr.u32 	%r16640, %r16585, 19;
	shr.u32 	%r16641, %r16585, 8;
	shr.u32 	%r16642, %r16586, 11;
	not.b32 	%r16643, %r16642;
	and.b32  	%r16644, %r16641, %r16643;
	and.b32  	%r16645, %r16644, %r16640;
	not.b32 	%r16646, %r16640;
	shr.u32 	%r16647, %r16585, 20;
	shr.u32 	%r16648, %r16585, 6;
	and.b32  	%r16649, %r16647, %r16646;
	and.b32  	%r16650, %r16649, %r16648;
	or.b32  	%r16651, %r16648, %r16641;
	not.b32 	%r16652, %r16651;
	shr.u32 	%r16653, %r16585, 13;
	and.b32  	%r16654, %r16653, %r16652;
	or.b32  	%r16655, %r16647, %r16653;
	not.b32 	%r16656, %r16655;
	and.b32  	%r16657, %r16642, %r16656;
	or.b32  	%r16658, %r16654, %r16650;
	or.b32  	%r16659, %r16658, %r16657;
	or.b32  	%r16660, %r16659, %r16645;
	shr.u32 	%r16661, %r16588, 6;
	shr.u32 	%r16662, %r16588, 3;
	xor.b32  	%r16663, %r16660, %r16588;
	xor.b32  	%r16664, %r16663, %r16662;
	not.b32 	%r16665, %r16661;
	xor.b32  	%r16666, %r16665, %r16664;
	or.b32  	%r16667, %r16636, %r16587;
	and.b32  	%r16668, %r16667, %r16614;
	not.b32 	%r16669, %r16636;
	xor.b32  	%r16670, %r16669, %r16639;
	shr.u32 	%r16671, %r16587, 2;
	not.b32 	%r16672, %r16671;
	shr.u32 	%r16673, %r16588, 5;
	and.b32  	%r16674, %r16673, %r16672;
	or.b32  	%r16675, %r16674, %r16670;
	shr.u32 	%r16676, %r16589, 3;
	not.b32 	%r16677, %r16676;
	and.b32  	%r16678, %r16662, %r16677;
	or.b32  	%r16679, %r16666, %r16678;
	and.b32  	%r16680, %r16676, %r16662;
	shr.u32 	%r16681, %r16589, 5;
	not.b32 	%r16682, %r16681;
	or.b32  	%r16683, %r16680, %r16682;
	shr.u32 	%r16684, %r16588, 1;
	or.b32  	%r16685, %r16676, %r16662;
	and.b32  	%r16686, %r16685, %r16684;
	and.b32  	%r16687, %r16673, %r16671;
	or.b32  	%r16688, %r16687, %r16665;
	shr.u32 	%r16689, %r16587, 1;
	or.b32  	%r16690, %r16673, %r16671;
	and.b32  	%r16691, %r16690, %r16689;
	not.b32 	%r16692, %r16691;
	not.b32 	%r16693, %r16637;
	not.b32 	%r16694, %r16587;
	and.b32  	%r16695, %r16636, %r16694;
	or.b32  	%r16696, %r16695, %r16693;
	shr.u32 	%r16697, %r16587, 4;
	not.b32 	%r16698, %r16697;
	and.b32  	%r16699, %r16669, %r16587;
	or.b32  	%r16700, %r16699, %r16698;
	not.b32 	%r16701, %r16589;
	shr.u32 	%r16702, %r16589, 6;
	shr.u32 	%r16703, %r16589, 1;
	and.b32  	%r16704, %r16702, %r16703;
	or.b32  	%r16705, %r16704, %r16701;
	not.b32 	%r16706, %r16611;
	not.b32 	%r16707, %r16702;
	and.b32  	%r16708, %r16703, %r16707;
	or.b32  	%r16709, %r16708, %r16706;
	shr.u32 	%r16710, %r16589, 2;
	not.b32 	%r16711, %r16710;
	not.b32 	%r16712, %r16703;
	and.b32  	%r16713, %r16702, %r16712;
	or.b32  	%r16714, %r16713, %r16711;
	or.b32  	%r16715, %r16671, %r16703;
	not.b32 	%r16716, %r16715;
	and.b32  	%r16717, %r16587, %r16716;
	or.b32  	%r16718, %r16702, %r16587;
	not.b32 	%r16719, %r16718;
	and.b32  	%r16720, %r16673, %r16719;
	or.b32  	%r16721, %r16717, %r16720;
	not.b32 	%r16722, %r16662;
	and.b32  	%r16723, %r16671, %r16722;
	and.b32  	%r16724, %r16723, %r16676;
	or.b32  	%r16725, %r16721, %r16724;
	not.b32 	%r16726, %r16673;
	and.b32  	%r16727, %r16662, %r16726;
	and.b32  	%r16728, %r16676, %r16712;
	or.b32  	%r16729, %r16728, %r16727;
	and.b32  	%r16730, %r16729, %r16669;
	or.b32  	%r16731, %r16725, %r16730;
	add.s32 	%r16732, %r16696, %r16700;
	add.s32 	%r16733, %r16732, %r16688;
	add.s32 	%r16734, %r16733, %r16692;
	add.s32 	%r16735, %r16734, %r16683;
	sub.s32 	%r16736, %r16735, %r16686;
	add.s32 	%r16737, %r16736, %r16705;
	add.s32 	%r16738, %r16737, %r16709;
	add.s32 	%r16739, %r16738, %r16714;
	add.s32 	%r16740, %r16739, %r16731;
	add.s32 	%r16741, %r16740, %r16679;
	add.s32 	%r16742, %r16741, %r16675;
	sub.s32 	%r16743, %r16742, %r16668;
	add.s32 	%r16744, %r16743, -2;
	and.b32  	%r16745, %r16744, 1;
	setp.ne.s32 	%p246, %r16745, %r731;
	@%p246 bra 	$L__BB0_411;
	ld.param.u64 	%rd2058, [_Z7PreSortPK6InitGHPK7InitLMRPK18CommonHeadIndexStrP8BiuStateS9_S9_PjSA_h_param_5];
	ld.global.u32 	%r16746, [%rd55+65536];
	ld.global.u32 	%r16747, [%rd55];
	ld.global.u32 	%r16748, [%rd55+131072];
	atom.shared.add.u32 	%r16749, [_ZZ11PreSucThirdP8BiuStateS0_PjS1_hE14checkCount_Out], 1;
	cvta.to.global.u64 	%rd1446, %rd2058;
	mul.wide.u32 	%rd1447, %r16749, 4;
	add.s64 	%rd1448, %rd1446, %rd1447;
	st.global.u32 	[%rd1448], %r16747;
	st.global.u32 	[%rd1448+65536], %r16746;
	st.global.u32 	[%rd1448+131072], %r16748;
$L__BB0_411:
	mov.u32 	%r16750, %ntid.x;
	add.s32 	%r23941, %r23941, %r16750;
	setp.lt.u32 	%p247, %r23941, %r729;
	@%p247 bra 	$L__BB0_409;
$L__BB0_412:
	ld.param.u64 	%rd2136, [_Z7PreSortPK6InitGHPK7InitLMRPK18CommonHeadIndexStrP8BiuStateS9_S9_PjSA_h_param_7];
	bar.sync 	0;
	ld.shared.u32 	%r23847, [_ZZ11PreSucThirdP8BiuStateS0_PjS1_hE14checkCount_Out];
	cvta.to.global.u64 	%rd1449, %rd2136;
	st.global.u32 	[%rd1449], %r23847;
	bar.sync 	0;
	add.s32 	%r23943, %r23943, 16384;
	mul.lo.s32 	%r16751, %r669, %r668;
	and.b32  	%r16752, %r16751, -16384;
	setp.lt.u32 	%p248, %r23943, %r16752;
	@%p248 bra 	$L__BB0_377;
$L__BB0_413:
	mul.lo.s32 	%r16753, %r669, %r668;
	and.b32  	%r738, %r16753, 16383;
	setp.eq.s32 	%p249, %r738, 0;
	@%p249 bra 	$L__BB0_450;
	ld.param.u64 	%rd2108, [_Z7PreSortPK6InitGHPK7InitLMRPK18CommonHeadIndexStrP8BiuStateS9_S9_PjSA_h_param_6];
	cvta.to.global.u64 	%rd1450, %rd2108;
	st.global.u32 	[%rd1450], %r738;
	st.shared.u32 	[_ZZ11PreSucFirstPK6InitGHPK7InitLMRP8BiuStatePjjjhE13checkCount_In], %r738;
	mov.b32 	%r16754, 0;
	st.shared.u32 	[_ZZ11PreSucFirstPK6InitGHPK7InitLMRP8BiuStatePjjjhE14checkCount_Out], %r16754;
	bar.sync 	0;
	mov.u32 	%r23950, %tid.x;
	ld.shared.u32 	%r740, [_ZZ11PreSucFirstPK6InitGHPK7InitLMRP8BiuStatePjjjhE13checkCount_In];
	setp.ge.u32 	%p250, %r23950, %r740;
	@%p250 bra 	$L__BB0_419;
	ld.global.u8 	%r741, [%rd3];
	mul.wide.u32 	%rd1452, %r670, 12;
	mul.wide.u32 	%rd1456, %r671, 6;
	mov.u32 	%r23944, %r23950;
$L__BB0_416:
	ld.param.u64 	%rd2037, [_Z7PreSortPK6InitGHPK7InitLMRPK18CommonHeadIndexStrP8BiuStateS9_S9_PjSA_h_param_1];
	ld.param.u64 	%rd2022, [_Z7PreSortPK6InitGHPK7InitLMRPK18CommonHeadIndexStrP8BiuStateS9_S9_PjSA_h_param_0];
	add.s32 	%r16755, %r23944, %r23943;
	div.u32 	%r16756, %r16755, %r668;
	mul.lo.s32 	%r16757, %r16756, %r668;
	sub.s32 	%r16758, %r16755, %r16757;
	cvta.to.global.u64 	%rd1451, %rd2022;
	add.s64 	%rd1453, %rd1451, %rd1452;
	mul.wide.u32 	%rd1454, %r16756, 12;
	add.s64 	%rd56, %rd1453, %rd1454;
	cvta.to.global.u64 	%rd1455, %rd2037;
	add.s64 	%rd1457, %rd1455, %rd1456;
	mul.wide.u32 	%rd1458, %r16758, 6;
	add.s64 	%rd1459, %rd1457, %rd1458;
	ld.global.u8 	%r16759, [%rd1459];
	shl.b32 	%r16760, %r16759, 16;
	ld.global.u8 	%rs571, [%rd1459+1];
	mul.wide.u16 	%r16761, %rs571, 256;
	or.b32  	%r16762, %r16761, %r16760;
	ld.global.u8 	%r16763, [%rd1459+2];
	or.b32  	%r743, %r16762, %r16763;
	ld.global.u32 	%r16764, [%rd56+4];
	ld.global.u16 	%rs67, [%rd56+10];
	cvt.u32.u16 	%r16765, %rs67;
	ld.global.u8 	%r16766, [%rd1459+3];
	ld.global.u8 	%r16767, [%rd1459+4];
	ld.global.u8 	%r16768, [%rd1459+5];
	shr.u32 	%r16769, %r16765, 9;
	shr.u32 	%r16770, %r16764, 18;
	shr.u32 	%r16771, %r16764, 9;
	not.b32 	%r16772, %r16771;
	and.b32  	%r16773, %r16770, %r16772;
	and.b32  	%r16774, %r16773, %r16769;
	shr.u32 	%r16775, %r16764, 16;
	not.b32 	%r16776, %r16769;
	shr.u32 	%r16777, %r16764, 4;
	and.b32  	%r16778, %r16775, %r16776;
	and.b32  	%r16779, %r16778, %r16777;
	or.b32  	%r16780, %r16770, %r16777;
	not.b32 	%r16781, %r16780;
	shr.u32 	%r16782, %r16764, 22;
	and.b32  	%r16783, %r16782, %r16781;
	or.b32  	%r16784, %r16782, %r16775;
	not.b32 	%r16785, %r16784;
	and.b32  	%r16786, %r16771, %r16785;
	or.b32  	%r16787, %r16786, %r16783;
	or.b32  	%r16788, %r16787, %r16774;
	or.b32  	%r16789, %r16788, %r16779;
	shr.u32 	%r16790, %r16768, 4;
	xor.b32  	%r16791, %r16790, %r16789;
	xor.b32  	%r16792, %r16791, %r16768;
	xor.b32  	%r16793, %r16792, %r16764;
	shl.b32 	%r16794, %r16793, 7;
	and.b32  	%r16795, %r16794, 128;
	or.b32  	%r744, %r16795, %r16766;
	shr.u32 	%r16796, %r744, 6;
	or.b32  	%r16797, %r16796, %r16766;
	and.b32  	%r16798, %r16793, %r16797;
	shr.u32 	%r16799, %r16765, 5;
	shr.u32 	%r16800, %r16764, 7;
	shr.u32 	%r16801, %r16764, 17;
	not.b32 	%r16802, %r16801;
	and.b32  	%r16803, %r16800, %r16802;
	and.b32  	%r16804, %r16803, %r16799;
	not.b32 	%r16805, %r16800;
	shr.u32 	%r16806, %r16764, 21;
	shr.u32 	%r16807, %r16764, 12;
	and.b32  	%r16808, %r16806, %r16805;
	and.b32  	%r16809, %r16808, %r16807;
	or.b32  	%r16810, %r16804, %r16809;
	or.b32  	%r16811, %r16799, %r16806;
	not.b32 	%r16812, %r16811;
	shr.u32 	%r16813, %r16765, 12;
	and.b32  	%r16814, %r16813, %r16812;
	or.b32  	%r16815, %r16810, %r16814;
	or.b32  	%r16816, %r16813, %r16807;
	not.b32 	%r16817, %r16816;
	and.b32  	%r16818, %r16801, %r16817;
	or.b32  	%r16819, %r16815, %r16818;
	shr.u32 	%r16820, %r16766, 6;
	shr.u32 	%r16821, %r16766, 3;
	xor.b32  	%r16822, %r16821, %r16820;
	xor.b32  	%r16823, %r16822, %r16819;
	xor.b32  	%r16824, %r16823, %r16766;
	not.b32 	%r16825, %r16824;
	shl.b32 	%r16826, %r16824, 7;
	and.b32  	%r16827, %r16826, 128;
	or.b32  	%r16828, %r16827, %r16767;
	shr.u32 	%r16829, %r16764, 19;
	shr.u32 	%r16830, %r16764, 8;
	shr.u32 	%r16831, %r16765, 11;
	not.b32 	%r16832, %r16831;
	and.b32  	%r16833, %r16830, %r16832;
	and.b32  	%r16834, %r16833, %r16829;
	not.b32 	%r16835, %r16829;
	shr.u32 	%r16836, %r16764, 20;
	shr.u32 	%r16837, %r16764, 6;
	and.b32  	%r16838, %r16836, %r16835;
	and.b32  	%r16839, %r16838, %r16837;
	or.b32  	%r16840, %r16837, %r16830;
	not.b32 	%r16841, %r16840;
	shr.u32 	%r16842, %r16764, 13;
	and.b32  	%r16843, %r16842, %r16841;
	or.b32  	%r16844, %r16836, %r16842;
	not.b32 	%r16845, %r16844;
	and.b32  	%r16846, %r16831, %r16845;
	or.b32  	%r16847, %r16843, %r16839;
	or.b32  	%r16848, %r16847, %r16846;
	or.b32  	%r16849, %r16848, %r16834;
	shr.u32 	%r16850, %r16767, 6;
	shr.u32 	%r16851, %r16767, 3;
	xor.b32  	%r16852, %r16851, %r16850;
	xor.b32  	%r16853, %r16852, %r16849;
	xor.b32  	%r16854, %r16853, %r16767;
	not.b32 	%r16855, %r16854;
	shl.b32 	%r16856, %r16854, 7;
	and.b32  	%r16857, %r16856, 128;
	or.b32  	%r16858, %r16857, %r16768;
	shr.u32 	%r16859, %r744, 5;
	shr.u32 	%r16860, %r16765, 4;
	shr.u32 	%r16861, %r16765, 10;
	and.b32  	%r16862, %r16764, 1;
	neg.s32 	%r16863, %r16862;
	xor.b32  	%r16864, %r16861, %r16859;
	xor.b32  	%r16865, %r16864, %r16765;
	xor.b32  	%r16866, %r16865, %r16862;
	xor.b32  	%r16867, %r16866, %r16860;
	xor.b32  	%r16868, %r16867, %r16828;
	shl.b32 	%r16869, %r16868, 23;
	or.b32  	%r16870, %r16869, %r16764;
	and.b32  	%r16871, %r16863, 1442944;
	xor.b32  	%r745, %r16870, %r16871;
	and.b32  	%r16872, %r16831, %r16860;
	shr.u32 	%r16873, %r16765, 3;
	shr.u32 	%r16874, %r16765, 1;
	and.b32  	%r16875, %r16873, %r16874;
	xor.b32  	%r746, %r16872, %r16875;
	and.b32  	%r16876, %r16798, 1;
	shr.u32 	%r16877, %r16766, 2;
	not.b32 	%r16878, %r16877;
	shr.u32 	%r16879, %r16767, 5;
	and.b32  	%r16880, %r16879, %r16878;
	or.b32  	%r16881, %r16825, %r16880;
	or.b32  	%r16882, %r16881, -2;
	shr.u32 	%r16883, %r16858, 3;
	not.b32 	%r16884, %r16883;
	shr.u32 	%r16885, %r16828, 3;
	and.b32  	%r16886, %r16885, %r16884;
	or.b32  	%r16887, %r16855, %r16886;
	or.b32  	%r16888, %r16887, -2;
	and.b32  	%r16889, %r16885, %r16883;
	shr.u32 	%r16890, %r16858, 5;
	not.b32 	%r16891, %r16890;
	or.b32  	%r16892, %r16889, %r16891;
	shr.u32 	%r747, %r16828, 1;
	or.b32  	%r16893, %r16883, %r16885;
	and.b32  	%r16894, %r16893, %r747;
	shr.u32 	%r16895, %r16828, 6;
	not.b32 	%r16896, %r16895;
	shr.u32 	%r16897, %r744, 2;
	shr.u32 	%r16898, %r16828, 5;
	and.b32  	%r16899, %r16897, %r16898;
	or.b32  	%r16900, %r16899, %r16896;
	shr.u32 	%r16901, %r16766, 1;
	or.b32  	%r16902, %r16897, %r16898;
	and.b32  	%r16903, %r16902, %r16901;
	not.b32 	%r16904, %r16903;
	shr.u32 	%r16905, %r744, 3;
	not.b32 	%r16906, %r16905;
	not.b32 	%r16907, %r16766;
	and.b32  	%r16908, %r16796, %r16907;
	or.b32  	%r16909, %r16908, %r16906;
	shr.u32 	%r16910, %r744, 4;
	not.b32 	%r16911, %r16910;
	not.b32 	%r16912, %r16796;
	and.b32  	%r16913, %r16912, %r16766;
	or.b32  	%r16914, %r16913, %r16911;
	not.b32 	%r16915, %r16858;
	shr.u32 	%r16916, %r16858, 6;
	shr.u32 	%r748, %r16858, 1;
	and.b32  	%r16917, %r16916, %r748;
	or.b32  	%r16918, %r16917, %r16915;
	shr.u32 	%r16919, %r16858, 4;
	not.b32 	%r16920, %r16919;
	not.b32 	%r16921, %r16916;
	and.b32  	%r16922, %r748, %r16921;
	or.b32  	%r16923, %r16922, %r16920;
	shr.u32 	%r16924, %r16858, 2;
	not.b32 	%r16925, %r16924;
	not.b32 	%r16926, %r748;
	and.b32  	%r16927, %r16916, %r16926;
	or.b32  	%r16928, %r16927, %r16925;
	or.b32  	%r16929, %r748, %r16897;
	not.b32 	%r16930, %r16929;
	and.b32  	%r16931, %r744, %r16930;
	or.b32  	%r16932, %r16916, %r744;
	not.b32 	%r16933, %r16932;
	and.b32  	%r16934, %r16898, %r16933;
	or.b32  	%r16935, %r16931, %r16934;
	not.b32 	%r16936, %r16885;
	and.b32  	%r16937, %r16883, %r16936;
	and.b32  	%r16938, %r16937, %r16897;
	or.b32  	%r16939, %r16935, %r16938;
	not.b32 	%r16940, %r16898;
	and.b32  	%r16941, %r16885, %r16940;
	and.b32  	%r16942, %r16883, %r16926;
	or.b32  	%r16943, %r16942, %r16941;
	and.b32  	%r16944, %r16943, %r16912;
	or.b32  	%r16945, %r16939, %r16944;
	add.s32 	%r16946, %r16882, %r16888;
	add.s32 	%r16947, %r16946, %r16892;
	add.s32 	%r16948, %r16876, %r16894;
	sub.s32 	%r16949, %r16947, %r16948;
	add.s32 	%r16950, %r16949, %r16900;
	add.s32 	%r16951, %r16950, %r16904;
	add.s32 	%r16952, %r16951, %r16909;
	add.s32 	%r16953, %r16952, %r16914;
	add.s32 	%r16954, %r16953, %r16918;
	add.s32 	%r16955, %r16954, %r16923;
	add.s32 	%r16956, %r16955, %r16928;
	add.s32 	%r16957, %r16956, %r16945;
	add.s32 	%r16958, %r16957, -2;
	and.b32  	%r16959, %r16958, 1;
	setp.ne.s32 	%p251, %r16959, %r741;
	@%p251 bra 	$L__BB0_418;
	shr.u32 	%r16960, %r744, 1;
	shr.u32 	%r16961, %r745, 1;
	and.b32  	%r16962, %r16961, 8388607;
	ld.global.u16 	%r16963, [%rd56+8];
	ld.global.u32 	%r16964, [%rd56];
	atom.shared.add.u32 	%r16965, [_ZZ11PreSucFirstPK6InitGHPK7InitLMRP8BiuStatePjjjhE14checkCount_Out], 1;
	cvt.u64.u32 	%rd1460, %r16965;
	mul.wide.u32 	%rd1461, %r16965, 4;
	add.s64 	%rd1462, %rd2, %rd1461;
	st.global.u32 	[%rd1462+196608], %r16962;
	cvt.u16.u32 	%rs572, %r746;
	xor.b16  	%rs573, %rs67, %rs572;
	shl.b16 	%rs574, %rs573, 13;
	xor.b16  	%rs575, %rs574, 8192;
	or.b16  	%rs576, %rs575, %rs67;
	shr.u16 	%rs577, %rs576, 1;
	and.b16  	%rs578, %rs577, 8191;
	mul.wide.u32 	%rd1463, %r16965, 2;
	sub.s64 	%rd1464, %rd1462, %rd1463;
	st.global.u16 	[%rd1464+262144], %rs578;
	sub.s64 	%rd1465, %rd1464, %rd1460;
	st.global.u8 	[%rd1465+294912], %r16960;
	st.global.u8 	[%rd1465+311296], %r747;
	st.global.u8 	[%rd1465+327680], %r748;
	mul.wide.u32 	%rd1466, %r16965, 3;
	add.s64 	%rd1467, %rd1465, %rd1466;
	st.global.u32 	[%rd1467], %r16964;
	st.global.u32 	[%rd1467+65536], %r16963;
	st.global.u32 	[%rd1467+131072], %r743;
$L__BB0_418:
	mov.u32 	%r16966, %ntid.x;
	add.s32 	%r23944, %r23944, %r16966;
	setp.lt.u32 	%p252, %r23944, %r740;
	@%p252 bra 	$L__BB0_416;
$L__BB0_419:
	bar.sync 	0;
	ld.shared.u32 	%r16967, [_ZZ11PreSucFirstPK6InitGHPK7InitLMRP8BiuStatePjjjhE14checkCount_Out];
	bar.sync 	0;
	st.shared.u32 	[_ZZ12PreSucSecondP8BiuStateS0_PjhhE13checkCount_In], %r16967;
	mov.b32 	%r16968, 0;
	st.shared.u32 	[_ZZ12PreSucSecondP8BiuStateS0_PjhhE14checkCount_Out], %r16968;
	bar.sync 	0;
	ld.shared.u32 	%r750, [_ZZ12PreSucSecondP8BiuStateS0_PjhhE13checkCount_In];
	setp.ge.u32 	%p253, %r23950, %r750;
	@%p253 bra 	$L__BB0_424;
	ld.global.u8 	%r751, [%rd3+1];
	mov.u32 	%r23945, %r23950;
$L__BB0_421:
	cvt.u64.u32 	%rd1468, %r23945;
	mul.wide.u32 	%rd1469, %r23945, 4;
	add.s64 	%rd1470, %rd2, %rd1469;
	ld.global.u32 	%r16969, [%rd1470+196608];
	mul.wide.u32 	%rd1471, %r23945, 2;
	sub.s64 	%rd1472, %rd1470, %rd1471;
	ld.global.u16 	%rs68, [%rd1472+262144];
	cvt.u32.u16 	%r16970, %rs68;
	sub.s64 	%rd1473, %rd1472, %rd1468;
	ld.global.u8 	%r16971, [%rd1473+294912];
	ld.global.u8 	%r16972, [%rd1473+311296];
	ld.global.u8 	%r16973, [%rd1473+327680];
	mul.wide.u32 	%rd1474, %r23945, 3;
	add.s64 	%rd57, %rd1473, %rd1474;
	shr.u32 	%r16974, %r16970, 9;
	shr.u32 	%r16975, %r16969, 18;
	shr.u32 	%r16976, %r16969, 9;
	not.b32 	%r16977, %r16976;
	and.b32  	%r16978, %r16975, %r16977;
	and.b32  	%r16979, %r16978, %r16974;
	shr.u32 	%r16980, %r16969, 16;
	not.b32 	%r16981, %r16974;
	shr.u32 	%r16982, %r16969, 4;
	and.b32  	%r16983, %r16980, %r16981;
	and.b32  	%r16984, %r16983, %r16982;
	or.b32  	%r16985, %r16975, %r16982;
	not.b32 	%r16986, %r16985;
	shr.u32 	%r16987, %r16969, 22;
	and.b32  	%r16988, %r16987, %r16986;
	or.b32  	%r16989, %r16987, %r16980;
	not.b32 	%r16990, %r16989;
	and.b32  	%r16991, %r16976, %r16990;
	or.b32  	%r16992, %r16991, %r16988;
	or.b32  	%r16993, %r16992, %r16979;
	or.b32  	%r16994, %r16993, %r16984;
	shr.u32 	%r16995, %r16973, 4;
	xor.b32  	%r16996, %r16995, %r16994;
	xor.b32  	%r16997, %r16996, %r16973;
	xor.b32  	%r16998, %r16997, %r16969;
	shl.b32 	%r16999, %r16998, 7;
	and.b32  	%r17000, %r16999, 128;
	or.b32  	%r753, %r17000, %r16971;
	shr.u32 	%r17001, %r753, 6;
	or.b32  	%r17002, %r17001, %r16971;
	and.b32  	%r17003, %r16998, %r17002;
	shr.u32 	%r17004, %r16970, 5;
	shr.u32 	%r17005, %r16969, 7;
	shr.u32 	%r17006, %r16969, 17;
	not.b32 	%r17007, %r17006;
	and.b32  	%r17008, %r17005, %r17007;
	and.b32  	%r17009, %r17008, %r17004;
	not.b32 	%r17010, %r17005;
	shr.u32 	%r17011, %r16969, 21;
	shr.u32 	%r17012, %r16969, 12;
	and.b32  	%r17013, %r17011, %r17010;
	and.b32  	%r17014, %r17013, %r17012;
	or.b32  	%r17015, %r17009, %r17014;
	or.b32  	%r17016, %r17004, %r17011;
	not.b32 	%r17017, %r17016;
	shr.u32 	%r17018, %r16970, 12;
	and.b32  	%r17019, %r17018, %r17017;
	or.b32  	%r17020, %r17015, %r17019;
	or.b32  	%r17021, %r17018, %r17012;
	not.b32 	%r17022, %r17021;
	and.b32  	%r17023, %r17006, %r17022;
	or.b32  	%r17024, %r17020, %r17023;
	shr.u32 	%r17025, %r16971, 6;
	shr.u32 	%r17026, %r16971, 3;
	xor.b32  	%r17027, %r17026, %r17025;
	xor.b32  	%r17028, %r17027, %r17024;
	xor.b32  	%r17029, %r17028, %r16971;
	not.b32 	%r17030, %r17029;
	shl.b32 	%r17031, %r17029, 7;
	and.b32  	%r17032, %r17031, 128;
	or.b32  	%r17033, %r17032, %r16972;
	shr.u32 	%r17034, %r16969, 19;
	shr.u32 	%r17035, %r16969, 8;
	shr.u32 	%r17036, %r16970, 11;
	not.b32 	%r17037, %r17036;
	and.b32  	%r17038, %r17035, %r17037;
	and.b32  	%r17039, %r17038, %r17034;
	not.b32 	%r17040, %r17034;
	shr.u32 	%r17041, %r16969, 20;
	shr.u32 	%r17042, %r16969, 6;
	and.b32  	%r17043, %r17041, %r17040;
	and.b32  	%r17044, %r17043, %r17042;
	or.b32  	%r17045, %r17042, %r17035;
	not.b32 	%r17046, %r17045;
	shr.u32 	%r17047, %r16969, 13;
	and.b32  	%r17048, %r17047, %r17046;
	or.b32  	%r17049, %r17041, %r17047;
	not.b32 	%r17050, %r17049;
	and.b32  	%r17051, %r17036, %r17050;
	or.b32  	%r17052, %r17048, %r17044;
	or.b32  	%r17053, %r17052, %r17051;
	or.b32  	%r17054, %r17053, %r17039;
	shr.u32 	%r17055, %r16972, 6;
	shr.u32 	%r17056, %r16972, 3;
	xor.b32  	%r17057, %r17056, %r17055;
	xor.b32  	%r17058, %r17057, %r17054;
	xor.b32  	%r17059, %r17058, %r16972;
	not.b32 	%r17060, %r17059;
	shl.b32 	%r17061, %r17059, 7;
	and.b32  	%r17062, %r17061, 128;
	or.b32  	%r17063, %r17062, %r16973;
	shr.u32 	%r17064, %r753, 5;
	shr.u32 	%r17065, %r16970, 4;
	shr.u32 	%r17066, %r16970, 10;
	and.b32  	%r17067, %r16969, 1;
	neg.s32 	%r17068, %r17067;
	xor.b32  	%r17069, %r17066, %r17064;
	xor.b32  	%r17070, %r17069, %r16970;
	xor.b32  	%r17071, %r17070, %r17067;
	xor.b32  	%r17072, %r17071, %r17065;
	xor.b32  	%r17073, %r17072, %r17033;
	shl.b32 	%r17074, %r17073, 23;
	or.b32  	%r17075, %r17074, %r16969;
	and.b32  	%r17076, %r17068, 1442944;
	xor.b32  	%r754, %r17075, %r17076;
	and.b32  	%r17077, %r17036, %r17065;
	shr.u32 	%r17078, %r16970, 3;
	shr.u32 	%r17079, %r16970, 1;
	and.b32  	%r17080, %r17078, %r17079;
	xor.b32  	%r755, %r17077, %r17080;
	and.b32  	%r17081, %r17003, 1;
	shr.u32 	%r17082, %r16971, 2;
	not.b32 	%r17083, %r17082;
	shr.u32 	%r17084, %r16972, 5;
	and.b32  	%r17085, %r17084, %r17083;
	or.b32  	%r17086, %r17030, %r17085;
	or.b32  	%r17087, %r17086, -2;
	shr.u32 	%r17088, %r17063, 3;
	not.b32 	%r17089, %r17088;
	shr.u32 	%r17090, %r17033, 3;
	and.b32  	%r17091, %r17090, %r17089;
	or.b32  	%r17092, %r17060, %r17091;
	or.b32  	%r17093, %r17092, -2;
	and.b32  	%r17094, %r17090, %r17088;
	shr.u32 	%r17095, %r17063, 5;
	not.b32 	%r17096, %r17095;
	or.b32  	%r17097, %r17094, %r17096;
	shr.u32 	%r756, %r17033, 1;
	or.b32  	%r17098, %r17088, %r17090;
	and.b32  	%r17099, %r17098, %r756;
	shr.u32 	%r17100, %r17033, 6;
	not.b32 	%r17101, %r17100;
	shr.u32 	%r17102, %r753, 2;
	shr.u32 	%r17103, %r17033, 5;
	and.b32  	%r17104, %r17102, %r17103;
	or.b32  	%r17105, %r17104, %r17101;
	shr.u32 	%r17106, %r16971, 1;
	or.b32  	%r17107, %r17102, %r17103;
	and.b32  	%r17108, %r17107, %r17106;
	not.b32 	%r17109, %r17108;
	shr.u32 	%r17110, %r753, 3;
	not.b32 	%r17111, %r17110;
	not.b32 	%r17112, %r16971;
	and.b32  	%r17113, %r17001, %r17112;
	or.b32  	%r17114, %r17113, %r17111;
	shr.u32 	%r17115, %r753, 4;
	not.b32 	%r17116, %r17115;
	not.b32 	%r17117, %r17001;
	and.b32  	%r17118, %r17117, %r16971;
	or.b32  	%r17119, %r17118, %r17116;
	not.b32 	%r17120, %r17063;
	shr.u32 	%r17121, %r17063, 6;
	shr.u32 	%r757, %r17063, 1;
	and.b32  	%r17122, %r17121, %r757;
	or.b32  	%r17123, %r17122, %r17120;
	shr.u32 	%r17124, %r17063, 4;
	not.b32 	%r17125, %r17124;
	not.b32 	%r17126, %r17121;
	and.b32  	%r17127, %r757, %r17126;
	or.b32  	%r17128, %r17127, %r17125;
	shr.u32 	%r17129, %r17063, 2;
	not.b32 	%r17130, %r17129;
	not.b32 	%r17131, %r757;
	and.b32  	%r17132, %r17121, %r17131;
	or.b32  	%r17133, %r17132, %r17130;
	or.b32  	%r17134, %r757, %r17102;
	not.b32 	%r17135, %r17134;
	and.b32  	%r17136, %r753, %r17135;
	or.b32  	%r17137, %r17121, %r753;
	not.b32 	%r17138, %r17137;
	and.b32  	%r17139, %r17103, %r17138;
	or.b32  	%r17140, %r17136, %r17139;
	not.b32 	%r17141, %r17090;
	and.b32  	%r17142, %r17088, %r17141;
	and.b32  	%r17143, %r17142, %r17102;
	or.b32  	%r17144, %r17140, %r17143;
	not.b32 	%r17145, %r17103;
	and.b32  	%r17146, %r17090, %r17145;
	and.b32  	%r17147, %r17088, %r17131;
	or.b32  	%r17148, %r17147, %r17146;
	and.b32  	%r17149, %r17148, %r17117;
	or.b32  	%r17150, %r17144, %r17149;
	add.s32 	%r17151, %r17087, %r17093;
	add.s32 	%r17152, %r17151, %r17097;
	add.s32 	%r17153, %r17081, %r17099;
	sub.s32 	%r17154, %r17152, %r17153;
	add.s32 	%r17155, %r17154, %r17105;
	add.s32 	%r17156, %r17155, %r17109;
	add.s32 	%r17157, %r17156, %r17114;
	add.s32 	%r17158, %r17157, %r17119;
	add.s32 	%r17159, %r17158, %r17123;
	add.s32 	%r17160, %r17159, %r17128;
	add.s32 	%r17161, %r17160, %r17133;
	add.s32 	%r17162, %r17161, %r17150;
	add.s32 	%r17163, %r17162, -2;
	and.b32  	%r17164, %r17163, 1;
	setp.ne.s32 	%p254, %r17164, %r751;
	@%p254 bra 	$L__BB0_423;
	shr.u32 	%r17165, %r753, 1;
	shr.u32 	%r17166, %r754, 1;
	and.b32  	%r17167, %r17166, 8388607;
	ld.global.u32 	%r17168, [%rd57+65536];
	ld.global.u32 	%r17169, [%rd57];
	ld.global.u32 	%r17170, [%rd57+131072];
	atom.shared.add.u32 	%r17171, [_ZZ12PreSucSecondP8BiuStateS0_PjhhE14checkCount_Out], 1;
	cvt.u64.u32 	%rd1475, %r17171;
	mul.wide.u32 	%rd1476, %r17171, 4;
	add.s64 	%rd1477, %rd1, %rd1476;
	st.global.u32 	[%rd1477+196608], %r17167;
	cvt.u16.u32 	%rs579, %r755;
	xor.b16  	%rs580, %rs68, %rs579;
	shl.b16 	%rs581, %rs580, 13;
	xor.b16  	%rs582, %rs581, 8192;
	or.b16  	%rs583, %rs582, %rs68;
	shr.u16 	%rs584, %rs583, 1;
	and.b16  	%rs585, %rs584, 8191;
	mul.wide.u32 	%rd1478, %r17171, 2;
	sub.s64 	%rd1479, %rd1477, %rd1478;
	st.global.u16 	[%rd1479+262144], %rs585;
	sub.s64 	%rd1480, %rd1479, %rd1475;
	st.global.u8 	[%rd1480+294912], %r17165;
	st.global.u8 	[%rd1480+311296], %r756;
	st.global.u8 	[%rd1480+327680], %r757;
	mul.wide.u32 	%rd1481, %r17171, 3;
	add.s64 	%rd1482, %rd1480, %rd1481;
	st.global.u32 	[%rd1482], %r17169;
	st.global.u32 	[%rd1482+65536], %r17168;
	st.global.u32 	[%rd1482+131072], %r17170;
$L__BB0_423:
	mov.u32 	%r17172, %ntid.x;
	add.s32 	%r23945, %r23945, %r17172;
	setp.lt.u32 	%p255, %r23945, %r750;
	@%p255 bra 	$L__BB0_421;
$L__BB0_424:
	ld.param.u64 	%rd2109, [_Z7PreSortPK6InitGHPK7InitLMRPK18CommonHeadIndexStrP8BiuStateS9_S9_PjSA_h_param_6];
	bar.sync 	0;
	ld.shared.u32 	%r17173, [_ZZ12PreSucSecondP8BiuStateS0_PjhhE14checkCount_Out];
	cvta.to.global.u64 	%rd1483, %rd2109;
	st.global.u32 	[%rd1483], %r17173;
	bar.sync 	0;
	st.shared.u32 	[_ZZ12PreSucSecondP8BiuStateS0_PjhhE13checkCount_In], %r17173;
	mov.b32 	%r17174, 0;
	st.shared.u32 	[_ZZ12PreSucSecondP8BiuStateS0_PjhhE14checkCount_Out], %r17174;
	bar.sync 	0;
	ld.shared.u32 	%r759, [_ZZ12PreSucSecondP8BiuStateS0_PjhhE13checkCount_In];
	setp.ge.u32 	%p256, %r23950, %r759;
	@%p256 bra 	$L__BB0_429;
	ld.global.u8 	%r760, [%rd3+2];
	mov.u32 	%r23946, %r23950;
$L__BB0_426:
	cvt.u64.u32 	%rd1484, %r23946;
	mul.wide.u32 	%rd1485, %r23946, 4;
	add.s64 	%rd1486, %rd1, %rd1485;
	ld.global.u32 	%r17175, [%rd1486+196608];
	mul.wide.u32 	%rd1487, %r23946, 2;
	sub.s64 	%rd1488, %rd1486, %rd1487;
	ld.global.u16 	%rs69, [%rd1488+262144];
	cvt.u32.u16 	%r17176, %rs69;
	sub.s64 	%rd1489, %rd1488, %rd1484;
	ld.global.u8 	%r17177, [%rd1489+294912];
	ld.global.u8 	%r17178, [%rd1489+311296];
	ld.global.u8 	%r17179, [%rd1489+327680];
	mul.wide.u32 	%rd1490, %r23946, 3;
	add.s64 	%rd58, %rd1489, %rd1490;
	shr.u32 	%r17180, %r17176, 9;
	shr.u32 	%r17181, %r17175, 18;
	shr.u32 	%r17182, %r17175, 9;
	not.b32 	%r17183, %r17182;
	and.b32  	%r17184, %r17181, %r17183;
	and.b32  	%r17185, %r17184, %r17180;
	shr.u32 	%r17186, %r17175, 16;
	not.b32 	%r17187, %r17180;
	shr.u32 	%r17188, %r17175, 4;
	and.b32  	%r17189, %r17186, %r17187;
	and.b32  	%r17190, %r17189, %r17188;
	or.b32  	%r17191, %r17181, %r17188;
	not.b32 	%r17192, %r17191;
	shr.u32 	%r17193, %r17175, 22;
	and.b32  	%r17194, %r17193, %r17192;
	or.b32  	%r17195, %r17193, %r17186;
	not.b32 	%r17196, %r17195;
	and.b32  	%r17197, %r17182, %r17196;
	or.b32  	%r17198, %r17197, %r17194;
	or.b32  	%r17199, %r17198, %r17185;
	or.b32  	%r17200, %r17199, %r17190;
	shr.u32 	%r17201, %r17179, 4;
	xor.b32  	%r17202, %r17201, %r17200;
	xor.b32  	%r17203, %r17202, %r17179;
	xor.b32  	%r17204, %r17203, %r17175;
	shl.b32 	%r17205, %r17204, 7;
	and.b32  	%r17206, %r17205, 128;
	or.b32  	%r762, %r17206, %r17177;
	shr.u32 	%r17207, %r762, 6;
	or.b32  	%r17208, %r17207, %r17177;
	and.b32  	%r17209, %r17204, %r17208;
	shr.u32 	%r17210, %r17176, 5;
	shr.u32 	%r17211, %r17175, 7;
	shr.u32 	%r17212, %r17175, 17;
	not.b32 	%r17213, %r17212;
	and.b32  	%r17214, %r17211, %r17213;
	and.b32  	%r17215, %r17214, %r17210;
	not.b32 	%r17216, %r17211;
	shr.u32 	%r17217, %r17175, 21;
	shr.u32 	%r17218, %r17175, 12;
	and.b32  	%r17219, %r17217, %r17216;
	and.b32  	%r17220, %r17219, %r17218;
	or.b32  	%r17221, %r17215, %r17220;
	or.b32  	%r17222, %r17210, %r17217;
	not.b32 	%r17223, %r17222;
	shr.u32 	%r17224, %r17176, 12;
	and.b32  	%r17225, %r17224, %r17223;
	or.b32  	%r17226, %r17221, %r17225;
	or.b32  	%r17227, %r17224, %r17218;
	not.b32 	%r17228, %r17227;
	and.b32  	%r17229, %r17212, %r17228;
	or.b32  	%r17230, %r17226, %r17229;
	shr.u32 	%r17231, %r17177, 6;
	shr.u32 	%r17232, %r17177, 3;
	xor.b32  	%r17233, %r17232, %r17231;
	xor.b32  	%r17234, %r17233, %r17230;
	xor.b32  	%r17235, %r17234, %r17177;
	not.b32 	%r17236, %r17235;
	shl.b32 	%r17237, %r17235, 7;
	and.b32  	%r17238, %r17237, 128;
	or.b32  	%r17239, %r17238, %r17178;
	shr.u32 	%r17240, %r17175, 19;
	shr.u32 	%r17241, %r17175, 8;
	shr.u32 	%r17242, %r17176, 11;
	not.b32 	%r17243, %r17242;
	and.b32  	%r17244, %r17241, %r17243;
	and.b32  	%r17245, %r17244, %r17240;
	not.b32 	%r17246, %r17240;
	shr.u32 	%r17247, %r17175, 20;
	shr.u32 	%r17248, %r17175, 6;
	and.b32  	%r17249, %r17247, %r17246;
	and.b32  	%r17250, %r17249, %r17248;
	or.b32  	%r17251, %r17248, %r17241;
	not.b32 	%r17252, %r17251;
	shr.u32 	%r17253, %r17175, 13;
	and.b32  	%r17254, %r17253, %r17252;
	or.b32  	%r17255, %r17247, %r17253;
	not.b32 	%r17256, %r17255;
	and.b32  	%r17257, %r17242, %r17256;
	or.b32  	%r17258, %r17254, %r17250;
	or.b32  	%r17259, %r17258, %r17257;
	or.b32  	%r17260, %r17259, %r17245;
	shr.u32 	%r17261, %r17178, 6;
	shr.u32 	%r17262, %r17178, 3;
	xor.b32  	%r17263, %r17262, %r17261;
	xor.b32  	%r17264, %r17263, %r17260;
	xor.b32  	%r17265, %r17264, %r17178;
	not.b32 	%r17266, %r17265;
	shl.b32 	%r17267, %r17265, 7;
	and.b32  	%r17268, %r17267, 128;
	or.b32  	%r17269, %r17268, %r17179;
	shr.u32 	%r17270, %r762, 5;
	shr.u32 	%r17271, %r17176, 4;
	shr.u32 	%r17272, %r17176, 10;
	and.b32  	%r17273, %r17175, 1;
	neg.s32 	%r17274, %r17273;
	xor.b32  	%r17275, %r17272, %r17270;
	xor.b32  	%r17276, %r17275, %r17176;
	xor.b32  	%r17277, %r17276, %r17273;
	xor.b32  	%r17278, %r17277, %r17271;
	xor.b32  	%r17279, %r17278, %r17239;
	shl.b32 	%r17280, %r17279, 23;
	or.b32  	%r17281, %r17280, %r17175;
	and.b32  	%r17282, %r17274, 1442944;
	xor.b32  	%r763, %r17281, %r17282;
	and.b32  	%r17283, %r17242, %r17271;
	shr.u32 	%r17284, %r17176, 3;
	shr.u32 	%r17285, %r17176, 1;
	and.b32  	%r17286, %r17284, %r17285;
	xor.b32  	%r764, %r17283, %r17286;
	and.b32  	%r17287, %r17209, 1;
	shr.u32 	%r17288, %r17177, 2;
	not.b32 	%r17289, %r17288;
	shr.u32 	%r17290, %r17178, 5;
	and.b32  	%r17291, %r17290, %r17289;
	or.b32  	%r17292, %r17236, %r17291;
	or.b32  	%r17293, %r17292, -2;
	shr.u32 	%r17294, %r17269, 3;
	not.b32 	%r17295, %r17294;
	shr.u32 	%r17296, %r17239, 3;
	and.b32  	%r17297, %r17296, %r17295;
	or.b32  	%r17298, %r17266, %r17297;
	or.b32  	%r17299, %r17298, -2;
	and.b32  	%r17300, %r17296, %r17294;
	shr.u32 	%r17301, %r17269, 5;
	not.b32 	%r17302, %r17301;
	or.b32  	%r17303, %r17300, %r17302;
	shr.u32 	%r765, %r17239, 1;
	or.b32  	%r17304, %r17294, %r17296;
	and.b32  	%r17305, %r17304, %r765;
	shr.u32 	%r17306, %r17239, 6;
	not.b32 	%r17307, %r17306;
	shr.u32 	%r17308, %r762, 2;
	shr.u32 	%r17309, %r17239, 5;
	and.b32  	%r17310, %r17308, %r17309;
	or.b32  	%r17311, %r17310, %r17307;
	shr.u32 	%r17312, %r17177, 1;
	or.b32  	%r17313, %r17308, %r17309;
	and.b32  	%r17314, %r17313, %r17312;
	not.b32 	%r17315, %r17314;
	shr.u32 	%r17316, %r762, 3;
	not.b32 	%r17317, %r17316;
	not.b32 	%r17318, %r17177;
	and.b32  	%r17319, %r17207, %r17318;
	or.b32  	%r17320, %r17319, %r17317;
	shr.u32 	%r17321, %r762, 4;
	not.b32 	%r17322, %r17321;
	not.b32 	%r17323, %r17207;
	and.b32  	%r17324, %r17323, %r17177;
	or.b32  	%r17325, %r17324, %r17322;
	not.b32 	%r17326, %r17269;
	shr.u32 	%r17327, %r17269, 6;
	shr.u32 	%r766, %r17269, 1;
	and.b32  	%r17328, %r17327, %r766;
	or.b32  	%r17329, %r17328, %r17326;
	shr.u32 	%r17330, %r17269, 4;
	not.b32 	%r17331, %r17330;
	not.b32 	%r17332, %r17327;
	and.b32  	%r17333, %r766, %r17332;
	or.b32  	%r17334, %r17333, %r17331;
	shr.u32 	%r17335, %r17269, 2;
	not.b32 	%r17336, %r17335;
	not.b32 	%r17337, %r766;
	and.b32  	%r17338, %r17327, %r17337;
	or.b32  	%r17339, %r17338, %r17336;
	or.b32  	%r17340, %r766, %r17308;
	not.b32 	%r17341, %r17340;
	and.b32  	%r17342, %r762, %r17341;
	or.b32  	%r17343, %r17327, %r762;
	not.b32 	%r17344, %r17343;
	and.b32  	%r17345, %r17309, %r17344;
	or.b32  	%r17346, %r17342, %r17345;
	not.b32 	%r17347, %r17296;
	and.b32  	%r17348, %r17294, %r17347;
	and.b32  	%r17349, %r17348, %r17308;
	or.b32  	%r17350, %r17346, %r17349;
	not.b32 	%r17351, %r17309;
	and.b32  	%r17352, %r17296, %r17351;
	and.b32  	%r17353, %r17294, %r17337;
	or.b32  	%r17354, %r17353, %r17352;
	and.b32  	%r17355, %r17354, %r17323;
	or.b32  	%r17356, %r17350, %r17355;
	add.s32 	%r17357, %r17293, %r17299;
	add.s32 	%r17358, %r17357, %r17303;
	add.s32 	%r17359, %r17287, %r17305;
	sub.s32 	%r17360, %r17358, %r17359;
	add.s32 	%r17361, %r17360, %r17311;
	add.s32 	%r17362, %r17361, %r17315;
	add.s32 	%r17363, %r17362, %r17320;
	add.s32 	%r17364, %r17363, %r17325;
	add.s32 	%r17365, %r17364, %r17329;
	add.s32 	%r17366, %r17365, %r17334;
	add.s32 	%r17367, %r17366, %r17339;
	add.s32 	%r17368, %r17367, %r17356;
	add.s32 	%r17369, %r17368, -2;
	and.b32  	%r17370, %r17369, 1;
	setp.ne.s32 	%p257, %r17370, %r760;
	@%p257 bra 	$L__BB0_428;
	shr.u32 	%r17371, %r762, 1;
	shr.u32 	%r17372, %r763, 1;
	and.b32  	%r17373, %r17372, 8388607;
	ld.global.u32 	%r17374, [%rd58+65536];
	ld.global.u32 	%r17375, [%rd58];
	ld.global.u32 	%r17376, [%rd58+131072];
	atom.shared.add.u32 	%r17377, [_ZZ12PreSucSecondP8BiuStateS0_PjhhE14checkCount_Out], 1;
	cvt.u64.u32 	%rd1491, %r17377;
	mul.wide.u32 	%rd1492, %r17377, 4;
	add.s64 	%rd1493, %rd2, %rd1492;
	st.global.u32 	[%rd1493+196608], %r17373;
	cvt.u16.u32 	%rs586, %r764;
	xor.b16  	%rs587, %rs69, %rs586;
	shl.b16 	%rs588, %rs587, 13;
	xor.b16  	%rs589, %rs588, 8192;
	or.b16  	%rs590, %rs589, %rs69;
	shr.u16 	%rs591, %rs590, 1;
	and.b16  	%rs592, %rs591, 8191;
	mul.wide.u32 	%rd1494, %r17377, 2;
	sub.s64 	%rd1495, %rd1493, %rd1494;
	st.global.u16 	[%rd1495+262144], %rs592;
	sub.s64 	%rd1496, %rd1495, %rd1491;
	st.global.u8 	[%rd1496+294912], %r17371;
	st.global.u8 	[%rd1496+311296], %r765;
	st.global.u8 	[%rd1496+327680], %r766;
	mul.wide.u32 	%rd1497, %r17377, 3;
	add.s64 	%rd1498, %rd1496, %rd1497;
	st.global.u32 	[%rd1498], %r17375;
	st.global.u32 	[%rd1498+65536], %r17374;
	st.global.u32 	[%rd1498+131072], %r17376;
$L__BB0_428:
	mov.u32 	%r17378, %ntid.x;
	add.s32 	%r23946, %r23946, %r17378;
	setp.lt.u32 	%p258, %r23946, %r759;
	@%p258 bra 	$L__BB0_426;
$L__BB0_429:
	bar.sync 	0;
	ld.shared.u32 	%r17379, [_ZZ12PreSucSecondP8BiuStateS0_PjhhE14checkCount_Out];
	bar.sync 	0;
	st.shared.u32 	[_ZZ12PreSucSecondP8BiuStateS0_PjhhE13checkCount_In], %r17379;
	mov.b32 	%r17380, 0;
	st.shared.u32 	[_ZZ12PreSucSecondP8BiuStateS0_PjhhE14checkCount_Out], %r17380;
	bar.sync 	0;
	ld.shared.u32 	%r768, [_ZZ12PreSucSecondP8BiuStateS0_PjhhE13checkCount_In];
	setp.ge.u32 	%p259, %r23950, %r768;
	@%p259 bra 	$L__BB0_434;
	ld.global.u8 	%r769, [%rd3+3];
	mov.u32 	%r23947, %r23950;
$L__BB0_431:
	cvt.u64.u32 	%rd1499, %r23947;
	mul.wide.u32 	%rd1500, %r23947, 4;
	add.s64 	%rd1501, %rd2, %rd1500;
	ld.global.u32 	%r17381, [%rd1501+196608];
	mul.wide.u32 	%rd1502, %r23947, 2;
	sub.s64 	%rd1503, %rd1501, %rd1502;
	ld.global.u16 	%rs70, [%rd1503+262144];
	cvt.u32.u16 	%r17382, %rs70;
	sub.s64 	%rd1504, %rd1503, %rd1499;
	ld.global.u8 	%r17383, [%rd1504+294912];
	ld.global.u8 	%r17384, [%rd1504+311296];
	ld.global.u8 	%r17385, [%rd1504+327680];
	mul.wide.u32 	%rd1505, %r23947, 3;
	add.s64 	%rd59, %rd1504, %rd1505;
	shr.u32 	%r17386, %r17382, 9;
	shr.u32 	%r17387, %r17381, 18;
	shr.u32 	%r17388, %r17381, 9;
	not.b32 	%r17389, %r17388;
	and.b32  	%r17390, %r17387, %r17389;
	and.b32  	%r17391, %r17390, %r17386;
	shr.u32 	%r17392, %r17381, 16;
	not.b32 	%r17393, %r17386;
	shr.u32 	%r17394, %r17381, 4;
	and.b32  	%r17395, %r17392, %r17393;
	and.b32  	%r17396, %r17395, %r17394;
	or.b32  	%r17397, %r17387, %r17394;
	not.b32 	%r17398, %r17397;
	shr.u32 	%r17399, %r17381, 22;
	and.b32  	%r17400, %r17399, %r17398;
	or.b32  	%r17401, %r17399, %r17392;
	not.b32 	%r17402, %r17401;
	and.b32  	%r17403, %r17388, %r17402;
	or.b32  	%r17404, %r17403, %r17400;
	or.b32  	%r17405, %r17404, %r17391;
	or.b32  	%r17406, %r17405, %r17396;
	shr.u32 	%r17407, %r17385, 4;
	xor.b32  	%r17408, %r17407, %r17406;
	xor.b32  	%r17409, %r17408, %r17385;
	xor.b32  	%r17410, %r17409, %r17381;
	shl.b32 	%r17411, %r17410, 7;
	and.b32  	%r17412, %r17411, 128;
	or.b32  	%r771, %r17412, %r17383;
	shr.u32 	%r17413, %r771, 6;
	or.b32  	%r17414, %r17413, %r17383;
	and.b32  	%r17415, %r17410, %r17414;
	shr.u32 	%r17416, %r17382, 5;
	shr.u32 	%r17417, %r17381, 7;
	shr.u32 	%r17418, %r17381, 17;
	not.b32 	%r17419, %r17418;
	and.b32  	%r17420, %r17417, %r17419;
	and.b32  	%r17421, %r17420, %r17416;
	not.b32 	%r17422, %r17417;
	shr.u32 	%r17423, %r17381, 21;
	shr.u32 	%r17424, %r17381, 12;
	and.b32  	%r17425, %r17423, %r17422;
	and.b32  	%r17426, %r17425, %r17424;
	or.b32  	%r17427, %r17421, %r17426;
	or.b32  	%r17428, %r17416, %r17423;
	not.b32 	%r17429, %r17428;
	shr.u32 	%r17430, %r17382, 12;
	and.b32  	%r17431, %r17430, %r17429;
	or.b32  	%r17432, %r17427, %r17431;
	or.b32  	%r17433, %r17430, %r17424;
	not.b32 	%r17434, %r17433;
	and.b32  	%r17435, %r17418, %r17434;
	or.b32  	%r17436, %r17432, %r17435;
	shr.u32 	%r17437, %r17383, 6;
	shr.u32 	%r17438, %r17383, 3;
	xor.b32  	%r17439, %r17438, %r17437;
	xor.b32  	%r17440, %r17439, %r17436;
	xor.b32  	%r17441, %r17440, %r17383;
	not.b32 	%r17442, %r17441;
	shl.b32 	%r17443, %r17441, 7;
	and.b32  	%r17444, %r17443, 128;
	or.b32  	%r17445, %r17444, %r17384;
	shr.u32 	%r17446, %r17381, 19;
	shr.u32 	%r17447, %r17381, 8;
	shr.u32 	%r17448, %r17382, 11;
	not.b32 	%r17449, %r17448;
	and.b32  	%r17450, %r17447, %r17449;
	and.b32  	%r17451, %r17450, %r17446;
	not.b32 	%r17452, %r17446;
	shr.u32 	%r17453, %r17381, 20;
	shr.u32 	%r17454, %r17381, 6;
	and.b32  	%r17455, %r17453, %r17452;
	and.b32  	%r17456, %r17455, %r17454;
	or.b32  	%r17457, %r17454, %r17447;
	not.b32 	%r17458, %r17457;
	shr.u32 	%r17459, %r17381, 13;
	and.b32  	%r17460, %r17459, %r17458;
	or.b32  	%r17461, %r17453, %r17459;
	not.b32 	%r17462, %r17461;
	and.b32  	%r17463, %r17448, %r17462;
	or.b32  	%r17464, %r17460, %r17456;
	or.b32  	%r17465, %r17464, %r17463;
	or.b32  	%r17466, %r17465, %r17451;
	shr.u32 	%r17467, %r17384, 6;
	shr.u32 	%r17468, %r17384, 3;
	xor.b32  	%r17469, %r17468, %r17467;
	xor.b32  	%r17470, %r17469, %r17466;
	xor.b32  	%r17471, %r17470, %r17384;
	not.b32 	%r17472, %r17471;
	shl.b32 	%r17473, %r17471, 7;
	and.b32  	%r17474, %r17473, 128;
	or.b32  	%r17475, %r17474, %r17385;
	shr.u32 	%r17476, %r771, 5;
	shr.u32 	%r17477, %r17382, 4;
	shr.u32 	%r17478, %r17382, 10;
	and.b32  	%r17479, %r17381, 1;
	neg.s32 	%r17480, %r17479;
	xor.b32  	%r17481, %r17478, %r17476;
	xor.b32  	%r17482, %r17481, %r17382;
	xor.b32  	%r17483, %r17482, %r17479;
	xor.b32  	%r17484, %r17483, %r17477;
	xor.b32  	%r17485, %r17484, %r17445;
	shl.b32 	%r17486, %r17485, 23;
	or.b32  	%r17487, %r17486, %r17381;
	and.b32  	%r17488, %r17480, 1442944;
	xor.b32  	%r772, %r17487, %r17488;
	and.b32  	%r17489, %r17448, %r17477;
	shr.u32 	%r17490, %r17382, 3;
	shr.u32 	%r17491, %r17382, 1;
	and.b32  	%r17492, %r17490, %r17491;
	xor.b32  	%r773, %r17489, %r17492;
	and.b32  	%r17493, %r17415, 1;
	shr.u32 	%r17494, %r17383, 2;
	not.b32 	%r17495, %r17494;
	shr.u32 	%r17496, %r17384, 5;
	and.b32  	%r17497, %r17496, %r17495;
	or.b32  	%r17498, %r17442, %r17497;
	or.b32  	%r17499, %r17498, -2;
	shr.u32 	%r17500, %r17475, 3;
	not.b32 	%r17501, %r17500;
	shr.u32 	%r17502, %r17445, 3;
	and.b32  	%r17503, %r17502, %r17501;
	or.b32  	%r17504, %r17472, %r17503;
	or.b32  	%r17505, %r17504, -2;
	and.b32  	%r17506, %r17502, %r17500;
	shr.u32 	%r17507, %r17475, 5;
	not.b32 	%r17508, %r17507;
	or.b32  	%r17509, %r17506, %r17508;
	shr.u32 	%r774, %r17445, 1;
	or.b32  	%r17510, %r17500, %r17502;
	and.b32  	%r17511, %r17510, %r774;
	shr.u32 	%r17512, %r17445, 6;
	not.b32 	%r17513, %r17512;
	shr.u32 	%r17514, %r771, 2;
	shr.u32 	%r17515, %r17445, 5;
	and.b32  	%r17516, %r17514, %r17515;
	or.b32  	%r17517, %r17516, %r17513;
	shr.u32 	%r17518, %r17383, 1;
	or.b32  	%r17519, %r17514, %r17515;
	and.b32  	%r17520, %r17519, %r17518;
	not.b32 	%r17521, %r17520;
	shr.u32 	%r17522, %r771, 3;
	not.b32 	%r17523, %r17522;
	not.b32 	%r17524, %r17383;
	and.b32  	%r17525, %r17413, %r17524;
	or.b32  	%r17526, %r17525, %r17523;
	shr.u32 	%r17527, %r771, 4;
	not.b32 	%r17528, %r17527;
	not.b32 	%r17529, %r17413;
	and.b32  	%r17530, %r17529, %r17383;
	or.b32  	%r17531, %r17530, %r17528;
	not.b32 	%r17532, %r17475;
	shr.u32 	%r17533, %r17475, 6;
	shr.u32 	%r775, %r17475, 1;
	and.b32  	%r17534, %r17533, %r775;
	or.b32  	%r17535, %r17534, %r17532;
	shr.u32 	%r17536, %r17475, 4;
	not.b32 	%r17537, %r17536;
	not.b32 	%r17538, %r17533;
	and.b32  	%r17539, %r775, %r17538;
	or.b32  	%r17540, %r17539, %r17537;
	shr.u32 	%r17541, %r17475, 2;
	not.b32 	%r17542, %r17541;
	not.b32 	%r17543, %r775;
	and.b32  	%r17544, %r17533, %r17543;
	or.b32  	%r17545, %r17544, %r17542;
	or.b32  	%r17546, %r775, %r17514;
	not.b32 	%r17547, %r17546;
	and.b32  	%r17548, %r771, %r17547;
	or.b32  	%r17549, %r17533, %r771;
	not.b32 	%r17550, %r17549;
	and.b32  	%r17551, %r17515, %r17550;
	or.b32  	%r17552, %r17548, %r17551;
	not.b32 	%r17553, %r17502;
	and.b32  	%r17554, %r17500, %r17553;
	and.b32  	%r17555, %r17554, %r17514;
	or.b32  	%r17556, %r17552, %r17555;
	not.b32 	%r17557, %r17515;
	and.b32  	%r17558, %r17502, %r17557;
	and.b32  	%r17559, %r17500, %r17543;
	or.b32  	%r17560, %r17559, %r17558;
	and.b32  	%r17561, %r17560, %r17529;
	or.b32  	%r17562, %r17556, %r17561;
	add.s32 	%r17563, %r17499, %r17505;
	add.s32 	%r17564, %r17563, %r17509;
	add.s32 	%r17565, %r17493, %r17511;
	sub.s32 	%r17566, %r17564, %r17565;
	add.s32 	%r17567, %r17566, %r17517;
	add.s32 	%r17568, %r17567, %r17521;
	add.s32 	%r17569, %r17568, %r17526;
	add.s32 	%r17570, %r17569, %r17531;
	add.s32 	%r17571, %r17570, %r17535;
	add.s32 	%r17572, %r17571, %r17540;
	add.s32 	%r17573, %r17572, %r17545;
	add.s32 	%r17574, %r17573, %r17562;
	add.s32 	%r17575, %r17574, -2;
	and.b32  	%r17576, %r17575, 1;
	setp.ne.s32 	%p260, %r17576, %r769;
	@%p260 bra 	$L__BB0_433;
	shr.u32 	%r17577, %r771, 1;
	shr.u32 	%r17578, %r772, 1;
	and.b32  	%r17579, %r17578, 8388607;
	ld.global.u32 	%r17580, [%rd59+65536];
	ld.global.u32 	%r17581, [%rd59];
	ld.global.u32 	%r17582, [%rd59+131072];
	atom.shared.add.u32 	%r17583, [_ZZ12PreSucSecondP8BiuStateS0_PjhhE14checkCount_Out], 1;
	cvt.u64.u32 	%rd1506, %r17583;
	mul.wide.u32 	%rd1507, %r17583, 4;
	add.s64 	%rd1508, %rd1, %rd1507;
	st.global.u32 	[%rd1508+196608], %r17579;
	cvt.u16.u32 	%rs593, %r773;
	xor.b16  	%rs594, %rs70, %rs593;
	shl.b16 	%rs595, %rs594, 13;
	xor.b16  	%rs596, %rs595, 8192;
	or.b16  	%rs597, %rs596, %rs70;
	shr.u16 	%rs598, %rs597, 1;
	and.b16  	%rs599, %rs598, 8191;
	mul.wide.u32 	%rd1509, %r17583, 2;
	sub.s64 	%rd1510, %rd1508, %rd1509;
	st.global.u16 	[%rd1510+262144], %rs599;
	sub.s64 	%rd1511, %rd1510, %rd1506;
	st.global.u8 	[%rd1511+294912], %r17577;
	st.global.u8 	[%rd1511+311296], %r774;
	st.global.u8 	[%rd1511+327680], %r775;
	mul.wide.u32 	%rd1512, %r17583, 3;
	add.s64 	%rd1513, %rd1511, %rd1512;
	st.global.u32 	[%rd1513], %r17581;
	st.global.u32 	[%rd1513+65536], %r17580;
	st.global.u32 	[%rd1513+131072], %r17582;
$L__BB0_433:
	mov.u32 	%r17584, %ntid.x;
	add.s32 	%r23947, %r23947, %r17584;
	setp.lt.u32 	%p261, %r23947, %r768;
	@%p261 bra 	$L__BB0_431;
$L__BB0_434:
	ld.param.u64 	%rd2110, [_Z7PreSortPK6InitGHPK7InitLMRPK18CommonHeadIndexStrP8BiuStateS9_S9_PjSA_h_param_6];
	bar.sync 	0;
	ld.shared.u32 	%r17585, [_ZZ12PreSucSecondP8BiuStateS0_PjhhE14checkCount_Out];
	cvta.to.global.u64 	%rd1514, %rd2110;
	st.global.u32 	[%rd1514], %r17585;
	bar.sync 	0;
	st.shared.u32 	[_ZZ12PreSucSecondP8BiuStateS0_PjhhE13checkCount_In], %r17585;
	mov.b32 	%r17586, 0;
	st.shared.u32 	[_ZZ12PreSucSecondP8BiuStateS0_PjhhE14checkCount_Out], %r17586;
	bar.sync 	0;
	ld.shared.u32 	%r777, [_ZZ12PreSucSecondP8BiuStateS0_PjhhE13checkCount_In];
	setp.ge.u32 	%p262, %r23950, %r777;
	@%p262 bra 	$L__BB0_439;
	ld.global.u8 	%r778, [%rd3+4];
	mov.u32 	%r23948, %r23950;
$L__BB0_436:
	cvt.u64.u32 	%rd1515, %r23948;
	mul.wide.u32 	%rd1516, %r23948, 4;
	add.s64 	%rd1517, %rd1, %rd1516;
	ld.global.u32 	%r17587, [%rd1517+196608];
	mul.wide.u32 	%rd1518, %r23948, 2;
	sub.s64 	%rd1519, %rd1517, %rd1518;
	ld.global.u16 	%rs71, [%rd1519+262144];
	cvt.u32.u16 	%r17588, %rs71;
	sub.s64 	%rd1520, %rd1519, %rd1515;
	ld.global.u8 	%r17589, [%rd1520+294912];
	ld.global.u8 	%r17590, [%rd1520+311296];
	ld.global.u8 	%r17591, [%rd1520+327680];
	mul.wide.u32 	%rd1521, %r23948, 3;
	add.s64 	%rd60, %rd1520, %rd1521;
	shr.u32 	%r17592, %r17588, 9;
	shr.u32 	%r17593, %r17587, 18;
	shr.u32 	%r17594, %r17587, 9;
	not.b32 	%r17595, %r17594;
	and.b32  	%r17596, %r17593, %r17595;
	and.b32  	%r17597, %r17596, %r17592;
	shr.u32 	%r17598, %r17587, 16;
	not.b32 	%r17599, %r17592;
	shr.u32 	%r17600, %r17587, 4;
	and.b32  	%r17601, %r17598, %r17599;
	and.b32  	%r17602, %r17601, %r17600;
	or.b32  	%r17603, %r17593, %r17600;
	not.b32 	%r17604, %r17603;
	shr.u32 	%r17605, %r17587, 22;
	and.b32  	%r17606, %r17605, %r17604;
	or.b32  	%r17607, %r17605, %r17598;
	not.b32 	%r17608, %r17607;
	and.b32  	%r17609, %r17594, %r17608;
	or.b32  	%r17610, %r17609, %r17606;
	or.b32  	%r17611, %r17610, %r17597;
	or.b32  	%r17612, %r17611, %r17602;
	shr.u32 	%r17613, %r17591, 4;
	xor.b32  	%r17614, %r17613, %r17612;
	xor.b32  	%r17615, %r17614, %r17591;
	xor.b32  	%r17616, %r17615, %r17587;
	shl.b32 	%r17617, %r17616, 7;
	and.b32  	%r17618, %r17617, 128;
	or.b32  	%r780, %r17618, %r17589;
	shr.u32 	%r17619, %r780, 6;
	or.b32  	%r17620, %r17619, %r17589;
	and.b32  	%r17621, %r17616, %r17620;
	shr.u32 	%r17622, %r17588, 5;
	shr.u32 	%r17623, %r17587, 7;
	shr.u32 	%r17624, %r17587, 17;
	not.b32 	%r17625, %r17624;
	and.b32  	%r17626, %r17623, %r17625;
	and.b32  	%r17627, %r17626, %r17622;
	not.b32 	%r17628, %r17623;
	shr.u32 	%r17629, %r17587, 21;
	shr.u32 	%r17630, %r17587, 12;
	and.b32  	%r17631, %r17629, %r17628;
	and.b32  	%r17632, %r17631, %r17630;
	or.b32  	%r17633, %r17627, %r17632;
	or.b32  	%r17634, %r17622, %r17629;
	not.b32 	%r17635, %r17634;
	shr.u32 	%r17636, %r17588, 12;
	and.b32  	%r17637, %r17636, %r17635;
	or.b32  	%r17638, %r17633, %r17637;
	or.b32  	%r17639, %r17636, %r17630;
	not.b32 	%r17640, %r17639;
	and.b32  	%r17641, %r17624, %r17640;
	or.b32  	%r17642, %r17638, %r17641;
	shr.u32 	%r17643, %r17589, 6;
	shr.u32 	%r17644, %r17589, 3;
	xor.b32  	%r17645, %r17644, %r17643;
	xor.b32  	%r17646, %r17645, %r17642;
	xor.b32  	%r17647, %r17646, %r17589;
	not.b32 	%r17648, %r17647;
	shl.b32 	%r17649, %r17647, 7;
	and.b32  	%r17650, %r17649, 128;
	or.b32  	%r17651, %r17650, %r17590;
	shr.u32 	%r17652, %r17587, 19;
	shr.u32 	%r17653, %r17587, 8;
	shr.u32 	%r17654, %r17588, 11;
	not.b32 	%r17655, %r17654;
	and.b32  	%r17656, %r17653, %r17655;
	and.b32  	%r17657, %r17656, %r17652;
	not.b32 	%r17658, %r17652;
	shr.u32 	%r17659, %r17587, 20;
	shr.u32 	%r17660, %r17587, 6;
	and.b32  	%r17661, %r17659, %r17658;
	and.b32  	%r17662, %r17661, %r17660;
	or.b32  	%r17663, %r17660, %r17653;
	not.b32 	%r17664, %r17663;
	shr.u32 	%r17665, %r17587, 13;
	and.b32  	%r17666, %r17665, %r17664;
	or.b32  	%r17667, %r17659, %r17665;
	not.b32 	%r17668, %r17667;
	and.b32  	%r17669, %r17654, %r17668;
	or.b32  	%r17670, %r17666, %r17662;
	or.b32  	%r17671, %r17670, %r17669;
	or.b32  	%r17672, %r17671, %r17657;
	shr.u32 	%r17673, %r17590, 6;
	shr.u32 	%r17674, %r17590, 3;
	xor.b32  	%r17675, %r17674, %r17673;
	xor.b32  	%r17676, %r17675, %r17672;
	xor.b32  	%r17677, %r17676, %r17590;
	not.b32 	%r17678, %r17677;
	shl.b32 	%r17679, %r17677, 7;
	and.b32  	%r17680, %r17679, 128;
	or.b32  	%r17681, %r17680, %r17591;
	shr.u32 	%r17682, %r780, 5;
	shr.u32 	%r17683, %r17588, 4;
	shr.u32 	%r17684, %r17588, 10;
	and.b32  	%r17685, %r17587, 1;
	neg.s32 	%r17686, %r17685;
	xor.b32  	%r17687, %r17684, %r17682;
	xor.b32  	%r17688, %r17687, %r17588;
	xor.b32  	%r17689, %r17688, %r17685;
	xor.b32  	%r17690, %r17689, %r17683;
	xor.b32  	%r17691, %r17690, %r17651;
	shl.b32 	%r17692, %r17691, 23;
	or.b32  	%r17693, %r17692, %r17587;
	and.b32  	%r17694, %r17686, 1442944;
	xor.b32  	%r781, %r17693, %r17694;
	and.b32  	%r17695, %r17654, %r17683;
	shr.u32 	%r17696, %r17588, 3;
	shr.u32 	%r17697, %r17588, 1;
	and.b32  	%r17698, %r17696, %r17697;
	xor.b32  	%r782, %r17695, %r17698;
	and.b32  	%r17699, %r17621, 1;
	shr.u32 	%r17700, %r17589, 2;
	not.b32 	%r17701, %r17700;
	shr.u32 	%r17702, %r17590, 5;
	and.b32  	%r17703, %r17702, %r17701;
	or.b32  	%r17704, %r17648, %r17703;
	or.b32  	%r17705, %r17704, -2;
	shr.u32 	%r17706, %r17681, 3;
	not.b32 	%r17707, %r17706;
	shr.u32 	%r17708, %r17651, 3;
	and.b32  	%r17709, %r17708, %r17707;
	or.b32  	%r17710, %r17678, %r17709;
	or.b32  	%r17711, %r17710, -2;
	and.b32  	%r17712, %r17708, %r17706;
	shr.u32 	%r17713, %r17681, 5;
	not.b32 	%r17714, %r17713;
	or.b32  	%r17715, %r17712, %r17714;
	shr.u32 	%r783, %r17651, 1;
	or.b32  	%r17716, %r17706, %r17708;
	and.b32  	%r17717, %r17716, %r783;
	shr.u32 	%r17718, %r17651, 6;
	not.b32 	%r17719, %r17718;
	shr.u32 	%r17720, %r780, 2;
	shr.u32 	%r17721, %r17651, 5;
	and.b32  	%r17722, %r17720, %r17721;
	or.b32  	%r17723, %r17722, %r17719;
	shr.u32 	%r17724, %r17589, 1;
	or.b32  	%r17725, %r17720, %r17721;
	and.b32  	%r17726, %r17725, %r17724;
	not.b32 	%r17727, %r17726;
	shr.u32 	%r17728, %r780, 3;
	not.b32 	%r17729, %r17728;
	not.b32 	%r17730, %r17589;
	and.b32  	%r17731, %r17619, %r17730;
	or.b32  	%r17732, %r17731, %r17729;
	shr.u32 	%r17733, %r780, 4;
	not.b32 	%r17734, %r17733;
	not.b32 	%r17735, %r17619;
	and.b32  	%r17736, %r17735, %r17589;
	or.b32  	%r17737, %r17736, %r17734;
	not.b32 	%r17738, %r17681;
	shr.u32 	%r17739, %r17681, 6;
	shr.u32 	%r784, %r17681, 1;
	and.b32  	%r17740, %r17739, %r784;
	or.b32  	%r17741, %r17740, %r17738;
	shr.u32 	%r17742, %r17681, 4;
	not.b32 	%r17743, %r17742;
	not.b32 	%r17744, %r17739;
	and.b32  	%r17745, %r784, %r17744;
	or.b32  	%r17746, %r17745, %r17743;
	shr.u32 	%r17747, %r17681, 2;
	not.b32 	%r17748, %r17747;
	not.b32 	%r17749, %r784;
	and.b32  	%r17750, %r17739, %r17749;
	or.b32  	%r17751, %r17750, %r17748;
	or.b32  	%r17752, %r784, %r17720;
	not.b32 	%r17753, %r17752;
	and.b32  	%r17754, %r780, %r17753;
	or.b32  	%r17755, %r17739, %r780;
	not.b32 	%r17756, %r17755;
	and.b32  	%r17757, %r17721, %r17756;
	or.b32  	%r17758, %r17754, %r17757;
	not.b32 	%r17759, %r17708;
	and.b32  	%r17760, %r17706, %r17759;
	and.b32  	%r17761, %r17760, %r17720;
	or.b32  	%r17762, %r17758, %r17761;
	not.b32 	%r17763, %r17721;
	and.b32  	%r17764, %r17708, %r17763;
	and.b32  	%r17765, %r17706, %r17749;
	or.b32  	%r17766, %r17765, %r17764;
	and.b32  	%r17767, %r17766, %r17735;
	or.b32  	%r17768, %r17762, %r17767;
	add.s32 	%r17769, %r17705, %r17711;
	add.s32 	%r17770, %r17769, %r17715;
	add.s32 	%r17771, %r17699, %r17717;
	sub.s32 	%r17772, %r17770, %r17771;
	add.s32 	%r17773, %r17772, %r17723;
	add.s32 	%r17774, %r17773, %r17727;
	add.s32 	%r17775, %r17774, %r17732;
	add.s32 	%r17776, %r17775, %r17737;
	add.s32 	%r17777, %r17776, %r17741;
	add.s32 	%r17778, %r17777, %r17746;
	add.s32 	%r17779, %r17778, %r17751;
	add.s32 	%r17780, %r17779, %r17768;
	add.s32 	%r17781, %r17780, -2;
	and.b32  	%r17782, %r17781, 1;
	setp.ne.s32 	%p263, %r17782, %r778;
	@%p263 bra 	$L__BB0_438;
	shr.u32 	%r17783, %r780, 1;
	shr.u32 	%r17784, %r781, 1;
	and.b32  	%r17785, %r17784, 8388607;
	ld.global.u32 	%r17786, [%rd60+65536];
	ld.global.u32 	%r17787, [%rd60];
	ld.global.u32 	%r17788, [%rd60+131072];
	atom.shared.add.u32 	%r17789, [_ZZ12PreSucSecondP8BiuStateS0_PjhhE14checkCount_Out], 1;
	cvt.u64.u32 	%rd1522, %r17789;
	mul.wide.u32 	%rd1523, %r17789, 4;
	add.s64 	%rd1524, %rd2, %rd1523;
	st.global.u32 	[%rd1524+196608], %r17785;
	cvt.u16.u32 	%rs600, %r782;
	xor.b16  	%rs601, %rs71, %rs600;
	shl.b16 	%rs602, %rs601, 13;
	xor.b16  	%rs603, %rs602, 8192;
	or.b16  	%rs604, %rs603, %rs71;
	shr.u16 	%rs605, %rs604, 1;
	and.b16  	%rs606, %rs605, 8191;
	mul.wide.u32 	%rd1525, %r17789, 2;
	sub.s64 	%rd1526, %rd1524, %rd1525;
	st.global.u16 	[%rd1526+262144], %rs606;
	sub.s64 	%rd1527, %rd1526, %rd1522;
	st.global.u8 	[%rd1527+294912], %r17783;
	st.global.u8 	[%rd1527+311296], %r783;
	st.global.u8 	[%rd1527+327680], %r784;
	mul.wide.u32 	%rd1528, %r17789, 3;
	add.s64 	%rd1529, %rd1527, %rd1528;
	st.global.u32 	[%rd1529], %r17787;
	st.global.u32 	[%rd1529+65536], %r17786;
	st.global.u32 	[%rd1529+131072], %r17788;
$L__BB0_438:
	mov.u32 	%r17790, %ntid.x;
	add.s32 	%r23948, %r23948, %r17790;
	setp.lt.u32 	%p264, %r23948, %r777;
	@%p264 bra 	$L__BB0_436;
$L__BB0_439:
	bar.sync 	0;
	ld.shared.u32 	%r17791, [_ZZ12PreSucSecondP8BiuStateS0_PjhhE14checkCount_Out];
	bar.sync 	0;
	st.shared.u32 	[_ZZ12PreSucSecondP8BiuStateS0_PjhhE13checkCount_In], %r17791;
	mov.b32 	%r17792, 0;
	st.shared.u32 	[_ZZ12PreSucSecondP8BiuStateS0_PjhhE14checkCount_Out], %r17792;
	bar.sync 	0;
	ld.shared.u32 	%r786, [_ZZ12PreSucSecondP8BiuStateS0_PjhhE13checkCount_In];
	setp.ge.u32 	%p265, %r23950, %r786;
	@%p265 bra 	$L__BB0_444;
	ld.global.u8 	%r787, [%rd3+5];
	mov.u32 	%r23949, %r23950;
$L__BB0_441:
	cvt.u64.u32 	%rd1530, %r23949;
	mul.wide.u32 	%rd1531, %r23949, 4;
	add.s64 	%rd1532, %rd2, %rd1531;
	ld.global.u32 	%r17793, [%rd1532+196608];
	mul.wide.u32 	%rd1533, %r23949, 2;
	sub.s64 	%rd1534, %rd1532, %rd1533;
	ld.global.u16 	%rs72, [%rd1534+262144];
	cvt.u32.u16 	%r17794, %rs72;
	sub.s64 	%rd1535, %rd1534, %rd1530;
	ld.global.u8 	%r17795, [%rd1535+294912];
	ld.global.u8 	%r17796, [%rd1535+311296];
	ld.global.u8 	%r17797, [%rd1535+327680];
	mul.wide.u32 	%rd1536, %r23949, 3;
	add.s64 	%rd61, %rd1535, %rd1536;
	shr.u32 	%r17798, %r17794, 9;
	shr.u32 	%r17799, %r17793, 18;
	shr.u32 	%r17800, %r17793, 9;
	not.b32 	%r17801, %r17800;
	and.b32  	%r17802, %r17799, %r17801;
	and.b32  	%r17803, %r17802, %r17798;
	shr.u32 	%r17804, %r17793, 16;
	not.b32 	%r17805, %r17798;
	shr.u32 	%r17806, %r17793, 4;
	and.b32  	%r17807, %r17804, %r17805;
	and.b32  	%r17808, %r17807, %r17806;
	or.b32  	%r17809, %r17799, %r17806;
	not.b32 	%r17810, %r17809;
	shr.u32 	%r17811, %r17793, 22;
	and.b32  	%r17812, %r17811, %r17810;
	or.b32  	%r17813, %r17811, %r17804;
	not.b32 	%r17814, %r17813;
	and.b32  	%r17815, %r17800, %r17814;
	or.b32  	%r17816, %r17815, %r17812;
	or.b32  	%r17817, %r17816, %r17803;
	or.b32  	%r17818, %r17817, %r17808;
	shr.u32 	%r17819, %r17797, 4;
	xor.b32  	%r17820, %r17819, %r17818;
	xor.b32  	%r17821, %r17820, %r17797;
	xor.b32  	%r17822, %r17821, %r17793;
	shl.b32 	%r17823, %r17822, 7;
	and.b32  	%r17824, %r17823, 128;
	or.b32  	%r789, %r17824, %r17795;
	shr.u32 	%r17825, %r789, 6;
	or.b32  	%r17826, %r17825, %r17795;
	and.b32  	%r17827, %r17822, %r17826;
	shr.u32 	%r17828, %r17794, 5;
	shr.u32 	%r17829, %r17793, 7;
	shr.u32 	%r17830, %r17793, 17;
	not.b32 	%r17831, %r17830;
	and.b32  	%r17832, %r17829, %r17831;
	and.b32  	%r17833, %r17832, %r17828;
	not.b32 	%r17834, %r17829;
	shr.u32 	%r17835, %r17793, 21;
	shr.u32 	%r17836, %r17793, 12;
	and.b32  	%r17837, %r17835, %r17834;
	and.b32  	%r17838, %r17837, %r17836;
	or.b32  	%r17839, %r17833, %r17838;
	or.b32  	%r17840, %r17828, %r17835;
	not.b32 	%r17841, %r17840;
	shr.u32 	%r17842, %r17794, 12;
	and.b32  	%r17843, %r17842, %r17841;
	or.b32  	%r17844, %r17839, %r17843;
	or.b32  	%r17845, %r17842, %r17836;
	not.b32 	%r17846, %r17845;
	and.b32  	%r17847, %r17830, %r17846;
	or.b32  	%r17848, %r17844, %r17847;
	shr.u32 	%r17849, %r17795, 6;
	shr.u32 	%r17850, %r17795, 3;
	xor.b32  	%r17851, %r17850, %r17849;
	xor.b32  	%r17852, %r17851, %r17848;
	xor.b32  	%r17853, %r17852, %r17795;
	not.b32 	%r17854, %r17853;
	shl.b32 	%r17855, %r17853, 7;
	and.b32  	%r17856, %r17855, 128;
	or.b32  	%r17857, %r17856, %r17796;
	shr.u32 	%r17858, %r17793, 19;
	shr.u32 	%r17859, %r17793, 8;
	shr.u32 	%r17860, %r17794, 11;
	not.b32 	%r17861, %r17860;
	and.b32  	%r17862, %r17859, %r17861;
	and.b32  	%r17863, %r17862, %r17858;
	not.b32 	%r17864, %r17858;
	shr.u32 	%r17865, %r17793, 20;
	shr.u32 	%r17866, %r17793, 6;
	and.b32  	%r17867, %r17865, %r17864;
	and.b32  	%r17868, %r17867, %r17866;
	or.b32  	%r17869, %r17866, %r17859;
	not.b32 	%r17870, %r17869;
	shr.u32 	%r17871, %r17793, 13;
	and.b32  	%r17872, %r17871, %r17870;
	or.b32  	%r17873, %r17865, %r17871;
	not.b32 	%r17874, %r17873;
	and.b32  	%r17875, %r17860, %r17874;
	or.b32  	%r17876, %r17872, %r17868;
	or.b32  	%r17877, %r17876, %r17875;
	or.b32  	%r17878, %r17877, %r17863;
	shr.u32 	%r17879, %r17796, 6;
	shr.u32 	%r17880, %r17796, 3;
	xor.b32  	%r17881, %r17880, %r17879;
	xor.b32  	%r17882, %r17881, %r17878;
	xor.b32  	%r17883, %r17882, %r17796;
	not.b32 	%r17884, %r17883;
	shl.b32 	%r17885, %r17883, 7;
	and.b32  	%r17886, %r17885, 128;
	or.b32  	%r17887, %r17886, %r17797;
	shr.u32 	%r17888, %r789, 5;
	shr.u32 	%r17889, %r17794, 4;
	shr.u32 	%r17890, %r17794, 10;
	and.b32  	%r17891, %r17793, 1;
	neg.s32 	%r17892, %r17891;
	xor.b32  	%r17893, %r17890, %r17888;
	xor.b32  	%r17894, %r17893, %r17794;
	xor.b32  	%r17895, %r17894, %r17891;
	xor.b32  	%r17896, %r17895, %r17889;
	xor.b32  	%r17897, %r17896, %r17857;
	shl.b32 	%r17898, %r17897, 23;
	or.b32  	%r17899, %r17898, %r17793;
	and.b32  	%r17900, %r17892, 1442944;
	xor.b32  	%r790, %r17899, %r17900;
	and.b32  	%r17901, %r17860, %r17889;
	shr.u32 	%r17902, %r17794, 3;
	shr.u32 	%r17903, %r17794, 1;
	and.b32  	%r17904, %r17902, %r17903;
	xor.b32  	%r791, %r17901, %r17904;
	and.b32  	%r17905, %r17827, 1;
	shr.u32 	%r17906, %r17795, 2;
	not.b32 	%r17907, %r17906;
	shr.u32 	%r17908, %r17796, 5;
	and.b32  	%r17909, %r17908, %r17907;
	or.b32  	%r17910, %r17854, %r17909;
	or.b32  	%r17911, %r17910, -2;
	shr.u32 	%r17912, %r17887, 3;
	not.b32 	%r17913, %r17912;
	shr.u32 	%r17914, %r17857, 3;
	and.b32  	%r17915, %r17914, %r17913;
	or.b32  	%r17916, %r17884, %r17915;
	or.b32  	%r17917, %r17916, -2;
	and.b32  	%r17918, %r17914, %r17912;
	shr.u32 	%r17919, %r17887, 5;
	not.b32 	%r17920, %r17919;
	or.b32  	%r17921, %r17918, %r17920;
	shr.u32 	%r792, %r17857, 1;
	or.b32  	%r17922, %r17912, %r17914;
	and.b32  	%r17923, %r17922, %r792;
	shr.u32 	%r17924, %r17857, 6;
	not.b32 	%r17925, %r17924;
	shr.u32 	%r17926, %r789, 2;
	shr.u32 	%r17927, %r17857, 5;
	and.b32  	%r17928, %r17926, %r17927;
	or.b32  	%r17929, %r17928, %r17925;
	shr.u32 	%r17930, %r17795, 1;
	or.b32  	%r17931, %r17926, %r17927;
	and.b32  	%r17932, %r17931, %r17930;
	not.b32 	%r17933, %r17932;
	shr.u32 	%r17934, %r789, 3;
	not.b32 	%r17935, %r17934;
	not.b32 	%r17936, %r17795;
	and.b32  	%r17937, %r17825, %r17936;
	or.b32  	%r17938, %r17937, %r17935;
	shr.u32 	%r17939, %r789, 4;
	not.b32 	%r17940, %r17939;
	not.b32 	%r17941, %r17825;
	and.b32  	%r17942, %r17941, %r17795;
	or.b32  	%r17943, %r17942, %r17940;
	not.b32 	%r17944, %r17887;
	shr.u32 	%r17945, %r17887, 6;
	shr.u32 	%r793, %r17887, 1;
	and.b32  	%r17946, %r17945, %r793;
	or.b32  	%r17947, %r17946, %r17944;
	shr.u32 	%r17948, %r17887, 4;
	not.b32 	%r17949, %r17948;
	not.b32 	%r17950, %r17945;
	and.b32  	%r17951, %r793, %r17950;
	or.b32  	%r17952, %r17951, %r17949;
	shr.u32 	%r17953, %r17887, 2;
	not.b32 	%r17954, %r17953;
	not.b32 	%r17955, %r793;
	and.b32  	%r17956, %r17945, %r17955;
	or.b32  	%r17957, %r17956, %r17954;
	or.b32  	%r17958, %r793, %r17926;
	not.b32 	%r17959, %r17958;
	and.b32  	%r17960, %r789, %r17959;
	or.b32  	%r17961, %r17945, %r789;
	not.b32 	%r17962, %r17961;
	and.b32  	%r17963, %r17927, %r17962;
	or.b32  	%r17964, %r17960, %r17963;
	not.b32 	%r17965, %r17914;
	and.b32  	%r17966, %r17912, %r17965;
	and.b32  	%r17967, %r17966, %r17926;
	or.b32  	%r17968, %r17964, %r17967;
	not.b32 	%r17969, %r17927;
	and.b32  	%r17970, %r17914, %r17969;
	and.b32  	%r17971, %r17912, %r17955;
	or.b32  	%r17972, %r17971, %r17970;
	and.b32  	%r17973, %r17972, %r17941;
	or.b32  	%r17974, %r17968, %r17973;
	add.s32 	%r17975, %r17911, %r17917;
	add.s32 	%r17976, %r17975, %r17921;
	add.s32 	%r17977, %r17905, %r17923;
	sub.s32 	%r17978, %r17976, %r17977;
	add.s32 	%r17979, %r17978, %r17929;
	add.s32 	%r17980, %r17979, %r17933;
	add.s32 	%r17981, %r17980, %r17938;
	add.s32 	%r17982, %r17981, %r17943;
	add.s32 	%r17983, %r17982, %r17947;
	add.s32 	%r17984, %r17983, %r17952;
	add.s32 	%r17985, %r17984, %r17957;
	add.s32 	%r17986, %r17985, %r17974;
	add.s32 	%r17987, %r17986, -2;
	and.b32  	%r17988, %r17987, 1;
	setp.ne.s32 	%p266, %r17988, %r787;
	@%p266 bra 	$L__BB0_443;
	shr.u32 	%r17989, %r789, 1;
	shr.u32 	%r17990, %r790, 1;
	and.b32  	%r17991, %r17990, 8388607;
	ld.global.u32 	%r17992, [%rd61+65536];
	ld.global.u32 	%r17993, [%rd61];
	ld.global.u32 	%r17994, [%rd61+131072];
	atom.shared.add.u32 	%r17995, [_ZZ12PreSucSecondP8BiuStateS0_PjhhE14checkCount_Out], 1;
	cvt.u64.u32 	%rd1537, %r17995;
	mul.wide.u32 	%rd1538, %r17995, 4;
	add.s64 	%rd1539, %rd1, %rd1538;
	st.global.u32 	[%rd1539+196608], %r17991;
	cvt.u16.u32 	%rs607, %r791;
	xor.b16  	%rs608, %rs72, %rs607;
	shl.b16 	%rs609, %rs608, 13;
	xor.b16  	%rs610, %rs609, 8192;
	or.b16  	%rs611, %rs610, %rs72;
	shr.u16 	%rs612, %rs611, 1;
	and.b16  	%rs613, %rs612, 8191;
	mul.wide.u32 	%rd1540, %r17995, 2;
	sub.s64 	%rd1541, %rd1539, %rd1540;
	st.global.u16 	[%rd1541+262144], %rs613;
	sub.s64 	%rd1542, %rd1541, %rd1537;
	st.global.u8 	[%rd1542+294912], %r17989;
	st.global.u8 	[%rd1542+311296], %r792;
	st.global.u8 	[%rd1542+327680], %r793;
	mul.wide.u32 	%rd1543, %r17995, 3;
	add.s64 	%rd1544, %rd1542, %rd1543;
	st.global.u32 	[%rd1544], %r17993;
	st.global.u32 	[%rd1544+65536], %r17992;
	st.global.u32 	[%rd1544+131072], %r17994;
$L__BB0_443:
	mov.u32 	%r17996, %ntid.x;
	add.s32 	%r23949, %r23949, %r17996;
	setp.lt.u32 	%p267, %r23949, %r786;
	@%p267 bra 	$L__BB0_441;
$L__BB0_444:
	ld.param.u64 	%rd2111, [_Z7PreSortPK6InitGHPK7InitLMRPK18CommonHeadIndexStrP8BiuStateS9_S9_PjSA_h_param_6];
	bar.sync 	0;
	ld.shared.u32 	%r17997, [_ZZ12PreSucSecondP8BiuStateS0_PjhhE14checkCount_Out];
	cvta.to.global.u64 	%rd1545, %rd2111;
	st.global.u32 	[%rd1545], %r17997;
	bar.sync 	0;
	st.shared.u32 	[_ZZ11PreSucThirdP8BiuStateS0_PjS1_hE13checkCount_In], %r17997;
	st.shared.u32 	[_ZZ11PreSucThirdP8BiuStateS0_PjS1_hE14checkCount_Out], %r23847;
	bar.sync 	0;
	ld.shared.u32 	%r795, [_ZZ11PreSucThirdP8BiuStateS0_PjS1_hE13checkCount_In];
	setp.ge.u32 	%p268, %r23950, %r795;
	@%p268 bra 	$L__BB0_449;
	ld.global.u8 	%r796, [%rd3+6];
$L__BB0_446:
	cvt.u64.u32 	%rd1546, %r23950;
	mul.wide.u32 	%rd1547, %r23950, 4;
	add.s64 	%rd1548, %rd1, %rd1547;
	ld.global.u32 	%r17998, [%rd1548+196608];
	mul.wide.u32 	%rd1549, %r23950, 2;
	sub.s64 	%rd1550, %rd1548, %rd1549;
	ld.global.u16 	%r17999, [%rd1550+262144];
	sub.s64 	%rd1551, %rd1550, %rd1546;
	ld.global.u8 	%r18000, [%rd1551+294912];
	ld.global.u8 	%r18001, [%rd1551+311296];
	ld.global.u8 	%r18002, [%rd1551+327680];
	mul.wide.u32 	%rd1552, %r23950, 3;
	add.s64 	%rd62, %rd1551, %rd1552;
	shr.u32 	%r18003, %r17999, 9;
	shr.u32 	%r18004, %r17998, 18;
	shr.u32 	%r18005, %r17998, 9;
	not.b32 	%r18006, %r18005;
	and.b32  	%r18007, %r18004, %r18006;
	and.b32  	%r18008, %r18007, %r18003;
	shr.u32 	%r18009, %r17998, 16;
	not.b32 	%r18010, %r18003;
	shr.u32 	%r18011, %r17998, 4;
	and.b32  	%r18012, %r18009, %r18010;
	and.b32  	%r18013, %r18012, %r18011;
	or.b32  	%r18014, %r18004, %r18011;
	not.b32 	%r18015, %r18014;
	shr.u32 	%r18016, %r17998, 22;
	and.b32  	%r18017, %r18016, %r18015;
	or.b32  	%r18018, %r18016, %r18009;
	not.b32 	%r18019, %r18018;
	and.b32  	%r18020, %r18005, %r18019;
	or.b32  	%r18021, %r18020, %r18017;
	or.b32  	%r18022, %r18021, %r18008;
	or.b32  	%r18023, %r18022, %r18013;
	shr.u32 	%r18024, %r18002, 4;
	xor.b32  	%r18025, %r18023, %r18002;
	xor.b32  	%r18026, %r18025, %r17998;
	xor.b32  	%r18027, %r18026, %r18024;
	shr.u32 	%r18028, %r17999, 5;
	shr.u32 	%r18029, %r17998, 7;
	shr.u32 	%r18030, %r17998, 17;
	not.b32 	%r18031, %r18030;
	and.b32  	%r18032, %r18029, %r18031;
	and.b32  	%r18033, %r18032, %r18028;
	not.b32 	%r18034, %r18029;
	shr.u32 	%r18035, %r17998, 21;
	shr.u32 	%r18036, %r17998, 12;
	and.b32  	%r18037, %r18035, %r18034;
	and.b32  	%r18038, %r18037, %r18036;
	or.b32  	%r18039, %r18033, %r18038;
	or.b32  	%r18040, %r18028, %r18035;
	not.b32 	%r18041, %r18040;
	shr.u32 	%r18042, %r17999, 12;
	and.b32  	%r18043, %r18042, %r18041;
	or.b32  	%r18044, %r18039, %r18043;
	or.b32  	%r18045, %r18042, %r18036;
	not.b32 	%r18046, %r18045;
	and.b32  	%r18047, %r18030, %r18046;
	or.b32  	%r18048, %r18044, %r18047;
	shr.u32 	%r18049, %r18000, 6;
	shr.u32 	%r18050, %r18000, 3;
	xor.b32  	%r18051, %r18048, %r18000;
	xor.b32  	%r18052, %r18051, %r18050;
	shr.u32 	%r18053, %r17998, 19;
	shr.u32 	%r18054, %r17998, 8;
	shr.u32 	%r18055, %r17999, 11;
	not.b32 	%r18056, %r18055;
	and.b32  	%r18057, %r18054, %r18056;
	and.b32  	%r18058, %r18057, %r18053;
	not.b32 	%r18059, %r18053;
	shr.u32 	%r18060, %r17998, 20;
	shr.u32 	%r18061, %r17998, 6;
	and.b32  	%r18062, %r18060, %r18059;
	and.b32  	%r18063, %r18062, %r18061;
	or.b32  	%r18064, %r18061, %r18054;
	not.b32 	%r18065, %r18064;
	shr.u32 	%r18066, %r17998, 13;
	and.b32  	%r18067, %r18066, %r18065;
	or.b32  	%r18068, %r18060, %r18066;
	not.b32 	%r18069, %r18068;
	and.b32  	%r18070, %r18055, %r18069;
	or.b32  	%r18071, %r18067, %r18063;
	or.b32  	%r18072, %r18071, %r18070;
	or.b32  	%r18073, %r18072, %r18058;
	shr.u32 	%r18074, %r18001, 6;
	shr.u32 	%r18075, %r18001, 3;
	xor.b32  	%r18076, %r18073, %r18001;
	xor.b32  	%r18077, %r18076, %r18075;
	not.b32 	%r18078, %r18074;
	xor.b32  	%r18079, %r18078, %r18077;
	or.b32  	%r18080, %r18049, %r18000;
	and.b32  	%r18081, %r18080, %r18027;
	not.b32 	%r18082, %r18049;
	xor.b32  	%r18083, %r18082, %r18052;
	shr.u32 	%r18084, %r18000, 2;
	not.b32 	%r18085, %r18084;
	shr.u32 	%r18086, %r18001, 5;
	and.b32  	%r18087, %r18086, %r18085;
	or.b32  	%r18088, %r18087, %r18083;
	shr.u32 	%r18089, %r18002, 3;
	not.b32 	%r18090, %r18089;
	and.b32  	%r18091, %r18075, %r18090;
	or.b32  	%r18092, %r18079, %r18091;
	and.b32  	%r18093, %r18089, %r18075;
	shr.u32 	%r18094, %r18002, 5;
	not.b32 	%r18095, %r18094;
	or.b32  	%r18096, %r18093, %r18095;
	shr.u32 	%r18097, %r18001, 1;
	or.b32  	%r18098, %r18089, %r18075;
	and.b32  	%r18099, %r18098, %r18097;
	and.b32  	%r18100, %r18086, %r18084;
	or.b32  	%r18101, %r18100, %r18078;
	shr.u32 	%r18102, %r18000, 1;
	or.b32  	%r18103, %r18086, %r18084;
	and.b32  	%r18104, %r18103, %r18102;
	not.b32 	%r18105, %r18104;
	not.b32 	%r18106, %r18050;
	not.b32 	%r18107, %r18000;
	and.b32  	%r18108, %r18049, %r18107;
	or.b32  	%r18109, %r18108, %r18106;
	shr.u32 	%r18110, %r18000, 4;
	not.b32 	%r18111, %r18110;
	and.b32  	%r18112, %r18082, %r18000;
	or.b32  	%r18113, %r18112, %r18111;
	not.b32 	%r18114, %r18002;
	shr.u32 	%r18115, %r18002, 6;
	shr.u32 	%r18116, %r18002, 1;
	and.b32  	%r18117, %r18115, %r18116;
	or.b32  	%r18118, %r18117, %r18114;
	not.b32 	%r18119, %r18024;
	not.b32 	%r18120, %r18115;
	and.b32  	%r18121, %r18116, %r18120;
	or.b32  	%r18122, %r18121, %r18119;
	shr.u32 	%r18123, %r18002, 2;
	not.b32 	%r18124, %r18123;
	not.b32 	%r18125, %r18116;
	and.b32  	%r18126, %r18115, %r18125;
	or.b32  	%r18127, %r18126, %r18124;
	or.b32  	%r18128, %r18084, %r18116;
	not.b32 	%r18129, %r18128;
	and.b32  	%r18130, %r18000, %r18129;
	or.b32  	%r18131, %r18115, %r18000;
	not.b32 	%r18132, %r18131;
	and.b32  	%r18133, %r18086, %r18132;
	or.b32  	%r18134, %r18130, %r18133;
	not.b32 	%r18135, %r18075;
	and.b32  	%r18136, %r18084, %r18135;
	and.b32  	%r18137, %r18136, %r18089;
	or.b32  	%r18138, %r18134, %r18137;
	not.b32 	%r18139, %r18086;
	and.b32  	%r18140, %r18075, %r18139;
	and.b32  	%r18141, %r18089, %r18125;
	or.b32  	%r18142, %r18141, %r18140;
	and.b32  	%r18143, %r18142, %r18082;
	or.b32  	%r18144, %r18138, %r18143;
	add.s32 	%r18145, %r18109, %r18113;
	add.s32 	%r18146, %r18145, %r18101;
	add.s32 	%r18147, %r18146, %r18105;
	add.s32 	%r18148, %r18147, %r18096;
	sub.s32 	%r18149, %r18148, %r18099;
	add.s32 	%r18150, %r18149, %r18118;
	add.s32 	%r18151, %r18150, %r18122;
	add.s32 	%r18152, %r18151, %r18127;
	add.s32 	%r18153, %r18152, %r18144;
	add.s32 	%r18154, %r18153, %r18092;
	add.s32 	%r18155, %r18154, %r18088;
	sub.s32 	%r18156, %r18155, %r18081;
	add.s32 	%r18157, %r18156, -2;
	and.b32  	%r18158, %r18157, 1;
	setp.ne.s32 	%p269, %r18158, %r796;
	@%p269 bra 	$L__BB0_448;
	ld.param.u64 	%rd2059, [_Z7PreSortPK6InitGHPK7InitLMRPK18CommonHeadIndexStrP8BiuStateS9_S9_PjSA_h_param_5];
	ld.global.u32 	%r18159, [%rd62+65536];
	ld.global.u32 	%r18160, [%rd62];
	ld.global.u32 	%r18161, [%rd62+131072];
	atom.shared.add.u32 	%r18162, [_ZZ11PreSucThirdP8BiuStateS0_PjS1_hE14checkCount_Out], 1;
	cvta.to.global.u64 	%rd1553, %rd2059;
	mul.wide.u32 	%rd1554, %r18162, 4;
	add.s64 	%rd1555, %rd1553, %rd1554;
	st.global.u32 	[%rd1555], %r18160;
	st.global.u32 	[%rd1555+65536], %r18159;
	st.global.u32 	[%rd1555+131072], %r18161;
$L__BB0_448:
	mov.u32 	%r18163, %ntid.x;
	add.s32 	%r23950, %r23950, %r18163;
	setp.lt.u32 	%p270, %r23950, %r795;
	@%p270 bra 	$L__BB0_446;
$L__BB0_449:
	ld.param.u64 	%rd2137, [_Z7PreSortPK6InitGHPK7InitLMRPK18CommonHeadIndexStrP8BiuStateS9_S9_PjSA_h_param_7];
	bar.sync 	0;
	ld.shared.u32 	%r23847, [_ZZ11PreSucThirdP8BiuStateS0_PjS1_hE14checkCount_Out];
	cvta.to.global.u64 	%rd1556, %rd2137;
	st.global.u32 	[%rd1556], %r23847;
	bar.sync 	0;
$L__BB0_450:
	ld.param.u64 	%rd2046, [_Z7PreSortPK6InitGHPK7InitLMRPK18CommonHeadIndexStrP8BiuStateS9_S9_PjSA_h_param_2];
	cvta.to.global.u64 	%rd1557, %rd2046;
	ld.global.u32 	%r801, [%rd1557+104];
	ld.global.u32 	%r802, [%rd1557+96];
	mul.lo.s32 	%r18165, %r802, %r801;
	add.s32 	%r803, %r669, %r670;
	add.s32 	%r804, %r668, %r671;
	and.b32  	%r18166, %r18165, -16384;
	setp.eq.s32 	%p271, %r18166, 0;
	mov.b32 	%r23962, 0;
	@%p271 bra 	$L__BB0_488;
	mov.b32 	%r23962, 0;
	mul.wide.u32 	%rd1560, %r803, 12;
	mul.wide.u32 	%rd1564, %r804, 6;
$L__BB0_452:
	ld.param.u64 	%rd2112, [_Z7PreSortPK6InitGHPK7InitLMRPK18CommonHeadIndexStrP8BiuStateS9_S9_PjSA_h_param_6];
	cvta.to.global.u64 	%rd1558, %rd2112;
	mov.b32 	%r18168, 16384;
	st.global.u32 	[%rd1558], %r18168;
	st.shared.u32 	[_ZZ11PreSucFirstPK6InitGHPK7InitLMRP8BiuStatePjjjhE13checkCount_In], %r18168;
	mov.b32 	%r18169, 0;
	st.shared.u32 	[_ZZ11PreSucFirstPK6InitGHPK7InitLMRP8BiuStatePjjjhE14checkCount_Out], %r18169;
	bar.sync 	0;
	ld.shared.u32 	%r807, [_ZZ11PreSucFirstPK6InitGHPK7InitLMRP8BiuStatePjjjhE13checkCount_In];
	mov.u32 	%r23954, %tid.x;
	setp.ge.u32 	%p272, %r23954, %r807;
	@%p272 bra 	$L__BB0_457;
	ld.global.u8 	%r809, [%rd3];
$L__BB0_454:
	ld.param.u64 	%rd2038, [_Z7PreSortPK6InitGHPK7InitLMRPK18CommonHeadIndexStrP8BiuStateS9_S9_PjSA_h_param_1];
	ld.param.u64 	%rd2023, [_Z7PreSortPK6InitGHPK7InitLMRPK18CommonHeadIndexStrP8BiuStateS9_S9_PjSA_h_param_0];
	add.s32 	%r18170, %r23954, %r23962;
	div.u32 	%r18171, %r18170, %r801;
	mul.lo.s32 	%r18172, %r18171, %r801;
	sub.s32 	%r18173, %r18170, %r18172;
	cvta.to.global.u64 	%rd1559, %rd2023;
	add.s64 	%rd1561, %rd1559, %rd1560;
	mul.wide.u32 	%rd1562, %r18171, 12;
	add.s64 	%rd63, %rd1561, %rd1562;
	cvta.to.global.u64 	%rd1563, %rd2038;
	add.s64 	%rd1565, %rd1563, %rd1564;
	mul.wide.u32 	%rd1566, %r18173, 6;
	add.s64 	%rd1567, %rd1565, %rd1566;
	ld.global.u8 	%r18174, [%rd1567];
	shl.b32 	%r18175, %r18174, 16;
	ld.global.u8 	%rs614, [%rd1567+1];
	mul.wide.u16 	%r18176, %rs614, 256;
	or.b32  	%r18177, %r18176, %r18175;
	ld.global.u8 	%r18178, [%rd1567+2];
	or.b32  	%r811, %r18177, %r18178;
	ld.global.u32 	%r18179, [%rd63+4];
	ld.global.u16 	%rs73, [%rd63+10];
	cvt.u32.u16 	%r18180, %rs73;
	ld.global.u8 	%r18181, [%rd1567+3];
	ld.global.u8 	%r18182, [%rd1567+4];
	ld.global.u8 	%r18183, [%rd1567+5];
	shr.u32 	%r18184, %r18180, 9;
	shr.u32 	%r18185, %r18179, 18;
	shr.u32 	%r18186, %r18179, 9;
	not.b32 	%r18187, %r18186;
	and.b32  	%r18188, %r18185, %r18187;
	and.b32  	%r18189, %r18188, %r18184;
	shr.u32 	%r18190, %r18179, 16;
	not.b32 	%r18191, %r18184;
	shr.u32 	%r18192, %r18179, 4;
	and.b32  	%r18193, %r18190, %r18191;
	and.b32  	%r18194, %r18193, %r18192;
	or.b32  	%r18195, %r18185, %r18192;
	not.b32 	%r18196, %r18195;
	shr.u32 	%r18197, %r18179, 22;
	and.b32  	%r18198, %r18197, %r18196;
	or.b32  	%r18199, %r18197, %r18190;
	not.b32 	%r18200, %r18199;
	and.b32  	%r18201, %r18186, %r18200;
	or.b32  	%r18202, %r18201, %r18198;
	or.b32  	%r18203, %r18202, %r18189;
	or.b32  	%r18204, %r18203, %r18194;
	shr.u32 	%r18205, %r18183, 4;
	xor.b32  	%r18206, %r18205, %r18204;
	xor.b32  	%r18207, %r18206, %r18183;
	xor.b32  	%r18208, %r18207, %r18179;
	shl.b32 	%r18209, %r18208, 7;
	and.b32  	%r18210, %r18209, 128;
	or.b32  	%r812, %r18210, %r18181;
	shr.u32 	%r18211, %r812, 6;
	or.b32  	%r18212, %r18211, %r18181;
	and.b32  	%r18213, %r18208, %r18212;
	shr.u32 	%r18214, %r18180, 5;
	shr.u32 	%r18215, %r18179, 7;
	shr.u32 	%r18216, %r18179, 17;
	not.b32 	%r18217, %r18216;
	and.b32  	%r18218, %r18215, %r18217;
	and.b32  	%r18219, %r18218, %r18214;
	not.b32 	%r18220, %r18215;
	shr.u32 	%r18221, %r18179, 21;
	shr.u32 	%r18222, %r18179, 12;
	and.b32  	%r18223, %r18221, %r18220;
	and.b32  	%r18224, %r18223, %r18222;
	or.b32  	%r18225, %r18219, %r18224;
	or.b32  	%r18226, %r18214, %r18221;
	not.b32 	%r18227, %r18226;
	shr.u32 	%r18228, %r18180, 12;
	and.b32  	%r18229, %r18228, %r18227;
	or.b32  	%r18230, %r18225, %r18229;
	or.b32  	%r18231, %r18228, %r18222;
	not.b32 	%r18232, %r18231;
	and.b32  	%r18233, %r18216, %r18232;
	or.b32  	%r18234, %r18230, %r18233;
	shr.u32 	%r18235, %r18181, 6;
	shr.u32 	%r18236, %r18181, 3;
	xor.b32  	%r18237, %r18236, %r18235;
	xor.b32  	%r18238, %r18237, %r18234;
	xor.b32  	%r18239, %r18238, %r18181;
	not.b32 	%r18240, %r18239;
	shl.b32 	%r18241, %r18239, 7;
	and.b32  	%r18242, %r18241, 128;
	or.b32  	%r18243, %r18242, %r18182;
	shr.u32 	%r18244, %r18179, 19;
	shr.u32 	%r18245, %r18179, 8;
	shr.u32 	%r18246, %r18180, 11;
	not.b32 	%r18247, %r18246;
	and.b32  	%r18248, %r18245, %r18247;
	and.b32  	%r18249, %r18248, %r18244;
	not.b32 	%r18250, %r18244;
	shr.u32 	%r18251, %r18179, 20;
	shr.u32 	%r18252, %r18179, 6;
	and.b32  	%r18253, %r18251, %r18250;
	and.b32  	%r18254, %r18253, %r18252;
	or.b32  	%r18255, %r18252, %r18245;
	not.b32 	%r18256, %r18255;
	shr.u32 	%r18257, %r18179, 13;
	and.b32  	%r18258, %r18257, %r18256;
	or.b32  	%r18259, %r18251, %r18257;
	not.b32 	%r18260, %r18259;
	and.b32  	%r18261, %r18246, %r18260;
	or.b32  	%r18262, %r18258, %r18254;
	or.b32  	%r18263, %r18262, %r18261;
	or.b32  	%r18264, %r18263, %r18249;
	shr.u32 	%r18265, %r18182, 6;
	shr.u32 	%r18266, %r18182, 3;
	xor.b32  	%r18267, %r18266, %r18265;
	xor.b32  	%r18268, %r18267, %r18264;
	xor.b32  	%r18269, %r18268, %r18182;
	not.b32 	%r18270, %r18269;
	shl.b32 	%r18271, %r18269, 7;
	and.b32  	%r18272, %r18271, 128;
	or.b32  	%r18273, %r18272, %r18183;
	shr.u32 	%r18274, %r812, 5;
	shr.u32 	%r18275, %r18180, 4;
	shr.u32 	%r18276, %r18180, 10;
	and.b32  	%r18277, %r18179, 1;
	neg.s32 	%r18278, %r18277;
	xor.b32  	%r18279, %r18276, %r18274;
	xor.b32  	%r18280, %r18279, %r18180;
	xor.b32  	%r18281, %r18280, %r18277;
	xor.b32  	%r18282, %r18281, %r18275;
	xor.b32  	%r18283, %r18282, %r18243;
	shl.b32 	%r18284, %r18283, 23;
	or.b32  	%r18285, %r18284, %r18179;
	and.b32  	%r18286, %r18278, 1442944;
	xor.b32  	%r813, %r18285, %r18286;
	and.b32  	%r18287, %r18213, 1;
	shr.u32 	%r18288, %r18181, 2;
	not.b32 	%r18289, %r18288;
	shr.u32 	%r18290, %r18182, 5;
	and.b32  	%r18291, %r18290, %r18289;
	or.b32  	%r18292, %r18240, %r18291;
	or.b32  	%r18293, %r18292, -2;
	shr.u32 	%r18294, %r18273, 3;
	not.b32 	%r18295, %r18294;
	shr.u32 	%r18296, %r18243, 3;
	and.b32  	%r18297, %r18296, %r18295;
	or.b32  	%r18298, %r18270, %r18297;
	or.b32  	%r18299, %r18298, -2;
	and.b32  	%r18300, %r18296, %r18294;
	shr.u32 	%r18301, %r18273, 5;
	not.b32 	%r18302, %r18301;
	or.b32  	%r18303, %r18300, %r18302;
	shr.u32 	%r814, %r18243, 1;
	or.b32  	%r18304, %r18294, %r18296;
	and.b32  	%r18305, %r18304, %r814;
	shr.u32 	%r18306, %r18243, 6;
	not.b32 	%r18307, %r18306;
	shr.u32 	%r18308, %r812, 2;
	shr.u32 	%r18309, %r18243, 5;
	and.b32  	%r18310, %r18308, %r18309;
	or.b32  	%r18311, %r18310, %r18307;
	shr.u32 	%r18312, %r18181, 1;
	or.b32  	%r18313, %r18308, %r18309;
	and.b32  	%r18314, %r18313, %r18312;
	not.b32 	%r18315, %r18314;
	shr.u32 	%r18316, %r812, 3;
	not.b32 	%r18317, %r18316;
	not.b32 	%r18318, %r18181;
	and.b32  	%r18319, %r18211, %r18318;
	or.b32  	%r18320, %r18319, %r18317;
	shr.u32 	%r18321, %r812, 4;
	not.b32 	%r18322, %r18321;
	not.b32 	%r18323, %r18211;
	and.b32  	%r18324, %r18323, %r18181;
	or.b32  	%r18325, %r18324, %r18322;
	not.b32 	%r18326, %r18273;
	shr.u32 	%r18327, %r18273, 6;
	shr.u32 	%r815, %r18273, 1;
	and.b32  	%r18328, %r18327, %r815;
	or.b32  	%r18329, %r18328, %r18326;
	shr.u32 	%r18330, %r18273, 4;
	not.b32 	%r18331, %r18330;
	not.b32 	%r18332, %r18327;
	and.b32  	%r18333, %r815, %r18332;
	or.b32  	%r18334, %r18333, %r18331;
	shr.u32 	%r18335, %r18273, 2;
	not.b32 	%r18336, %r18335;
	not.b32 	%r18337, %r815;
	and.b32  	%r18338, %r18327, %r18337;
	or.b32  	%r18339, %r18338, %r18336;
	or.b32  	%r18340, %r815, %r18308;
	not.b32 	%r18341, %r18340;
	and.b32  	%r18342, %r812, %r18341;
	or.b32  	%r18343, %r18327, %r812;
	not.b32 	%r18344, %r18343;
	and.b32  	%r18345, %r18309, %r18344;
	or.b32  	%r18346, %r18342, %r18345;
	not.b32 	%r18347, %r18296;
	and.b32  	%r18348, %r18294, %r18347;
	and.b32  	%r18349, %r18348, %r18308;
	or.b32  	%r18350, %r18346, %r18349;
	not.b32 	%r18351, %r18309;
	and.b32  	%r18352, %r18296, %r18351;
	and.b32  	%r18353, %r18294, %r18337;
	or.b32  	%r18354, %r18353, %r18352;
	and.b32  	%r18355, %r18354, %r18323;
	or.b32  	%r18356, %r18350, %r18355;
	add.s32 	%r18357, %r18293, %r18299;
	add.s32 	%r18358, %r18357, %r18303;
	add.s32 	%r18359, %r18287, %r18305;
	sub.s32 	%r18360, %r18358, %r18359;
	add.s32 	%r18361, %r18360, %r18311;
	add.s32 	%r18362, %r18361, %r18315;
	add.s32 	%r18363, %r18362, %r18320;
	add.s32 	%r18364, %r18363, %r18325;
	add.s32 	%r18365, %r18364, %r18329;
	add.s32 	%r18366, %r18365, %r18334;
	add.s32 	%r18367, %r18366, %r18339;
	add.s32 	%r18368, %r18367, %r18356;
	add.s32 	%r18369, %r18368, -2;
	and.b32  	%r18370, %r18369, 1;
	setp.ne.s32 	%p273, %r18370, %r809;
	@%p273 bra 	$L__BB0_456;
	shr.u32 	%r18371, %r812, 1;
	shr.u32 	%r18372, %r813, 1;
	and.b32  	%r18373, %r18372, 8388607;
	ld.global.u16 	%r18374, [%rd63+8];
	ld.global.u32 	%r18375, [%rd63];
	atom.shared.add.u32 	%r18376, [_ZZ11PreSucFirstPK6InitGHPK7InitLMRP8BiuStatePjjjhE14checkCount_Out], 1;
	cvt.u64.u32 	%rd1568, %r18376;
	mul.wide.u32 	%rd1569, %r18376, 4;
	add.s64 	%rd1570, %rd2, %rd1569;
	st.global.u32 	[%rd1570+196608], %r18373;
	and.b32  	%r18380, %r18246, %r18275;
	shr.u32 	%r18381, %r18180, 3;
	shr.u32 	%r18382, %r18180, 1;
	and.b32  	%r18383, %r18381, %r18382;
	xor.b32  	%r18384, %r18380, %r18383;
	cvt.u16.u32 	%rs615, %r18384;
	xor.b16  	%rs616, %rs73, %rs615;
	shl.b16 	%rs617, %rs616, 13;
	xor.b16  	%rs618, %rs617, 8192;
	or.b16  	%rs619, %rs618, %rs73;
	shr.u16 	%rs620, %rs619, 1;
	and.b16  	%rs621, %rs620, 8191;
	mul.wide.u32 	%rd1571, %r18376, 2;
	sub.s64 	%rd1572, %rd1570, %rd1571;
	st.global.u16 	[%rd1572+262144], %rs621;
	sub.s64 	%rd1573, %rd1572, %rd1568;
	st.global.u8 	[%rd1573+294912], %r18371;
	st.global.u8 	[%rd1573+311296], %r814;
	st.global.u8 	[%rd1573+327680], %r815;
	mul.wide.u32 	%rd1574, %r18376, 3;
	add.s64 	%rd1575, %rd1573, %rd1574;
	st.global.u32 	[%rd1575], %r18375;
	st.global.u32 	[%rd1575+65536], %r18374;
	st.global.u32 	[%rd1575+131072], %r811;
$L__BB0_456:
	mov.u32 	%r18385, %ntid.x;
	add.s32 	%r23954, %r23954, %r18385;
	setp.lt.u32 	%p274, %r23954, %r807;
	@%p274 bra 	$L__BB0_454;
$L__BB0_457:
	bar.sync 	0;
	ld.shared.u32 	%r18386, [_ZZ11PreSucFirstPK6InitGHPK7InitLMRP8BiuStatePjjjhE14checkCount_Out];
	bar.sync 	0;
	st.shared.u32 	[_ZZ12PreSucSecondP8BiuStateS0_PjhhE13checkCount_In], %r18386;
	mov.b32 	%r18387, 0;
	st.shared.u32 	[_ZZ12PreSucSecondP8BiuStateS0_PjhhE14checkCount_Out], %r18387;
	bar.sync 	0;
	ld.shared.u32 	%r817, [_ZZ12PreSucSecondP8BiuStateS0_PjhhE13checkCount_In];
	mov.u32 	%r23955, %tid.x;
	setp.ge.u32 	%p275, %r23955, %r817;
	@%p275 bra 	$L__BB0_462;
	ld.global.u8 	%r819, [%rd3+1];
$L__BB0_459:
	cvt.u64.u32 	%rd1576, %r23955;
	mul.wide.u32 	%rd1577, %r23955, 4;
	add.s64 	%rd1578, %rd2, %rd1577;
	ld.global.u32 	%r18388, [%rd1578+196608];
	mul.wide.u32 	%rd1579, %r23955, 2;
	sub.s64 	%rd1580, %rd1578, %rd1579;
	ld.global.u16 	%rs74, [%rd1580+262144];
	cvt.u32.u16 	%r18389, %rs74;
	sub.s64 	%rd1581, %rd1580, %rd1576;
	ld.global.u8 	%r18390, [%rd1581+294912];
	ld.global.u8 	%r18391, [%rd1581+311296];
	ld.global.u8 	%r18392, [%rd1581+327680];
	shr.u32 	%r18393, %r18389, 9;
	shr.u32 	%r18394, %r18388, 18;
	shr.u32 	%r18395, %r18388, 9;
	not.b32 	%r18396, %r18395;
	and.b32  	%r18397, %r18394, %r18396;
	and.b32  	%r18398, %r18397, %r18393;
	shr.u32 	%r18399, %r18388, 16;
	not.b32 	%r18400, %r18393;
	shr.u32 	%r18401, %r18388, 4;
	and.b32  	%r18402, %r18399, %r18400;
	and.b32  	%r18403, %r18402, %r18401;
	or.b32  	%r18404, %r18394, %r18401;
	not.b32 	%r18405, %r18404;
	shr.u32 	%r18406, %r18388, 22;
	and.b32  	%r18407, %r18406, %r18405;
	or.b32  	%r18408, %r18406, %r18399;
	not.b32 	%r18409, %r18408;
	and.b32  	%r18410, %r18395, %r18409;
	or.b32  	%r18411, %r18410, %r18407;
	or.b32  	%r18412, %r18411, %r18398;
	or.b32  	%r18413, %r18412, %r18403;
	shr.u32 	%r18414, %r18392, 4;
	xor.b32  	%r18415, %r18414, %r18413;
	xor.b32  	%r18416, %r18415, %r18392;
	xor.b32  	%r18417, %r18416, %r18388;
	shl.b32 	%r18418, %r18417, 7;
	and.b32  	%r18419, %r18418, 128;
	or.b32  	%r821, %r18419, %r18390;
	shr.u32 	%r18420, %r821, 6;
	or.b32  	%r18421, %r18420, %r18390;
	and.b32  	%r18422, %r18417, %r18421;
	shr.u32 	%r18423, %r18389, 5;
	shr.u32 	%r18424, %r18388, 7;
	shr.u32 	%r18425, %r18388, 17;
	not.b32 	%r18426, %r18425;
	and.b32  	%r18427, %r18424, %r18426;
	and.b32  	%r18428, %r18427, %r18423;
	not.b32 	%r18429, %r18424;
	shr.u32 	%r18430, %r18388, 21;
	shr.u32 	%r18431, %r18388, 12;
	and.b32  	%r18432, %r18430, %r18429;
	and.b32  	%r18433, %r18432, %r18431;
	or.b32  	%r18434, %r18428, %r18433;
	or.b32  	%r18435, %r18423, %r18430;
	not.b32 	%r18436, %r18435;
	shr.u32 	%r18437, %r18389, 12;
	and.b32  	%r18438, %r18437, %r18436;
	or.b32  	%r18439, %r18434, %r18438;
	or.b32  	%r18440, %r18437, %r18431;
	not.b32 	%r18441, %r18440;
	and.b32  	%r18442, %r18425, %r18441;
	or.b32  	%r18443, %r18439, %r18442;
	shr.u32 	%r18444, %r18390, 6;
	shr.u32 	%r18445, %r18390, 3;
	xor.b32  	%r18446, %r18445, %r18444;
	xor.b32  	%r18447, %r18446, %r18443;
	xor.b32  	%r18448, %r18447, %r18390;
	not.b32 	%r18449, %r18448;
	shl.b32 	%r18450, %r18448, 7;
	and.b32  	%r18451, %r18450, 128;
	or.b32  	%r18452, %r18451, %r18391;
	shr.u32 	%r18453, %r18388, 19;
	shr.u32 	%r18454, %r18388, 8;
	shr.u32 	%r18455, %r18389, 11;
	not.b32 	%r18456, %r18455;
	and.b32  	%r18457, %r18454, %r18456;
	and.b32  	%r18458, %r18457, %r18453;
	not.b32 	%r18459, %r18453;
	shr.u32 	%r18460, %r18388, 20;
	shr.u32 	%r18461, %r18388, 6;
	and.b32  	%r18462, %r18460, %r18459;
	and.b32  	%r18463, %r18462, %r18461;
	or.b32  	%r18464, %r18461, %r18454;
	not.b32 	%r18465, %r18464;
	shr.u32 	%r18466, %r18388, 13;
	and.b32  	%r18467, %r18466, %r18465;
	or.b32  	%r18468, %r18460, %r18466;
	not.b32 	%r18469, %r18468;
	and.b32  	%r18470, %r18455, %r18469;
	or.b32  	%r18471, %r18467, %r18463;
	or.b32  	%r18472, %r18471, %r18470;
	or.b32  	%r18473, %r18472, %r18458;
	shr.u32 	%r18474, %r18391, 6;
	shr.u32 	%r18475, %r18391, 3;
	xor.b32  	%r18476, %r18475, %r18474;
	xor.b32  	%r18477, %r18476, %r18473;
	xor.b32  	%r18478, %r18477, %r18391;
	not.b32 	%r18479, %r18478;
	shl.b32 	%r18480, %r18478, 7;
	and.b32  	%r18481, %r18480, 128;
	or.b32  	%r18482, %r18481, %r18392;
	shr.u32 	%r18483, %r821, 5;
	shr.u32 	%r18484, %r18389, 4;
	shr.u32 	%r18485, %r18389, 10;
	and.b32  	%r18486, %r18388, 1;
	neg.s32 	%r18487, %r18486;
	xor.b32  	%r18488, %r18485, %r18483;
	xor.b32  	%r18489, %r18488, %r18389;
	xor.b32  	%r18490, %r18489, %r18486;
	xor.b32  	%r18491, %r18490, %r18484;
	xor.b32  	%r18492, %r18491, %r18452;
	shl.b32 	%r18493, %r18492, 23;
	or.b32  	%r18494, %r18493, %r18388;
	and.b32  	%r18495, %r18487, 1442944;
	xor.b32  	%r822, %r18494, %r18495;
	and.b32  	%r18496, %r18422, 1;
	shr.u32 	%r18497, %r18390, 2;
	not.b32 	%r18498, %r18497;
	shr.u32 	%r18499, %r18391, 5;
	and.b32  	%r18500, %r18499, %r18498;
	or.b32  	%r18501, %r18449, %r18500;
	or.b32  	%r18502, %r18501, -2;
	shr.u32 	%r18503, %r18482, 3;
	not.b32 	%r18504, %r18503;
	shr.u32 	%r18505, %r18452, 3;
	and.b32  	%r18506, %r18505, %r18504;
	or.b32  	%r18507, %r18479, %r18506;
	or.b32  	%r18508, %r18507, -2;
	and.b32  	%r18509, %r18505, %r18503;
	shr.u32 	%r18510, %r18482, 5;
	not.b32 	%r18511, %r18510;
	or.b32  	%r18512, %r18509, %r18511;
	shr.u32 	%r823, %r18452, 1;
	or.b32  	%r18513, %r18503, %r18505;
	and.b32  	%r18514, %r18513, %r823;
	shr.u32 	%r18515, %r18452, 6;
	not.b32 	%r18516, %r18515;
	shr.u32 	%r18517, %r821, 2;
	shr.u32 	%r18518, %r18452, 5;
	and.b32  	%r18519, %r18517, %r18518;
	or.b32  	%r18520, %r18519, %r18516;
	shr.u32 	%r18521, %r18390, 1;
	or.b32  	%r18522, %r18517, %r18518;
	and.b32  	%r18523, %r18522, %r18521;
	not.b32 	%r18524, %r18523;
	shr.u32 	%r18525, %r821, 3;
	not.b32 	%r18526, %r18525;
	not.b32 	%r18527, %r18390;
	and.b32  	%r18528, %r18420, %r18527;
	or.b32  	%r18529, %r18528, %r18526;
	shr.u32 	%r18530, %r821, 4;
	not.b32 	%r18531, %r18530;
	not.b32 	%r18532, %r18420;
	and.b32  	%r18533, %r18532, %r18390;
	or.b32  	%r18534, %r18533, %r18531;
	not.b32 	%r18535, %r18482;
	shr.u32 	%r18536, %r18482, 6;
	shr.u32 	%r824, %r18482, 1;
	and.b32  	%r18537, %r18536, %r824;
	or.b32  	%r18538, %r18537, %r18535;
	shr.u32 	%r18539, %r18482, 4;
	not.b32 	%r18540, %r18539;
	not.b32 	%r18541, %r18536;
	and.b32  	%r18542, %r824, %r18541;
	or.b32  	%r18543, %r18542, %r18540;
	shr.u32 	%r18544, %r18482, 2;
	not.b32 	%r18545, %r18544;
	not.b32 	%r18546, %r824;
	and.b32  	%r18547, %r18536, %r18546;
	or.b32  	%r18548, %r18547, %r18545;
	or.b32  	%r18549, %r824, %r18517;
	not.b32 	%r18550, %r18549;
	and.b32  	%r18551, %r821, %r18550;
	or.b32  	%r18552, %r18536, %r821;
	not.b32 	%r18553, %r18552;
	and.b32  	%r18554, %r18518, %r18553;
	or.b32  	%r18555, %r18551, %r18554;
	not.b32 	%r18556, %r18505;
	and.b32  	%r18557, %r18503, %r18556;
	and.b32  	%r18558, %r18557, %r18517;
	or.b32  	%r18559, %r18555, %r18558;
	not.b32 	%r18560, %r18518;
	and.b32  	%r18561, %r18505, %r18560;
	and.b32  	%r18562, %r18503, %r18546;
	or.b32  	%r18563, %r18562, %r18561;
	and.b32  	%r18564, %r18563, %r18532;
	or.b32  	%r18565, %r18559, %r18564;
	add.s32 	%r18566, %r18502, %r18508;
	add.s32 	%r18567, %r18566, %r18512;
	add.s32 	%r18568, %r18496, %r18514;
	sub.s32 	%r18569, %r18567, %r18568;
	add.s32 	%r18570, %r18569, %r18520;
	add.s32 	%r18571, %r18570, %r18524;
	add.s32 	%r18572, %r18571, %r18529;
	add.s32 	%r18573, %r18572, %r18534;
	add.s32 	%r18574, %r18573, %r18538;
	add.s32 	%r18575, %r18574, %r18543;
	add.s32 	%r18576, %r18575, %r18548;
	add.s32 	%r18577, %r18576, %r18565;
	add.s32 	%r18578, %r18577, -2;
	and.b32  	%r18579, %r18578, 1;
	setp.ne.s32 	%p276, %r18579, %r819;
	@%p276 bra 	$L__BB0_461;
	mul.wide.u32 	%rd1588, %r23955, 3;
	add.s64 	%rd1589, %rd1581, %rd1588;
	shr.u32 	%r18580, %r821, 1;
	shr.u32 	%r18581, %r822, 1;
	and.b32  	%r18582, %r18581, 8388607;
	ld.global.u32 	%r18583, [%rd1589+65536];
	ld.global.u32 	%r18584, [%rd1589];
	ld.global.u32 	%r18585, [%rd1589+131072];
	atom.shared.add.u32 	%r18586, [_ZZ12PreSucSecondP8BiuStateS0_PjhhE14checkCount_Out], 1;
	cvt.u64.u32 	%rd1590, %r18586;
	mul.wide.u32 	%rd1591, %r18586, 4;
	add.s64 	%rd1592, %rd1, %rd1591;
	st.global.u32 	[%rd1592+196608], %r18582;
	and.b32  	%r18590, %r18455, %r18484;
	shr.u32 	%r18591, %r18389, 3;
	shr.u32 	%r18592, %r18389, 1;
	and.b32  	%r18593, %r18591, %r18592;
	xor.b32  	%r18594, %r18590, %r18593;
	cvt.u16.u32 	%rs622, %r18594;
	xor.b16  	%rs623, %rs74, %rs622;
	shl.b16 	%rs624, %rs623, 13;
	xor.b16  	%rs625, %rs624, 8192;
	or.b16  	%rs626, %rs625, %rs74;
	shr.u16 	%rs627, %rs626, 1;
	and.b16  	%rs628, %rs627, 8191;
	mul.wide.u32 	%rd1593, %r18586, 2;
	sub.s64 	%rd1594, %rd1592, %rd1593;
	st.global.u16 	[%rd1594+262144], %rs628;
	sub.s64 	%rd1595, %rd1594, %rd1590;
	st.global.u8 	[%rd1595+294912], %r18580;
	st.global.u8 	[%rd1595+311296], %r823;
	st.global.u8 	[%rd1595+327680], %r824;
	mul.wide.u32 	%rd1596, %r18586, 3;
	add.s64 	%rd1597, %rd1595, %rd1596;
	st.global.u32 	[%rd1597], %r18584;
	st.global.u32 	[%rd1597+65536], %r18583;
	st.global.u32 	[%rd1597+131072], %r18585;
$L__BB0_461:
	mov.u32 	%r18595, %ntid.x;
	add.s32 	%r23955, %r23955, %r18595;
	setp.lt.u32 	%p277, %r23955, %r817;
	@%p277 bra 	$L__BB0_459;
$L__BB0_462:
	ld.param.u64 	%rd2113, [_Z7PreSortPK6InitGHPK7InitLMRPK18CommonHeadIndexStrP8BiuStateS9_S9_PjSA_h_param_6];
	bar.sync 	0;
	ld.shared.u32 	%r18596, [_ZZ12PreSucSecondP8BiuStateS0_PjhhE14checkCount_Out];
	cvta.to.global.u64 	%rd1598, %rd2113;
	st.global.u32 	[%rd1598], %r18596;
	bar.sync 	0;
	st.shared.u32 	[_ZZ12PreSucSecondP8BiuStateS0_PjhhE13checkCount_In], %r18596;
	mov.b32 	%r18597, 0;
	st.shared.u32 	[_ZZ12PreSucSecondP8BiuStateS0_PjhhE14checkCount_Out], %r18597;
	bar.sync 	0;
	ld.shared.u32 	%r826, [_ZZ12PreSucSecondP8BiuStateS0_PjhhE13checkCount_In];
	mov.u32 	%r23956, %tid.x;
	setp.ge.u32 	%p278, %r23956, %r826;
	@%p278 bra 	$L__BB0_467;
	ld.global.u8 	%r828, [%rd3+2];
$L__BB0_464:
	cvt.u64.u32 	%rd1599, %r23956;
	mul.wide.u32 	%rd1600, %r23956, 4;
	add.s64 	%rd1601, %rd1, %rd1600;
	ld.global.u32 	%r18598, [%rd1601+196608];
	mul.wide.u32 	%rd1602, %r23956, 2;
	sub.s64 	%rd1603, %rd1601, %rd1602;
	ld.global.u16 	%rs75, [%rd1603+262144];
	cvt.u32.u16 	%r18599, %rs75;
	sub.s64 	%rd1604, %rd1603, %rd1599;
	ld.global.u8 	%r18600, [%rd1604+294912];
	ld.global.u8 	%r18601, [%rd1604+311296];
	ld.global.u8 	%r18602, [%rd1604+327680];
	shr.u32 	%r18603, %r18599, 9;
	shr.u32 	%r18604, %r18598, 18;
	shr.u32 	%r18605, %r18598, 9;
	not.b32 	%r18606, %r18605;
	and.b32  	%r18607, %r18604, %r18606;
	and.b32  	%r18608, %r18607, %r18603;
	shr.u32 	%r18609, %r18598, 16;
	not.b32 	%r18610, %r18603;
	shr.u32 	%r18611, %r18598, 4;
	and.b32  	%r18612, %r18609, %r18610;
	and.b32  	%r18613, %r18612, %r18611;
	or.b32  	%r18614, %r18604, %r18611;
	not.b32 	%r18615, %r18614;
	shr.u32 	%r18616, %r18598, 22;
	and.b32  	%r18617, %r18616, %r18615;
	or.b32  	%r18618, %r18616, %r18609;
	not.b32 	%r18619, %r18618;
	and.b32  	%r18620, %r18605, %r18619;
	or.b32  	%r18621, %r18620, %r18617;
	or.b32  	%r18622, %r18621, %r18608;
	or.b32  	%r18623, %r18622, %r18613;
	shr.u32 	%r18624, %r18602, 4;
	xor.b32  	%r18625, %r18624, %r18623;
	xor.b32  	%r18626, %r18625, %r18602;
	xor.b32  	%r18627, %r18626, %r18598;
	shl.b32 	%r18628, %r18627, 7;
	and.b32  	%r18629, %r18628, 128;
	or.b32  	%r830, %r18629, %r18600;
	shr.u32 	%r18630, %r830, 6;
	or.b32  	%r18631, %r18630, %r18600;
	and.b32  	%r18632, %r18627, %r18631;
	shr.u32 	%r18633, %r18599, 5;
	shr.u32 	%r18634, %r18598, 7;
	shr.u32 	%r18635, %r18598, 17;
	not.b32 	%r18636, %r18635;
	and.b32  	%r18637, %r18634, %r18636;
	and.b32  	%r18638, %r18637, %r18633;
	not.b32 	%r18639, %r18634;
	shr.u32 	%r18640, %r18598, 21;
	shr.u32 	%r18641, %r18598, 12;
	and.b32  	%r18642, %r18640, %r18639;
	and.b32  	%r18643, %r18642, %r18641;
	or.b32  	%r18644, %r18638, %r18643;
	or.b32  	%r18645, %r18633, %r18640;
	not.b32 	%r18646, %r18645;
	shr.u32 	%r18647, %r18599, 12;
	and.b32  	%r18648, %r18647, %r18646;
	or.b32  	%r18649, %r18644, %r18648;
	or.b32  	%r18650, %r18647, %r18641;
	not.b32 	%r18651, %r18650;
	and.b32  	%r18652, %r18635, %r18651;
	or.b32  	%r18653, %r18649, %r18652;
	shr.u32 	%r18654, %r18600, 6;
	shr.u32 	%r18655, %r18600, 3;
	xor.b32  	%r18656, %r18655, %r18654;
	xor.b32  	%r18657, %r18656, %r18653;
	xor.b32  	%r18658, %r18657, %r18600;
	not.b32 	%r18659, %r18658;
	shl.b32 	%r18660, %r18658, 7;
	and.b32  	%r18661, %r18660, 128;
	or.b32  	%r18662, %r18661, %r18601;
	shr.u32 	%r18663, %r18598, 19;
	shr.u32 	%r18664, %r18598, 8;
	shr.u32 	%r18665, %r18599, 11;
	not.b32 	%r18666, %r18665;
	and.b32  	%r18667, %r18664, %r18666;
	and.b32  	%r18668, %r18667, %r18663;
	not.b32 	%r18669, %r18663;
	shr.u32 	%r18670, %r18598, 20;
	shr.u32 	%r18671, %r18598, 6;
	and.b32  	%r18672, %r18670, %r18669;
	and.b32  	%r18673, %r18672, %r18671;
	or.b32  	%r18674, %r18671, %r18664;
	not.b32 	%r18675, %r18674;
	shr.u32 	%r18676, %r18598, 13;
	and.b32  	%r18677, %r18676, %r18675;
	or.b32  	%r18678, %r18670, %r18676;
	not.b32 	%r18679, %r18678;
	and.b32  	%r18680, %r18665, %r18679;
	or.b32  	%r18681, %r18677, %r18673;
	or.b32  	%r18682, %r18681, %r18680;
	or.b32  	%r18683, %r18682, %r18668;
	shr.u32 	%r18684, %r18601, 6;
	shr.u32 	%r18685, %r18601, 3;
	xor.b32  	%r18686, %r18685, %r18684;
	xor.b32  	%r18687, %r18686, %r18683;
	xor.b32  	%r18688, %r18687, %r18601;
	not.b32 	%r18689, %r18688;
	shl.b32 	%r18690, %r18688, 7;
	and.b32  	%r18691, %r18690, 128;
	or.b32  	%r18692, %r18691, %r18602;
	shr.u32 	%r18693, %r830, 5;
	shr.u32 	%r18694, %r18599, 4;
	shr.u32 	%r18695, %r18599, 10;
	and.b32  	%r18696, %r18598, 1;
	neg.s32 	%r18697, %r18696;
	xor.b32  	%r18698, %r18695, %r18693;
	xor.b32  	%r18699, %r18698, %r18599;
	xor.b32  	%r18700, %r18699, %r18696;
	xor.b32  	%r18701, %r18700, %r18694;
	xor.b32  	%r18702, %r18701, %r18662;
	shl.b32 	%r18703, %r18702, 23;
	or.b32  	%r18704, %r18703, %r18598;
	and.b32  	%r18705, %r18697, 1442944;
	xor.b32  	%r831, %r18704, %r18705;
	and.b32  	%r18706, %r18632, 1;
	shr.u32 	%r18707, %r18600, 2;
	not.b32 	%r18708, %r18707;
	shr.u32 	%r18709, %r18601, 5;
	and.b32  	%r18710, %r18709, %r18708;
	or.b32  	%r18711, %r18659, %r18710;
	or.b32  	%r18712, %r18711, -2;
	shr.u32 	%r18713, %r18692, 3;
	not.b32 	%r18714, %r18713;
	shr.u32 	%r18715, %r18662, 3;
	and.b32  	%r18716, %r18715, %r18714;
	or.b32  	%r18717, %r18689, %r18716;
	or.b32  	%r18718, %r18717, -2;
	and.b32  	%r18719, %r18715, %r18713;
	shr.u32 	%r18720, %r18692, 5;
	not.b32 	%r18721, %r18720;
	or.b32  	%r18722, %r18719, %r18721;
	shr.u32 	%r832, %r18662, 1;
	or.b32  	%r18723, %r18713, %r18715;
	and.b32  	%r18724, %r18723, %r832;
	shr.u32 	%r18725, %r18662, 6;
	not.b32 	%r18726, %r18725;
	shr.u32 	%r18727, %r830, 2;
	shr.u32 	%r18728, %r18662, 5;
	and.b32  	%r18729, %r18727, %r18728;
	or.b32  	%r18730, %r18729, %r18726;
	shr.u32 	%r18731, %r18600, 1;
	or.b32  	%r18732, %r18727, %r18728;
	and.b32  	%r18733, %r18732, %r18731;
	not.b32 	%r18734, %r18733;
	shr.u32 	%r18735, %r830, 3;
	not.b32 	%r18736, %r18735;
	not.b32 	%r18737, %r18600;
	and.b32  	%r18738, %r18630, %r18737;
	or.b32  	%r18739, %r18738, %r18736;
	shr.u32 	%r18740, %r830, 4;
	not.b32 	%r18741, %r18740;
	not.b32 	%r18742, %r18630;
	and.b32  	%r18743, %r18742, %r18600;
	or.b32  	%r18744, %r18743, %r18741;
	not.b32 	%r18745, %r18692;
	shr.u32 	%r18746, %r18692, 6;
	shr.u32 	%r833, %r18692, 1;
	and.b32  	%r18747, %r18746, %r833;
	or.b32  	%r18748, %r18747, %r18745;
	shr.u32 	%r18749, %r18692, 4;
	not.b32 	%r18750, %r18749;
	not.b32 	%r18751, %r18746;
	and.b32  	%r18752, %r833, %r18751;
	or.b32  	%r18753, %r18752, %r18750;
	shr.u32 	%r18754, %r18692, 2;
	not.b32 	%r18755, %r18754;
	not.b32 	%r18756, %r833;
	and.b32  	%r18757, %r18746, %r18756;
	or.b32  	%r18758, %r18757, %r18755;
	or.b32  	%r18759, %r833, %r18727;
	not.b32 	%r18760, %r18759;
	and.b32  	%r18761, %r830, %r18760;
	or.b32  	%r18762, %r18746, %r830;
	not.b32 	%r18763, %r18762;
	and.b32  	%r18764, %r18728, %r18763;
	or.b32  	%r18765, %r18761, %r18764;
	not.b32 	%r18766, %r18715;
	and.b32  	%r18767, %r18713, %r18766;
	and.b32  	%r18768, %r18767, %r18727;
	or.b32  	%r18769, %r18765, %r18768;
	not.b32 	%r18770, %r18728;
	and.b32  	%r18771, %r18715, %r18770;
	and.b32  	%r18772, %r18713, %r18756;
	or.b32  	%r18773, %r18772, %r18771;
	and.b32  	%r18774, %r18773, %r18742;
	or.b32  	%r18775, %r18769, %r18774;
	add.s32 	%r18776, %r18712, %r18718;
	add.s32 	%r18777, %r18776, %r18722;
	add.s32 	%r18778, %r18706, %r18724;
	sub.s32 	%r18779, %r18777, %r18778;
	add.s32 	%r18780, %r18779, %r18730;
	add.s32 	%r18781, %r18780, %r18734;
	add.s32 	%r18782, %r18781, %r18739;
	add.s32 	%r18783, %r18782, %r18744;
	add.s32 	%r18784, %r18783, %r18748;
	add.s32 	%r18785, %r18784, %r18753;
	add.s32 	%r18786, %r18785, %r18758;
	add.s32 	%r18787, %r18786, %r18775;
	add.s32 	%r18788, %r18787, -2;
	and.b32  	%r18789, %r18788, 1;
	setp.ne.s32 	%p279, %r18789, %r828;
	@%p279 bra 	$L__BB0_466;
	mul.wide.u32 	%rd1611, %r23956, 3;
	add.s64 	%rd1612, %rd1604, %rd1611;
	shr.u32 	%r18790, %r830, 1;
	shr.u32 	%r18791, %r831, 1;
	and.b32  	%r18792, %r18791, 8388607;
	ld.global.u32 	%r18793, [%rd1612+65536];
	ld.global.u32 	%r18794, [%rd1612];
	ld.global.u32 	%r18795, [%rd1612+131072];
	atom.shared.add.u32 	%r18796, [_ZZ12PreSucSecondP8BiuStateS0_PjhhE14checkCount_Out], 1;
	cvt.u64.u32 	%rd1613, %r18796;
	mul.wide.u32 	%rd1614, %r18796, 4;
	add.s64 	%rd1615, %rd2, %rd1614;
	st.global.u32 	[%rd1615+196608], %r18792;
	and.b32  	%r18800, %r18665, %r18694;
	shr.u32 	%r18801, %r18599, 3;
	shr.u32 	%r18802, %r18599, 1;
	and.b32  	%r18803, %r18801, %r18802;
	xor.b32  	%r18804, %r18800, %r18803;
	cvt.u16.u32 	%rs629, %r18804;
	xor.b16  	%rs630, %rs75, %rs629;
	shl.b16 	%rs631, %rs630, 13;
	xor.b16  	%rs632, %rs631, 8192;
	or.b16  	%rs633, %rs632, %rs75;
	shr.u16 	%rs634, %rs633, 1;
	and.b16  	%rs635, %rs634, 8191;
	mul.wide.u32 	%rd1616, %r18796, 2;
	sub.s64 	%rd1617, %rd1615, %rd1616;
	st.global.u16 	[%rd1617+262144], %rs635;
	sub.s64 	%rd1618, %rd1617, %rd1613;
	st.global.u8 	[%rd1618+294912], %r18790;
	st.global.u8 	[%rd1618+311296], %r832;
	st.global.u8 	[%rd1618+327680], %r833;
	mul.wide.u32 	%rd1619, %r18796, 3;
	add.s64 	%rd1620, %rd1618, %rd1619;
	st.global.u32 	[%rd1620], %r18794;
	st.global.u32 	[%rd1620+65536], %r18793;
	st.global.u32 	[%rd1620+131072], %r18795;
$L__BB0_466:
	mov.u32 	%r18805, %ntid.x;
	add.s32 	%r23956, %r23956, %r18805;
	setp.lt.u32 	%p280, %r23956, %r826;
	@%p280 bra 	$L__BB0_464;
$L__BB0_467:
	bar.sync 	0;
	ld.shared.u32 	%r18806, [_ZZ12PreSucSecondP8BiuStateS0_PjhhE14checkCount_Out];
	bar.sync 	0;
	st.shared.u32 	[_ZZ12PreSucSecondP8BiuStateS0_PjhhE13checkCount_In], %r18806;
	mov.b32 	%r18807, 0;
	st.shared.u32 	[_ZZ12PreSucSecondP8BiuStateS0_PjhhE14checkCount_Out], %r18807;
	bar.sync 	0;
	ld.shared.u32 	%r835, [_ZZ12PreSucSecondP8BiuStateS0_PjhhE13checkCount_In];
	mov.u32 	%r23957, %tid.x;
	setp.ge.u32 	%p281, %r23957, %r835;
	@%p281 bra 	$L__BB0_472;
	ld.global.u8 	%r837, [%rd3+3];
$L__BB0_469:
	cvt.u64.u32 	%rd1621, %r23957;
	mul.wide.u32 	%rd1622, %r23957, 4;
	add.s64 	%rd1623, %rd2, %rd1622;
	ld.global.u32 	%r18808, [%rd1623+196608];
	mul.wide.u32 	%rd1624, %r23957, 2;
	sub.s64 	%rd1625, %rd1623, %rd1624;
	ld.global.u16 	%rs76, [%rd1625+262144];
	cvt.u32.u16 	%r18809, %rs76;
	sub.s64 	%rd1626, %rd1625, %rd1621;
	ld.global.u8 	%r18810, [%rd1626+294912];
	ld.global.u8 	%r18811, [%rd1626+311296];
	ld.global.u8 	%r18812, [%rd1626+327680];
	shr.u32 	%r18813, %r18809, 9;
	shr.u32 	%r18814, %r18808, 18;
	shr.u32 	%r18815, %r18808, 9;
	not.b32 	%r18816, %r18815;
	and.b32  	%r18817, %r18814, %r18816;
	and.b32  	%r18818, %r18817, %r18813;
	shr.u32 	%r18819, %r18808, 16;
	not.b32 	%r18820, %r18813;
	shr.u32 	%r18821, %r18808, 4;
	and.b32  	%r18822, %r18819, %r18820;
	and.b32  	%r18823, %r18822, %r18821;
	or.b32  	%r18824, %r18814, %r18821;
	not.b32 	%r18825, %r18824;
	shr.u32 	%r18826, %r18808, 22;
	and.b32  	%r18827, %r18826, %r18825;
	or.b32  	%r18828, %r18826, %r18819;
	not.b32 	%r18829, %r18828;
	and.b32  	%r18830, %r18815, %r18829;
	or.b32  	%r18831, %r18830, %r18827;
	or.b32  	%r18832, %r18831, %r18818;
	or.b32  	%r18833, %r18832, %r18823;
	shr.u32 	%r18834, %r18812, 4;
	xor.b32  	%r18835, %r18834, %r18833;
	xor.b32  	%r18836, %r18835, %r18812;
	xor.b32  	%r18837, %r18836, %r18808;
	shl.b32 	%r18838, %r18837, 7;
	and.b32  	%r18839, %r18838, 128;
	or.b32  	%r839, %r18839, %r18810;
	shr.u32 	%r18840, %r839, 6;
	or.b32  	%r18841, %r18840, %r18810;
	and.b32  	%r18842, %r18837, %r18841;
	shr.u32 	%r18843, %r18809, 5;
	shr.u32 	%r18844, %r18808, 7;
	shr.u32 	%r18845, %r18808, 17;
	not.b32 	%r18846, %r18845;
	and.b32  	%r18847, %r18844, %r18846;
	and.b32  	%r18848, %r18847, %r18843;
	not.b32 	%r18849, %r18844;
	shr.u32 	%r18850, %r18808, 21;
	shr.u32 	%r18851, %r18808, 12;
	and.b32  	%r18852, %r18850, %r18849;
	and.b32  	%r18853, %r18852, %r18851;
	or.b32  	%r18854, %r18848, %r18853;
	or.b32  	%r18855, %r18843, %r18850;
	not.b32 	%r18856, %r18855;
	shr.u32 	%r18857, %r18809, 12;
	and.b32  	%r18858, %r18857, %r18856;
	or.b32  	%r18859, %r18854, %r18858;
	or.b32  	%r18860, %r18857, %r18851;
	not.b32 	%r18861, %r18860;
	and.b32  	%r18862, %r18845, %r18861;
	or.b32  	%r18863, %r18859, %r18862;
	shr.u32 	%r18864, %r18810, 6;
	shr.u32 	%r18865, %r18810, 3;
	xor.b32  	%r18866, %r18865, %r18864;
	xor.b32  	%r18867, %r18866, %r18863;
	xor.b32  	%r18868, %r18867, %r18810;
	not.b32 	%r18869, %r18868;
	shl.b32 	%r18870, %r18868, 7;
	and.b32  	%r18871, %r18870, 128;
	or.b32  	%r18872, %r18871, %r18811;
	shr.u32 	%r18873, %r18808, 19;
	shr.u32 	%r18874, %r18808, 8;
	shr.u32 	%r18875, %r18809, 11;
	not.b32 	%r18876, %r18875;
	and.b32  	%r18877, %r18874, %r18876;
	and.b32  	%r18878, %r18877, %r18873;
	not.b32 	%r18879, %r18873;
	shr.u32 	%r18880, %r18808, 20;
	shr.u32 	%r18881, %r18808, 6;
	and.b32  	%r18882, %r18880, %r18879;
	and.b32  	%r18883, %r18882, %r18881;
	or.b32  	%r18884, %r18881, %r18874;
	not.b32 	%r18885, %r18884;
	shr.u32 	%r18886, %r18808, 13;
	and.b32  	%r18887, %r18886, %r18885;
	or.b32  	%r18888, %r18880, %r18886;
	not.b32 	%r18889, %r18888;
	and.b32  	%r18890, %r18875, %r18889;
	or.b32  	%r18891, %r18887, %r18883;
	or.b32  	%r18892, %r18891, %r18890;
	or.b32  	%r18893, %r18892, %r18878;
	shr.u32 	%r18894, %r18811, 6;
	shr.u32 	%r18895, %r18811, 3;
	xor.b32  	%r18896, %r18895, %r18894;
	xor.b32  	%r18897, %r18896, %r18893;
	xor.b32  	%r18898, %r18897, %r18811;
	not.b32 	%r18899, %r18898;
	shl.b32 	%r18900, %r18898, 7;
	and.b32  	%r18901, %r18900, 128;
	or.b32  	%r18902, %r18901, %r18812;
	shr.u32 	%r18903, %r839, 5;
	shr.u32 	%r18904, %r18809, 4;
	shr.u32 	%r18905, %r18809, 10;
	and.b32  	%r18906, %r18808, 1;
	neg.s32 	%r18907, %r18906;
	xor.b32  	%r18908, %r18905, %r18903;
	xor.b32  	%r18909, %r18908, %r18809;
	xor.b32  	%r18910, %r18909, %r18906;
	xor.b32  	%r18911, %r18910, %r18904;
	xor.b32  	%r18912, %r18911, %r18872;
	shl.b32 	%r18913, %r18912, 23;
	or.b32  	%r18914, %r18913, %r18808;
	and.b32  	%r18915, %r18907, 1442944;
	xor.b32  	%r840, %r18914, %r18915;
	and.b32  	%r18916, %r18842, 1;
	shr.u32 	%r18917, %r18810, 2;
	not.b32 	%r18918, %r18917;
	shr.u32 	%r18919, %r18811, 5;
	and.b32  	%r18920, %r18919, %r18918;
	or.b32  	%r18921, %r18869, %r18920;
	or.b32  	%r18922, %r18921, -2;
	shr.u32 	%r18923, %r18902, 3;
	not.b32 	%r18924, %r18923;
	shr.u32 	%r18925, %r18872, 3;
	and.b32  	%r18926, %r18925, %r18924;
	or.b32  	%r18927, %r18899, %r18926;
	or.b32  	%r18928, %r18927, -2;
	and.b32  	%r18929, %r18925, %r18923;
	shr.u32 	%r18930, %r18902, 5;
	not.b32 	%r18931, %r18930;
	or.b32  	%r18932, %r18929, %r18931;
	shr.u32 	%r841, %r18872, 1;
	or.b32  	%r18933, %r18923, %r18925;
	and.b32  	%r18934, %r18933, %r841;
	shr.u32 	%r18935, %r18872, 6;
	not.b32 	%r18936, %r18935;
	shr.u32 	%r18937, %r839, 2;
	shr.u32 	%r18938, %r18872, 5;
	and.b32  	%r18939, %r18937, %r18938;
	or.b32  	%r18940, %r18939, %r18936;
	shr.u32 	%r18941, %r18810, 1;
	or.b32  	%r18942, %r18937, %r18938;
	and.b32  	%r18943, %r18942, %r18941;
	not.b32 	%r18944, %r18943;
	shr.u32 	%r18945, %r839, 3;
	not.b32 	%r18946, %r18945;
	not.b32 	%r18947, %r18810;
	and.b32  	%r18948, %r18840, %r18947;
	or.b32  	%r18949, %r18948, %r18946;
	shr.u32 	%r18950, %r839, 4;
	not.b32 	%r18951, %r18950;
	not.b32 	%r18952, %r18840;
	and.b32  	%r18953, %r18952, %r18810;
	or.b32  	%r18954, %r18953, %r18951;
	not.b32 	%r18955, %r18902;
	shr.u32 	%r18956, %r18902, 6;
	shr.u32 	%r842, %r18902, 1;
	and.b32  	%r18957, %r18956, %r842;
	or.b32  	%r18958, %r18957, %r18955;
	shr.u32 	%r18959, %r18902, 4;
	not.b32 	%r18960, %r18959;
	not.b32 	%r18961, %r18956;
	and.b32  	%r18962, %r842, %r18961;
	or.b32  	%r18963, %r18962, %r18960;
	shr.u32 	%r18964, %r18902, 2;
	not.b32 	%r18965, %r18964;
	not.b32 	%r18966, %r842;
	and.b32  	%r18967, %r18956, %r18966;
	or.b32  	%r18968, %r18967, %r18965;
	or.b32  	%r18969, %r842, %r18937;
	not.b32 	%r18970, %r18969;
	and.b32  	%r18971, %r839, %r18970;
	or.b32  	%r18972, %r18956, %r839;
	not.b32 	%r18973, %r18972;
	and.b32  	%r18974, %r18938, %r18973;
	or.b32  	%r18975, %r18971, %r18974;
	not.b32 	%r18976, %r18925;
	and.b32  	%r18977, %r18923, %r18976;
	and.b32  	%r18978, %r18977, %r18937;
	or.b32  	%r18979, %r18975, %r18978;
	not.b32 	%r18980, %r18938;
	and.b32  	%r18981, %r18925, %r18980;
	and.b32  	%r18982, %r18923, %r18966;
	or.b32  	%r18983, %r18982, %r18981;
	and.b32  	%r18984, %r18983, %r18952;
	or.b32  	%r18985, %r18979, %r18984;
	add.s32 	%r18986, %r18922, %r18928;
	add.s32 	%r18987, %r18986, %r18932;
	add.s32 	%r18988, %r18916, %r18934;
	sub.s32 	%r18989, %r18987, %r18988;
	add.s32 	%r18990, %r18989, %r18940;
	add.s32 	%r18991, %r18990, %r18944;
	add.s32 	%r18992, %r18991, %r18949;
	add.s32 	%r18993, %r18992, %r18954;
	add.s32 	%r18994, %r18993, %r18958;
	add.s32 	%r18995, %r18994, %r18963;
	add.s32 	%r18996, %r18995, %r18968;
	add.s32 	%r18997, %r18996, %r18985;
	add.s32 	%r18998, %r18997, -2;
	and.b32  	%r18999, %r18998, 1;
	setp.ne.s32 	%p282, %r18999, %r837;
	@%p282 bra 	$L__BB0_471;
	mul.wide.u32 	%rd1633, %r23957, 3;
	add.s64 	%rd1634, %rd1626, %rd1633;
	shr.u32 	%r19000, %r839, 1;
	shr.u32 	%r19001, %r840, 1;
	and.b32  	%r19002, %r19001, 8388607;
	ld.global.u32 	%r19003, [%rd1634+65536];
	ld.global.u32 	%r19004, [%rd1634];
	ld.global.u32 	%r19005, [%rd1634+131072];
	atom.shared.add.u32 	%r19006, [_ZZ12PreSucSecondP8BiuStateS0_PjhhE14checkCount_Out], 1;
	cvt.u64.u32 	%rd1635, %r19006;
	mul.wide.u32 	%rd1636, %r19006, 4;
	add.s64 	%rd1637, %rd1, %rd1636;
	st.global.u32 	[%rd1637+196608], %r19002;
	and.b32  	%r19010, %r18875, %r18904;
	shr.u32 	%r19011, %r18809, 3;
	shr.u32 	%r19012, %r18809, 1;
	and.b32  	%r19013, %r19011, %r19012;
	xor.b32  	%r19014, %r19010, %r19013;
	cvt.u16.u32 	%rs636, %r19014;
	xor.b16  	%rs637, %rs76, %rs636;
	shl.b16 	%rs638, %rs637, 13;
	xor.b16  	%rs639, %rs638, 8192;
	or.b16  	%rs640, %rs639, %rs76;
	shr.u16 	%rs641, %rs640, 1;
	and.b16  	%rs642, %rs641, 8191;
	mul.wide.u32 	%rd1638, %r19006, 2;
	sub.s64 	%rd1639, %rd1637, %rd1638;
	st.global.u16 	[%rd1639+262144], %rs642;
	sub.s64 	%rd1640, %rd1639, %rd1635;
	st.global.u8 	[%rd1640+294912], %r19000;
	st.global.u8 	[%rd1640+311296], %r841;
	st.global.u8 	[%rd1640+327680], %r842;
	mul.wide.u32 	%rd1641, %r19006, 3;
	add.s64 	%rd1642, %rd1640, %rd1641;
	st.global.u32 	[%rd1642], %r19004;
	st.global.u32 	[%rd1642+65536], %r19003;
	st.global.u32 	[%rd1642+131072], %r19005;
$L__BB0_471:
	mov.u32 	%r19015, %ntid.x;
	add.s32 	%r23957, %r23957, %r19015;
	setp.lt.u32 	%p283, %r23957, %r835;
	@%p283 bra 	$L__BB0_469;
$L__BB0_472:
	ld.param.u64 	%rd2114, [_Z7PreSortPK6InitGHPK7InitLMRPK18CommonHeadIndexStrP8BiuStateS9_S9_PjSA_h_param_6];
	bar.sync 	0;
	ld.shared.u32 	%r19016, [_ZZ12PreSucSecondP8BiuStateS0_PjhhE14checkCount_Out];
	cvta.to.global.u64 	%rd1643, %rd2114;
	st.global.u32 	[%rd1643], %r19016;
	bar.sync 	0;
	st.shared.u32 	[_ZZ12PreSucSecondP8BiuStateS0_PjhhE13checkCount_In], %r19016;
	mov.b32 	%r19017, 0;
	st.shared.u32 	[_ZZ12PreSucSecondP8BiuStateS0_PjhhE14checkCount_Out], %r19017;
	bar.sync 	0;
	ld.shared.u32 	%r844, [_ZZ12PreSucSecondP8BiuStateS0_PjhhE13checkCount_In];
	mov.u32 	%r23958, %tid.x;
	setp.ge.u32 	%p284, %r23958, %r844;
	@%p284 bra 	$L__BB0_477;
	ld.global.u8 	%r846, [%rd3+4];
$L__BB0_474:
	cvt.u64.u32 	%rd1644, %r23958;
	mul.wide.u32 	%rd1645, %r23958, 4;
	add.s64 	%rd1646, %rd1, %rd1645;
	ld.global.u32 	%r19018, [%rd1646+196608];
	mul.wide.u32 	%rd1647, %r23958, 2;
	sub.s64 	%rd1648, %rd1646, %rd1647;
	ld.global.u16 	%rs77, [%rd1648+262144];
	cvt.u32.u16 	%r19019, %rs77;
	sub.s64 	%rd1649, %rd1648, %rd1644;
	ld.global.u8 	%r19020, [%rd1649+294912];
	ld.global.u8 	%r19021, [%rd1649+311296];
	ld.global.u8 	%r19022, [%rd1649+327680];
	shr.u32 	%r19023, %r19019, 9;
	shr.u32 	%r19024, %r19018, 18;
	shr.u32 	%r19025, %r19018, 9;
	not.b32 	%r19026, %r19025;
	and.b32  	%r19027, %r19024, %r19026;
	and.b32  	%r19028, %r19027, %r19023;
	shr.u32 	%r19029, %r19018, 16;
	not.b32 	%r19030, %r19023;
	shr.u32 	%r19031, %r19018, 4;
	and.b32  	%r19032, %r19029, %r19030;
	and.b32  	%r19033, %r19032, %r19031;
	or.b32  	%r19034, %r19024, %r19031;
	not.b32 	%r19035, %r19034;
	shr.u32 	%r19036, %r19018, 22;
	and.b32  	%r19037, %r19036, %r19035;
	or.b32  	%r19038, %r19036, %r19029;
	not.b32 	%r19039, %r19038;
	and.b32  	%r19040, %r19025, %r19039;
	or.b32  	%r19041, %r19040, %r19037;
	or.b32  	%r19042, %r19041, %r19028;
	or.b32  	%r19043, %r19042, %r19033;
	shr.u32 	%r19044, %r19022, 4;
	xor.b32  	%r19045, %r19044, %r19043;
	xor.b32  	%r19046, %r19045, %r19022;
	xor.b32  	%r19047, %r19046, %r19018;
	shl.b32 	%r19048, %r19047, 7;
	and.b32  	%r19049, %r19048, 128;
	or.b32  	%r848, %r19049, %r19020;
	shr.u32 	%r19050, %r848, 6;
	or.b32  	%r19051, %r19050, %r19020;
	and.b32  	%r19052, %r19047, %r19051;
	shr.u32 	%r19053, %r19019, 5;
	shr.u32 	%r19054, %r19018, 7;
	shr.u32 	%r19055, %r19018, 17;
	not.b32 	%r19056, %r19055;
	and.b32  	%r19057, %r19054, %r19056;
	and.b32  	%r19058, %r19057, %r19053;
	not.b32 	%r19059, %r19054;
	shr.u32 	%r19060, %r19018, 21;
	shr.u32 	%r19061, %r19018, 12;
	and.b32  	%r19062, %r19060, %r19059;
	and.b32  	%r19063, %r19062, %r19061;
	or.b32  	%r19064, %r19058, %r19063;
	or.b32  	%r19065, %r19053, %r19060;
	not.b32 	%r19066, %r19065;
	shr.u32 	%r19067, %r19019, 12;
	and.b32  	%r19068, %r19067, %r19066;
	or.b32  	%r19069, %r19064, %r19068;
	or.b32  	%r19070, %r19067, %r19061;
	not.b32 	%r19071, %r19070;
	and.b32  	%r19072, %r19055, %r19071;
	or.b32  	%r19073, %r19069, %r19072;
	shr.u32 	%r19074, %r19020, 6;
	shr.u32 	%r19075, %r19020, 3;
	xor.b32  	%r19076, %r19075, %r19074;
	xor.b32  	%r19077, %r19076, %r19073;
	xor.b32  	%r19078, %r19077, %r19020;
	not.b32 	%r19079, %r19078;
	shl.b32 	%r19080, %r19078, 7;
	and.b32  	%r19081, %r19080, 128;
	or.b32  	%r19082, %r19081, %r19021;
	shr.u32 	%r19083, %r19018, 19;
	shr.u32 	%r19084, %r19018, 8;
	shr.u32 	%r19085, %r19019, 11;
	not.b32 	%r19086, %r19085;
	and.b32  	%r19087, %r19084, %r19086;
	and.b32  	%r19088, %r19087, %r19083;
	not.b32 	%r19089, %r19083;
	shr.u32 	%r19090, %r19018, 20;
	shr.u32 	%r19091, %r19018, 6;
	and.b32  	%r19092, %r19090, %r19089;
	and.b32  	%r19093, %r19092, %r19091;
	or.b32  	%r19094, %r19091, %r19084;
	not.b32 	%r19095, %r19094;
	shr.u32 	%r19096, %r19018, 13;
	and.b32  	%r19097, %r19096, %r19095;
	or.b32  	%r19098, %r19090, %r19096;
	not.b32 	%r19099, %r19098;
	and.b32  	%r19100, %r19085, %r19099;
	or.b32  	%r19101, %r19097, %r19093;
	or.b32  	%r19102, %r19101, %r19100;
	or.b32  	%r19103, %r19102, %r19088;
	shr.u32 	%r19104, %r19021, 6;
	shr.u32 	%r19105, %r19021, 3;
	xor.b32  	%r19106, %r19105, %r19104;
	xor.b32  	%r19107, %r19106, %r19103;
	xor.b32  	%r19108, %r19107, %r19021;
	not.b32 	%r19109, %r19108;
	shl.b32 	%r19110, %r19108, 7;
	and.b32  	%r19111, %r19110, 128;
	or.b32  	%r19112, %r19111, %r19022;
	shr.u32 	%r19113, %r848, 5;
	shr.u32 	%r19114, %r19019, 4;
	shr.u32 	%r19115, %r19019, 10;
	and.b32  	%r19116, %r19018, 1;
	neg.s32 	%r19117, %r19116;
	xor.b32  	%r19118, %r19115, %r19113;
	xor.b32  	%r19119, %r19118, %r19019;
	xor.b32  	%r19120, %r19119, %r19116;
	xor.b32  	%r19121, %r19120, %r19114;
	xor.b32  	%r19122, %r19121, %r19082;
	shl.b32 	%r19123, %r19122, 23;
	or.b32  	%r19124, %r19123, %r19018;
	and.b32  	%r19125, %r19117, 1442944;
	xor.b32  	%r849, %r19124, %r19125;
	and.b32  	%r19126, %r19052, 1;
	shr.u32 	%r19127, %r19020, 2;
	not.b32 	%r19128, %r19127;
	shr.u32 	%r19129, %r19021, 5;
	and.b32  	%r19130, %r19129, %r19128;
	or.b32  	%r19131, %r19079, %r19130;
	or.b32  	%r19132, %r19131, -2;
	shr.u32 	%r19133, %r19112, 3;
	not.b32 	%r19134, %r19133;
	shr.u32 	%r19135, %r19082, 3;
	and.b32  	%r19136, %r19135, %r19134;
	or.b32  	%r19137, %r19109, %r19136;
	or.b32  	%r19138, %r19137, -2;
	and.b32  	%r19139, %r19135, %r19133;
	shr.u32 	%r19140, %r19112, 5;
	not.b32 	%r19141, %r19140;
	or.b32  	%r19142, %r19139, %r19141;
	shr.u32 	%r850, %r19082, 1;
	or.b32  	%r19143, %r19133, %r19135;
	and.b32  	%r19144, %r19143, %r850;
	shr.u32 	%r19145, %r19082, 6;
	not.b32 	%r19146, %r19145;
	shr.u32 	%r19147, %r848, 2;
	shr.u32 	%r19148, %r19082, 5;
	and.b32  	%r19149, %r19147, %r19148;
	or.b32  	%r19150, %r19149, %r19146;
	shr.u32 	%r19151, %r19020, 1;
	or.b32  	%r19152, %r19147, %r19148;
	and.b32  	%r19153, %r19152, %r19151;
	not.b32 	%r19154, %r19153;
	shr.u32 	%r19155, %r848, 3;
	not.b32 	%r19156, %r19155;
	not.b32 	%r19157, %r19020;
	and.b32  	%r19158, %r19050, %r19157;
	or.b32  	%r19159, %r19158, %r19156;
	shr.u32 	%r19160, %r848, 4;
	not.b32 	%r19161, %r19160;
	not.b32 	%r19162, %r19050;
	and.b32  	%r19163, %r19162, %r19020;
	or.b32  	%r19164, %r19163, %r19161;
	not.b32 	%r19165, %r19112;
	shr.u32 	%r19166, %r19112, 6;
	shr.u32 	%r851, %r19112, 1;
	and.b32  	%r19167, %r19166, %r851;
	or.b32  	%r19168, %r19167, %r19165;
	shr.u32 	%r19169, %r19112, 4;
	not.b32 	%r19170, %r19169;
	not.b32 	%r19171, %r19166;
	and.b32  	%r19172, %r851, %r19171;
	or.b32  	%r19173, %r19172, %r19170;
	shr.u32 	%r19174, %r19112, 2;
	not.b32 	%r19175, %r19174;
	not.b32 	%r19176, %r851;
	and.b32  	%r19177, %r19166, %r19176;
	or.b32  	%r19178, %r19177, %r19175;
	or.b32  	%r19179, %r851, %r19147;
	not.b32 	%r19180, %r19179;
	and.b32  	%r19181, %r848, %r19180;
	or.b32  	%r19182, %r19166, %r848;
	not.b32 	%r19183, %r19182;
	and.b32  	%r19184, %r19148, %r19183;
	or.b32  	%r19185, %r19181, %r19184;
	not.b32 	%r19186, %r19135;
	and.b32  	%r19187, %r19133, %r19186;
	and.b32  	%r19188, %r19187, %r19147;
	or.b32  	%r19189, %r19185, %r19188;
	not.b32 	%r19190, %r19148;
	and.b32  	%r19191, %r19135, %r19190;
	and.b32  	%r19192, %r19133, %r19176;
	or.b32  	%r19193, %r19192, %r19191;
	and.b32  	%r19194, %r19193, %r19162;
	or.b32  	%r19195, %r19189, %r19194;
	add.s32 	%r19196, %r19132, %r19138;
	add.s32 	%r19197, %r19196, %r19142;
	add.s32 	%r19198, %r19126, %r19144;
	sub.s32 	%r19199, %r19197, %r19198;
	add.s32 	%r19200, %r19199, %r19150;
	add.s32 	%r19201, %r19200, %r19154;
	add.s32 	%r19202, %r19201, %r19159;
	add.s32 	%r19203, %r19202, %r19164;
	add.s32 	%r19204, %r19203, %r19168;
	add.s32 	%r19205, %r19204, %r19173;
	add.s32 	%r19206, %r19205, %r19178;
	add.s32 	%r19207, %r19206, %r19195;
	add.s32 	%r19208, %r19207, -2;
	and.b32  	%r19209, %r19208, 1;
	setp.ne.s32 	%p285, %r19209, %r846;
	@%p285 bra 	$L__BB0_476;
	mul.wide.u32 	%rd1656, %r23958, 3;
	add.s64 	%rd1657, %rd1649, %rd1656;
	shr.u32 	%r19210, %r848, 1;
	shr.u32 	%r19211, %r849, 1;
	and.b32  	%r19212, %r19211, 8388607;
	ld.global.u32 	%r19213, [%rd1657+65536];
	ld.global.u32 	%r19214, [%rd1657];
	ld.global.u32 	%r19215, [%rd1657+131072];
	atom.shared.add.u32 	%r19216, [_ZZ12PreSucSecondP8BiuStateS0_PjhhE14checkCount_Out], 1;
	cvt.u64.u32 	%rd1658, %r19216;
	mul.wide.u32 	%rd1659, %r19216, 4;
	add.s64 	%rd1660, %rd2, %rd1659;
	st.global.u32 	[%rd1660+196608], %r19212;
	and.b32  	%r19220, %r19085, %r19114;
	shr.u32 	%r19221, %r19019, 3;
	shr.u32 	%r19222, %r19019, 1;
	and.b32  	%r19223, %r19221, %r19222;
	xor.b32  	%r19224, %r19220, %r19223;
	cvt.u16.u32 	%rs643, %r19224;
	xor.b16  	%rs644, %rs77, %rs643;
	shl.b16 	%rs645, %rs644, 13;
	xor.b16  	%rs646, %rs645, 8192;
	or.b16  	%rs647, %rs646, %rs77;
	shr.u16 	%rs648, %rs647, 1;
	and.b16  	%rs649, %rs648, 8191;
	mul.wide.u32 	%rd1661, %r19216, 2;
	sub.s64 	%rd1662, %rd1660, %rd1661;
	st.global.u16 	[%rd1662+262144], %rs649;
	sub.s64 	%rd1663, %rd1662, %rd1658;
	st.global.u8 	[%rd1663+294912], %r19210;
	st.global.u8 	[%rd1663+311296], %r850;
	st.global.u8 	[%rd1663+327680], %r851;
	mul.wide.u32 	%rd1664, %r19216, 3;
	add.s64 	%rd1665, %rd1663, %rd1664;
	st.global.u32 	[%rd1665], %r19214;
	st.global.u32 	[%rd1665+65536], %r19213;
	st.global.u32 	[%rd1665+131072], %r19215;
$L__BB0_476:
	mov.u32 	%r19225, %ntid.x;
	add.s32 	%r23958, %r23958, %r19225;
	setp.lt.u32 	%p286, %r23958, %r844;
	@%p286 bra 	$L__BB0_474;
$L__BB0_477:
	bar.sync 	0;
	ld.shared.u32 	%r19226, [_ZZ12PreSucSecondP8BiuStateS0_PjhhE14checkCount_Out];
	bar.sync 	0;
	st.shared.u32 	[_ZZ12PreSucSecondP8BiuStateS0_PjhhE13checkCount_In], %r19226;
	mov.b32 	%r19227, 0;
	st.shared.u32 	[_ZZ12PreSucSecondP8BiuStateS0_PjhhE14checkCount_Out], %r19227;
	bar.sync 	0;
	ld.shared.u32 	%r853, [_ZZ12PreSucSecondP8BiuStateS0_PjhhE13checkCount_In];
	mov.u32 	%r23959, %tid.x;
	setp.ge.u32 	%p287, %r23959, %r853;
	@%p287 bra 	$L__BB0_482;
	ld.global.u8 	%r855, [%rd3+5];
$L__BB0_479:
	cvt.u64.u32 	%rd1666, %r23959;
	mul.wide.u32 	%rd1667, %r23959, 4;
	add.s64 	%rd1668, %rd2, %rd1667;
	ld.global.u32 	%r19228, [%rd1668+196608];
	mul.wide.u32 	%rd1669, %r23959, 2;
	sub.s64 	%rd1670, %rd1668, %rd1669;
	ld.global.u16 	%rs78, [%rd1670+262144];
	cvt.u32.u16 	%r19229, %rs78;
	sub.s64 	%rd1671, %rd1670, %rd1666;
	ld.global.u8 	%r19230, [%rd1671+294912];
	ld.global.u8 	%r19231, [%rd1671+311296];
	ld.global.u8 	%r19232, [%rd1671+327680];
	shr.u32 	%r19233, %r19229, 9;
	shr.u32 	%r19234, %r19228, 18;
	shr.u32 	%r19235, %r19228, 9;
	not.b32 	%r19236, %r19235;
	and.b32  	%r19237, %r19234, %r19236;
	and.b32  	%r19238, %r19237, %r19233;
	shr.u32 	%r19239, %r19228, 16;
	not.b32 	%r19240, %r19233;
	shr.u32 	%r19241, %r19228, 4;
	and.b32  	%r19242, %r19239, %r19240;
	and.b32  	%r19243, %r19242, %r19241;
	or.b32  	%r19244, %r19234, %r19241;
	not.b32 	%r19245, %r19244;
	shr.u32 	%r19246, %r19228, 22;
	and.b32  	%r19247, %r19246, %r19245;
	or.b32  	%r19248, %r19246, %r19239;
	not.b32 	%r19249, %r19248;
	and.b32  	%r19250, %r19235, %r19249;
	or.b32  	%r19251, %r19250, %r19247;
	or.b32  	%r19252, %r19251, %r19238;
	or.b32  	%r19253, %r19252, %r19243;
	shr.u32 	%r19254, %r19232, 4;
	xor.b32  	%r19255, %r19254, %r19253;
	xor.b32  	%r19256, %r19255, %r19232;
	xor.b32  	%r19257, %r19256, %r19228;
	shl.b32 	%r19258, %r19257, 7;
	and.b32  	%r19259, %r19258, 128;
	or.b32  	%r857, %r19259, %r19230;
	shr.u32 	%r19260, %r857, 6;
	or.b32  	%r19261, %r19260, %r19230;
	and.b32  	%r19262, %r19257, %r19261;
	shr.u32 	%r19263, %r19229, 5;
	shr.u32 	%r19264, %r19228, 7;
	shr.u32 	%r19265, %r19228, 17;
	not.b32 	%r19266, %r19265;
	and.b32  	%r19267, %r19264, %r19266;
	and.b32  	%r19268, %r19267, %r19263;
	not.b32 	%r19269, %r19264;
	shr.u32 	%r19270, %r19228, 21;
	shr.u32 	%r19271, %r19228, 12;
	and.b32  	%r19272, %r19270, %r19269;
	and.b32  	%r19273, %r19272, %r19271;
	or.b32  	%r19274, %r19268, %r19273;
	or.b32  	%r19275, %r19263, %r19270;
	not.b32 	%r19276, %r19275;
	shr.u32 	%r19277, %r19229, 12;
	and.b32  	%r19278, %r19277, %r19276;
	or.b32  	%r19279, %r19274, %r19278;
	or.b32  	%r19280, %r19277, %r19271;
	not.b32 	%r19281, %r19280;
	and.b32  	%r19282, %r19265, %r19281;
	or.b32  	%r19283, %r19279, %r19282;
	shr.u32 	%r19284, %r19230, 6;
	shr.u32 	%r19285, %r19230, 3;
	xor.b32  	%r19286, %r19285, %r19284;
	xor.b32  	%r19287, %r19286, %r19283;
	xor.b32  	%r19288, %r19287, %r19230;
	not.b32 	%r19289, %r19288;
	shl.b32 	%r19290, %r19288, 7;
	and.b32  	%r19291, %r19290, 128;
	or.b32  	%r19292, %r19291, %r19231;
	shr.u32 	%r19293, %r19228, 19;
	shr.u32 	%r19294, %r19228, 8;
	shr.u32 	%r19295, %r19229, 11;
	not.b32 	%r19296, %r19295;
	and.b32  	%r19297, %r19294, %r19296;
	and.b32  	%r19298, %r19297, %r19293;
	not.b32 	%r19299, %r19293;
	shr.u32 	%r19300, %r19228, 20;
	shr.u32 	%r19301, %r19228, 6;
	and.b32  	%r19302, %r19300, %r19299;
	and.b32  	%r19303, %r19302, %r19301;
	or.b32  	%r19304, %r19301, %r19294;
	not.b32 	%r19305, %r19304;
	shr.u32 	%r19306, %r19228, 13;
	and.b32  	%r19307, %r19306, %r19305;
	or.b32  	%r19308, %r19300, %r19306;
	not.b32 	%r19309, %r19308;
	and.b32  	%r19310, %r19295, %r19309;
	or.b32  	%r19311, %r19307, %r19303;
	or.b32  	%r19312, %r19311, %r19310;
	or.b32  	%r19313, %r19312, %r19298;
	shr.u32 	%r19314, %r19231, 6;
	shr.u32 	%r19315, %r19231, 3;
	xor.b32  	%r19316, %r19315, %r19314;
	xor.b32  	%r19317, %r19316, %r19313;
	xor.b32  	%r19318, %r19317, %r19231;
	not.b32 	%r19319, %r19318;
	shl.b32 	%r19320, %r19318, 7;
	and.b32  	%r19321, %r19320, 128;
	or.b32  	%r19322, %r19321, %r19232;
	shr.u32 	%r19323, %r857, 5;
	shr.u32 	%r19324, %r19229, 4;
	shr.u32 	%r19325, %r19229, 10;
	and.b32  	%r19326, %r19228, 1;
	neg.s32 	%r19327, %r19326;
	xor.b32  	%r19328, %r19325, %r19323;
	xor.b32  	%r19329, %r19328, %r19229;
	xor.b32  	%r19330, %r19329, %r19326;
	xor.b32  	%r19331, %r19330, %r19324;
	xor.b32  	%r19332, %r19331, %r19292;
	shl.b32 	%r19333, %r19332, 23;
	or.b32  	%r19334, %r19333, %r19228;
	and.b32  	%r19335, %r19327, 1442944;
	xor.b32  	%r858, %r19334, %r19335;
	and.b32  	%r19336, %r19262, 1;
	shr.u32 	%r19337, %r19230, 2;
	not.b32 	%r19338, %r19337;
	shr.u32 	%r19339, %r19231, 5;
	and.b32  	%r19340, %r19339, %r19338;
	or.b32  	%r19341, %r19289, %r19340;
	or.b32  	%r19342, %r19341, -2;
	shr.u32 	%r19343, %r19322, 3;
	not.b32 	%r19344, %r19343;
	shr.u32 	%r19345, %r19292, 3;
	and.b32  	%r19346, %r19345, %r19344;
	or.b32  	%r19347, %r19319, %r19346;
	or.b32  	%r19348, %r19347, -2;
	and.b32  	%r19349, %r19345, %r19343;
	shr.u32 	%r19350, %r19322, 5;
	not.b32 	%r19351, %r19350;
	or.b32  	%r19352, %r19349, %r19351;
	shr.u32 	%r859, %r19292, 1;
	or.b32  	%r19353, %r19343, %r19345;
	and.b32  	%r19354, %r19353, %r859;
	shr.u32 	%r19355, %r19292, 6;
	not.b32 	%r19356, %r19355;
	shr.u32 	%r19357, %r857, 2;
	shr.u32 	%r19358, %r19292, 5;
	and.b32  	%r19359, %r19357, %r19358;
	or.b32  	%r19360, %r19359, %r19356;
	shr.u32 	%r19361, %r19230, 1;
	or.b32  	%r19362, %r19357, %r19358;
	and.b32  	%r19363, %r19362, %r19361;
	not.b32 	%r19364, %r19363;
	shr.u32 	%r19365, %r857, 3;
	not.b32 	%r19366, %r19365;
	not.b32 	%r19367, %r19230;
	and.b32  	%r19368, %r19260, %r19367;
	or.b32  	%r19369, %r19368, %r19366;
	shr.u32 	%r19370, %r857, 4;
	not.b32 	%r19371, %r19370;
	not.b32 	%r19372, %r19260;
	and.b32  	%r19373, %r19372, %r19230;
	or.b32  	%r19374, %r19373, %r19371;
	not.b32 	%r19375, %r19322;
	shr.u32 	%r19376, %r19322, 6;
	shr.u32 	%r860, %r19322, 1;
	and.b32  	%r19377, %r19376, %r860;
	or.b32  	%r19378, %r19377, %r19375;
	shr.u32 	%r19379, %r19322, 4;
	not.b32 	%r19380, %r19379;
	not.b32 	%r19381, %r19376;
	and.b32  	%r19382, %r860, %r19381;
	or.b32  	%r19383, %r19382, %r19380;
	shr.u32 	%r19384, %r19322, 2;
	not.b32 	%r19385, %r19384;
	not.b32 	%r19386, %r860;
	and.b32  	%r19387, %r19376, %r19386;
	or.b32  	%r19388, %r19387, %r19385;
	or.b32  	%r19389, %r860, %r19357;
	not.b32 	%r19390, %r19389;
	and.b32  	%r19391, %r857, %r19390;
	or.b32  	%r19392, %r19376, %r857;
	not.b32 	%r19393, %r19392;
	and.b32  	%r19394, %r19358, %r19393;
	or.b32  	%r19395, %r19391, %r19394;
	not.b32 	%r19396, %r19345;
	and.b32  	%r19397, %r19343, %r19396;
	and.b32  	%r19398, %r19397, %r19357;
	or.b32  	%r19399, %r19395, %r19398;
	not.b32 	%r19400, %r19358;
	and.b32  	%r19401, %r19345, %r19400;
	and.b32  	%r19402, %r19343, %r19386;
	or.b32  	%r19403, %r19402, %r19401;
	and.b32  	%r19404, %r19403, %r19372;
	or.b32  	%r19405, %r19399, %r19404;
	add.s32 	%r19406, %r19342, %r19348;
	add.s32 	%r19407, %r19406, %r19352;
	add.s32 	%r19408, %r19336, %r19354;
	sub.s32 	%r19409, %r19407, %r19408;
	add.s32 	%r19410, %r19409, %r19360;
	add.s32 	%r19411, %r19410, %r19364;
	add.s32 	%r19412, %r19411, %r19369;
	add.s32 	%r19413, %r19412, %r19374;
	add.s32 	%r19414, %r19413, %r19378;
	add.s32 	%r19415, %r19414, %r19383;
	add.s32 	%r19416, %r19415, %r19388;
	add.s32 	%r19417, %r19416, %r19405;
	add.s32 	%r19418, %r19417, -2;
	and.b32  	%r19419, %r19418, 1;
	setp.ne.s32 	%p288, %r19419, %r855;
	@%p288 bra 	$L__BB0_481;
	mul.wide.u32 	%rd1678, %r23959, 3;
	add.s64 	%rd1679, %rd1671, %rd1678;
	shr.u32 	%r19420, %r857, 1;
	shr.u32 	%r19421, %r858, 1;
	and.b32  	%r19422, %r19421, 8388607;
	ld.global.u32 	%r19423, [%rd1679+65536];
	ld.global.u32 	%r19424, [%rd1679];
	ld.global.u32 	%r19425, [%rd1679+131072];
	atom.shared.add.u32 	%r19426, [_ZZ12PreSucSecondP8BiuStateS0_PjhhE14checkCount_Out], 1;
	cvt.u64.u32 	%rd1680, %r19426;
	mul.wide.u32 	%rd1681, %r19426, 4;
	add.s64 	%rd1682, %rd1, %rd1681;
	st.global.u32 	[%rd1682+196608], %r19422;
	and.b32  	%r19430, %r19295, %r19324;
	shr.u32 	%r19431, %r19229, 3;
	shr.u32 	%r19432, %r19229, 1;
	and.b32  	%r19433, %r19431, %r19432;
	xor.b32  	%r19434, %r19430, %r19433;
	cvt.u16.u32 	%rs650, %r19434;
	xor.b16  	%rs651, %rs78, %rs650;
	shl.b16 	%rs652, %rs651, 13;
	xor.b16  	%rs653, %rs652, 8192;
	or.b16  	%rs654, %rs653, %rs78;
	shr.u16 	%rs655, %rs654, 1;
	and.b16  	%rs656, %rs655, 8191;
	mul.wide.u32 	%rd1683, %r19426, 2;
	sub.s64 	%rd1684, %rd1682, %rd1683;
	st.global.u16 	[%rd1684+262144], %rs656;
	sub.s64 	%rd1685, %rd1684, %rd1680;
	st.global.u8 	[%rd1685+294912], %r19420;
	st.global.u8 	[%rd1685+311296], %r859;
	st.global.u8 	[%rd1685+327680], %r860;
	mul.wide.u32 	%rd1686, %r19426, 3;
	add.s64 	%rd1687, %rd1685, %rd1686;
	st.global.u32 	[%rd1687], %r19424;
	st.global.u32 	[%rd1687+65536], %r19423;
	st.global.u32 	[%rd1687+131072], %r19425;
$L__BB0_481:
	mov.u32 	%r19435, %ntid.x;
	add.s32 	%r23959, %r23959, %r19435;
	setp.lt.u32 	%p289, %r23959, %r853;
	@%p289 bra 	$L__BB0_479;
$L__BB0_482:
	ld.param.u64 	%rd2115, [_Z7PreSortPK6InitGHPK7InitLMRPK18CommonHeadIndexStrP8BiuStateS9_S9_PjSA_h_param_6];
	bar.sync 	0;
	ld.shared.u32 	%r19436, [_ZZ12PreSucSecondP8BiuStateS0_PjhhE14checkCount_Out];
	cvta.to.global.u64 	%rd1688, %rd2115;
	st.global.u32 	[%rd1688], %r19436;
	bar.sync 	0;
	st.shared.u32 	[_ZZ11PreSucThirdP8BiuStateS0_PjS1_hE13checkCount_In], %r19436;
	st.shared.u32 	[_ZZ11PreSucThirdP8BiuStateS0_PjS1_hE14checkCount_Out], %r23847;
	bar.sync 	0;
	ld.shared.u32 	%r862, [_ZZ11PreSucThirdP8BiuStateS0_PjS1_hE13checkCount_In];
	mov.u32 	%r23960, %tid.x;
	setp.ge.u32 	%p290, %r23960, %r862;
	@%p290 bra 	$L__BB0_487;
	ld.global.u8 	%r864, [%rd3+6];
$L__BB0_484:
	cvt.u64.u32 	%rd1689, %r23960;
	mul.wide.u32 	%rd1690, %r23960, 4;
	add.s64 	%rd1691, %rd1, %rd1690;
	ld.global.u32 	%r19437, [%rd1691+196608];
	mul.wide.u32 	%rd1692, %r23960, 2;
	sub.s64 	%rd1693, %rd1691, %rd1692;
	ld.global.u16 	%r19438, [%rd1693+262144];
	sub.s64 	%rd1694, %rd1693, %rd1689;
	ld.global.u8 	%r19439, [%rd1694+294912];
	ld.global.u8 	%r19440, [%rd1694+311296];
	ld.global.u8 	%r19441, [%rd1694+327680];
	mul.wide.u32 	%rd1695, %r23960, 3;
	add.s64 	%rd64, %rd1694, %rd1695;
	shr.u32 	%r19442, %r19438, 9;
	shr.u32 	%r19443, %r19437, 18;
	shr.u32 	%r19444, %r19437, 9;
	not.b32 	%r19445, %r19444;
	and.b32  	%r19446, %r19443, %r19445;
	and.b32  	%r19447, %r19446, %r19442;
	shr.u32 	%r19448, %r19437, 16;
	not.b32 	%r19449, %r19442;
	shr.u32 	%r19450, %r19437, 4;
	and.b32  	%r19451, %r19448, %r19449;
	and.b32  	%r19452, %r19451, %r19450;
	or.b32  	%r19453, %r19443, %r19450;
	not.b32 	%r19454, %r19453;
	shr.u32 	%r19455, %r19437, 22;
	and.b32  	%r19456, %r19455, %r19454;
	or.b32  	%r19457, %r19455, %r19448;
	not.b32 	%r19458, %r19457;
	and.b32  	%r19459, %r19444, %r19458;
	or.b32  	%r19460, %r19459, %r19456;
	or.b32  	%r19461, %r19460, %r19447;
	or.b32  	%r19462, %r19461, %r19452;
	shr.u32 	%r19463, %r19441, 4;
	xor.b32  	%r19464, %r19462, %r19441;
	xor.b32  	%r19465, %r19464, %r19437;
	xor.b32  	%r19466, %r19465, %r19463;
	shr.u32 	%r19467, %r19438, 5;
	shr.u32 	%r19468, %r19437, 7;
	shr.u32 	%r19469, %r19437, 17;
	not.b32 	%r19470, %r19469;
	and.b32  	%r19471, %r19468, %r19470;
	and.b32  	%r19472, %r19471, %r19467;
	not.b32 	%r19473, %r19468;
	shr.u32 	%r19474, %r19437, 21;
	shr.u32 	%r19475, %r19437, 12;
	and.b32  	%r19476, %r19474, %r19473;
	and.b32  	%r19477, %r19476, %r19475;
	or.b32  	%r19478, %r19472, %r19477;
	or.b32  	%r19479, %r19467, %r19474;
	not.b32 	%r19480, %r19479;
	shr.u32 	%r19481, %r19438, 12;
	and.b32  	%r19482, %r19481, %r19480;
	or.b32  	%r19483, %r19478, %r19482;
	or.b32  	%r19484, %r19481, %r19475;
	not.b32 	%r19485, %r19484;
	and.b32  	%r19486, %r19469, %r19485;
	or.b32  	%r19487, %r19483, %r19486;
	shr.u32 	%r19488, %r19439, 6;
	shr.u32 	%r19489, %r19439, 3;
	xor.b32  	%r19490, %r19487, %r19439;
	xor.b32  	%r19491, %r19490, %r19489;
	shr.u32 	%r19492, %r19437, 19;
	shr.u32 	%r19493, %r19437, 8;
	shr.u32 	%r19494, %r19438, 11;
	not.b32 	%r19495, %r19494;
	and.b32  	%r19496, %r19493, %r19495;
	and.b32  	%r19497, %r19496, %r19492;
	not.b32 	%r19498, %r19492;
	shr.u32 	%r19499, %r19437, 20;
	shr.u32 	%r19500, %r19437, 6;
	and.b32  	%r19501, %r19499, %r19498;
	and.b32  	%r19502, %r19501, %r19500;
	or.b32  	%r19503, %r19500, %r19493;
	not.b32 	%r19504, %r19503;
	shr.u32 	%r19505, %r19437, 13;
	and.b32  	%r19506, %r19505, %r19504;
	or.b32  	%r19507, %r19499, %r19505;
	not.b32 	%r19508, %r19507;
	and.b32  	%r19509, %r19494, %r19508;
	or.b32  	%r19510, %r19506, %r19502;
	or.b32  	%r19511, %r19510, %r19509;
	or.b32  	%r19512, %r19511, %r19497;
	shr.u32 	%r19513, %r19440, 6;
	shr.u32 	%r19514, %r19440, 3;
	xor.b32  	%r19515, %r19512, %r19440;
	xor.b32  	%r19516, %r19515, %r19514;
	not.b32 	%r19517, %r19513;
	xor.b32  	%r19518, %r19517, %r19516;
	or.b32  	%r19519, %r19488, %r19439;
	and.b32  	%r19520, %r19519, %r19466;
	not.b32 	%r19521, %r19488;
	xor.b32  	%r19522, %r19521, %r19491;
	shr.u32 	%r19523, %r19439, 2;
	not.b32 	%r19524, %r19523;
	shr.u32 	%r19525, %r19440, 5;
	and.b32  	%r19526, %r19525, %r19524;
	or.b32  	%r19527, %r19526, %r19522;
	shr.u32 	%r19528, %r19441, 3;
	not.b32 	%r19529, %r19528;
	and.b32  	%r19530, %r19514, %r19529;
	or.b32  	%r19531, %r19518, %r19530;
	and.b32  	%r19532, %r19528, %r19514;
	shr.u32 	%r19533, %r19441, 5;
	not.b32 	%r19534, %r19533;
	or.b32  	%r19535, %r19532, %r19534;
	shr.u32 	%r19536, %r19440, 1;
	or.b32  	%r19537, %r19528, %r19514;
	and.b32  	%r19538, %r19537, %r19536;
	and.b32  	%r19539, %r19525, %r19523;
	or.b32  	%r19540, %r19539, %r19517;
	shr.u32 	%r19541, %r19439, 1;
	or.b32  	%r19542, %r19525, %r19523;
	and.b32  	%r19543, %r19542, %r19541;
	not.b32 	%r19544, %r19543;
	not.b32 	%r19545, %r19489;
	not.b32 	%r19546, %r19439;
	and.b32  	%r19547, %r19488, %r19546;
	or.b32  	%r19548, %r19547, %r19545;
	shr.u32 	%r19549, %r19439, 4;
	not.b32 	%r19550, %r19549;
	and.b32  	%r19551, %r19521, %r19439;
	or.b32  	%r19552, %r19551, %r19550;
	not.b32 	%r19553, %r19441;
	shr.u32 	%r19554, %r19441, 6;
	shr.u32 	%r19555, %r19441, 1;
	and.b32  	%r19556, %r19554, %r19555;
	or.b32  	%r19557, %r19556, %r19553;
	not.b32 	%r19558, %r19463;
	not.b32 	%r19559, %r19554;
	and.b32  	%r19560, %r19555, %r19559;
	or.b32  	%r19561, %r19560, %r19558;
	shr.u32 	%r19562, %r19441, 2;
	not.b32 	%r19563, %r19562;
	not.b32 	%r19564, %r19555;
	and.b32  	%r19565, %r19554, %r19564;
	or.b32  	%r19566, %r19565, %r19563;
	or.b32  	%r19567, %r19523, %r19555;
	not.b32 	%r19568, %r19567;
	and.b32  	%r19569, %r19439, %r19568;
	or.b32  	%r19570, %r19554, %r19439;
	not.b32 	%r19571, %r19570;
	and.b32  	%r19572, %r19525, %r19571;
	or.b32  	%r19573, %r19569, %r19572;
	not.b32 	%r19574, %r19514;
	and.b32  	%r19575, %r19523, %r19574;
	and.b32  	%r19576, %r19575, %r19528;
	or.b32  	%r19577, %r19573, %r19576;
	not.b32 	%r19578, %r19525;
	and.b32  	%r19579, %r19514, %r19578;
	and.b32  	%r19580, %r19528, %r19564;
	or.b32  	%r19581, %r19580, %r19579;
	and.b32  	%r19582, %r19581, %r19521;
	or.b32  	%r19583, %r19577, %r19582;
	add.s32 	%r19584, %r19548, %r19552;
	add.s32 	%r19585, %r19584, %r19540;
	add.s32 	%r19586, %r19585, %r19544;
	add.s32 	%r19587, %r19586, %r19535;
	sub.s32 	%r19588, %r19587, %r19538;
	add.s32 	%r19589, %r19588, %r19557;
	add.s32 	%r19590, %r19589, %r19561;
	add.s32 	%r19591, %r19590, %r19566;
	add.s32 	%r19592, %r19591, %r19583;
	add.s32 	%r19593, %r19592, %r19531;
	add.s32 	%r19594, %r19593, %r19527;
	sub.s32 	%r19595, %r19594, %r19520;
	add.s32 	%r19596, %r19595, -2;
	and.b32  	%r19597, %r19596, 1;
	setp.ne.s32 	%p291, %r19597, %r864;
	@%p291 bra 	$L__BB0_486;
	ld.param.u64 	%rd2060, [_Z7PreSortPK6InitGHPK7InitLMRPK18CommonHeadIndexStrP8BiuStateS9_S9_PjSA_h_param_5];
	ld.global.u32 	%r19598, [%rd64+65536];
	ld.global.u32 	%r19599, [%rd64];
	ld.global.u32 	%r19600, [%rd64+131072];
	atom.shared.add.u32 	%r19601, [_ZZ11PreSucThirdP8BiuStateS0_PjS1_hE14checkCount_Out], 1;
	cvta.to.global.u64 	%rd1696, %rd2060;
	mul.wide.u32 	%rd1697, %r19601, 4;
	add.s64 	%rd1698, %rd1696, %rd1697;
	st.global.u32 	[%rd1698], %r19599;
	st.global.u32 	[%rd1698+65536], %r19598;
	st.global.u32 	[%rd1698+131072], %r19600;
$L__BB0_486:
	mov.u32 	%r19602, %ntid.x;
	add.s32 	%r23960, %r23960, %r19602;
	setp.lt.u32 	%p292, %r23960, %r862;
	@%p292 bra 	$L__BB0_484;
$L__BB0_487:
	ld.param.u64 	%rd2138, [_Z7PreSortPK6InitGHPK7InitLMRPK18CommonHeadIndexStrP8BiuStateS9_S9_PjSA_h_param_7];
	bar.sync 	0;
	ld.shared.u32 	%r23847, [_ZZ11PreSucThirdP8BiuStateS0_PjS1_hE14checkCount_Out];
	cvta.to.global.u64 	%rd1699, %rd2138;
	st.global.u32 	[%rd1699], %r23847;
	bar.sync 	0;
	add.s32 	%r23962, %r23962, 16384;
	mul.lo.s32 	%r19603, %r802, %r801;
	and.b32  	%r19604, %r19603, -16384;
	setp.lt.u32 	%p293, %r23962, %r19604;
	@%p293 bra 	$L__BB0_452;
$L__BB0_488:
	mul.lo.s32 	%r19605, %r802, %r801;
	and.b32  	%r871, %r19605, 16383;
	setp.eq.s32 	%p294, %r871, 0;
	@%p294 bra 	$L__BB0_525;
	ld.param.u64 	%rd2116, [_Z7PreSortPK6InitGHPK7InitLMRPK18CommonHeadIndexStrP8BiuStateS9_S9_PjSA_h_param_6];
	cvta.to.global.u64 	%rd1700, %rd2116;
	st.global.u32 	[%rd1700], %r871;
	st.shared.u32 	[_ZZ11PreSucFirstPK6InitGHPK7InitLMRP8BiuStatePjjjhE13checkCount_In], %r871;
	mov.b32 	%r19606, 0;
	st.shared.u32 	[_ZZ11PreSucFirstPK6InitGHPK7InitLMRP8BiuStatePjjjhE14checkCount_Out], %r19606;
	bar.sync 	0;
	mov.u32 	%r23969, %tid.x;
	ld.shared.u32 	%r873, [_ZZ11PreSucFirstPK6InitGHPK7InitLMRP8BiuStatePjjjhE13checkCount_In];
	setp.ge.u32 	%p295, %r23969, %r873;
	@%p295 bra 	$L__BB0_494;
	ld.global.u8 	%r874, [%rd3];
	mul.wide.u32 	%rd1702, %r803, 12;
	mul.wide.u32 	%rd1706, %r804, 6;
	mov.u32 	%r23963, %r23969;
$L__BB0_491:
	ld.param.u64 	%rd2039, [_Z7PreSortPK6InitGHPK7InitLMRPK18CommonHeadIndexStrP8BiuStateS9_S9_PjSA_h_param_1];
	ld.param.u64 	%rd2024, [_Z7PreSortPK6InitGHPK7InitLMRPK18CommonHeadIndexStrP8BiuStateS9_S9_PjSA_h_param_0];
	add.s32 	%r19607, %r23963, %r23962;
	div.u32 	%r19608, %r19607, %r801;
	mul.lo.s32 	%r19609, %r19608, %r801;
	sub.s32 	%r19610, %r19607, %r19609;
	cvta.to.global.u64 	%rd1701, %rd2024;
	add.s64 	%rd1703, %rd1701, %rd1702;
	mul.wide.u32 	%rd1704, %r19608, 12;
	add.s64 	%rd65, %rd1703, %rd1704;
	cvta.to.global.u64 	%rd1705, %rd2039;
	add.s64 	%rd1707, %rd1705, %rd1706;
	mul.wide.u32 	%rd1708, %r19610, 6;
	add.s64 	%rd1709, %rd1707, %rd1708;
	ld.global.u8 	%r19611, [%rd1709];
	shl.b32 	%r19612, %r19611, 16;
	ld.global.u8 	%rs657, [%rd1709+1];
	mul.wide.u16 	%r19613, %rs657, 256;
	or.b32  	%r19614, %r19613, %r19612;
	ld.global.u8 	%r19615, [%rd1709+2];
	or.b32  	%r876, %r19614, %r19615;
	ld.global.u32 	%r19616, [%rd65+4];
	ld.global.u16 	%rs79, [%rd65+10];
	cvt.u32.u16 	%r19617, %rs79;
	ld.global.u8 	%r19618, [%rd1709+3];
	ld.global.u8 	%r19619, [%rd1709+4];
	ld.global.u8 	%r19620, [%rd1709+5];
	shr.u32 	%r19621, %r19617, 9;
	shr.u32 	%r19622, %r19616, 18;
	shr.u32 	%r19623, %r19616, 9;
	not.b32 	%r19624, %r19623;
	and.b32  	%r19625, %r19622, %r19624;
	and.b32  	%r19626, %r19625, %r19621;
	shr.u32 	%r19627, %r19616, 16;
	not.b32 	%r19628, %r19621;
	shr.u32 	%r19629, %r19616, 4;
	and.b32  	%r19630, %r19627, %r19628;
	and.b32  	%r19631, %r19630, %r19629;
	or.b32  	%r19632, %r19622, %r19629;
	not.b32 	%r19633, %r19632;
	shr.u32 	%r19634, %r19616, 22;
	and.b32  	%r19635, %r19634, %r19633;
	or.b32  	%r19636, %r19634, %r19627;
	not.b32 	%r19637, %r19636;
	and.b32  	%r19638, %r19623, %r19637;
	or.b32  	%r19639, %r19638, %r19635;
	or.b32  	%r19640, %r19639, %r19626;
	or.b32  	%r19641, %r19640, %r19631;
	shr.u32 	%r19642, %r19620, 4;
	xor.b32  	%r19643, %r19642, %r19641;
	xor.b32  	%r19644, %r19643, %r19620;
	xor.b32  	%r19645, %r19644, %r19616;
	shl.b32 	%r19646, %r19645, 7;
	and.b32  	%r19647, %r19646, 128;
	or.b32  	%r877, %r19647, %r19618;
	shr.u32 	%r19648, %r877, 6;
	or.b32  	%r19649, %r19648, %r19618;
	and.b32  	%r19650, %r19645, %r19649;
	shr.u32 	%r19651, %r19617, 5;
	shr.u32 	%r19652, %r19616, 7;
	shr.u32 	%r19653, %r19616, 17;
	not.b32 	%r19654, %r19653;
	and.b32  	%r19655, %r19652, %r19654;
	and.b32  	%r19656, %r19655, %r19651;
	not.b32 	%r19657, %r19652;
	shr.u32 	%r19658, %r19616, 21;
	shr.u32 	%r19659, %r19616, 12;
	and.b32  	%r19660, %r19658, %r19657;
	and.b32  	%r19661, %r19660, %r19659;
	or.b32  	%r19662, %r19656, %r19661;
	or.b32  	%r19663, %r19651, %r19658;
	not.b32 	%r19664, %r19663;
	shr.u32 	%r19665, %r19617, 12;
	and.b32  	%r19666, %r19665, %r19664;
	or.b32  	%r19667, %r19662, %r19666;
	or.b32  	%r19668, %r19665, %r19659;
	not.b32 	%r19669, %r19668;
	and.b32  	%r19670, %r19653, %r19669;
	or.b32  	%r19671, %r19667, %r19670;
	shr.u32 	%r19672, %r19618, 6;
	shr.u32 	%r19673, %r19618, 3;
	xor.b32  	%r19674, %r19673, %r19672;
	xor.b32  	%r19675, %r19674, %r19671;
	xor.b32  	%r19676, %r19675, %r19618;
	not.b32 	%r19677, %r19676;
	shl.b32 	%r19678, %r19676, 7;
	and.b32  	%r19679, %r19678, 128;
	or.b32  	%r19680, %r19679, %r19619;
	shr.u32 	%r19681, %r19616, 19;
	shr.u32 	%r19682, %r19616, 8;
	shr.u32 	%r19683, %r19617, 11;
	not.b32 	%r19684, %r19683;
	and.b32  	%r19685, %r19682, %r19684;
	and.b32  	%r19686, %r19685, %r19681;
	not.b32 	%r19687, %r19681;
	shr.u32 	%r19688, %r19616, 20;
	shr.u32 	%r19689, %r19616, 6;
	and.b32  	%r19690, %r19688, %r19687;
	and.b32  	%r19691, %r19690, %r19689;
	or.b32  	%r19692, %r19689, %r19682;
	not.b32 	%r19693, %r19692;
	shr.u32 	%r19694, %r19616, 13;
	and.b32  	%r19695, %r19694, %r19693;
	or.b32  	%r19696, %r19688, %r19694;
	not.b32 	%r19697, %r19696;
	and.b32  	%r19698, %r19683, %r19697;
	or.b32  	%r19699, %r19695, %r19691;
	or.b32  	%r19700, %r19699, %r19698;
	or.b32  	%r19701, %r19700, %r19686;
	shr.u32 	%r19702, %r19619, 6;
	shr.u32 	%r19703, %r19619, 3;
	xor.b32  	%r19704, %r19703, %r19702;
	xor.b32  	%r19705, %r19704, %r19701;
	xor.b32  	%r19706, %r19705, %r19619;
	not.b32 	%r19707, %r19706;
	shl.b32 	%r19708, %r19706, 7;
	and.b32  	%r19709, %r19708, 128;
	or.b32  	%r19710, %r19709, %r19620;
	shr.u32 	%r19711, %r877, 5;
	shr.u32 	%r19712, %r19617, 4;
	shr.u32 	%r19713, %r19617, 10;
	and.b32  	%r19714, %r19616, 1;
	neg.s32 	%r19715, %r19714;
	xor.b32  	%r19716, %r19713, %r19711;
	xor.b32  	%r19717, %r19716, %r19617;
	xor.b32  	%r19718, %r19717, %r19714;
	xor.b32  	%r19719, %r19718, %r19712;
	xor.b32  	%r19720, %r19719, %r19680;
	shl.b32 	%r19721, %r19720, 23;
	or.b32  	%r19722, %r19721, %r19616;
	and.b32  	%r19723, %r19715, 1442944;
	xor.b32  	%r878, %r19722, %r19723;
	and.b32  	%r19724, %r19683, %r19712;
	shr.u32 	%r19725, %r19617, 3;
	shr.u32 	%r19726, %r19617, 1;
	and.b32  	%r19727, %r19725, %r19726;
	xor.b32  	%r879, %r19724, %r19727;
	and.b32  	%r19728, %r19650, 1;
	shr.u32 	%r19729, %r19618, 2;
	not.b32 	%r19730, %r19729;
	shr.u32 	%r19731, %r19619, 5;
	and.b32  	%r19732, %r19731, %r19730;
	or.b32  	%r19733, %r19677, %r19732;
	or.b32  	%r19734, %r19733, -2;
	shr.u32 	%r19735, %r19710, 3;
	not.b32 	%r19736, %r19735;
	shr.u32 	%r19737, %r19680, 3;
	and.b32  	%r19738, %r19737, %r19736;
	or.b32  	%r19739, %r19707, %r19738;
	or.b32  	%r19740, %r19739, -2;
	and.b32  	%r19741, %r19737, %r19735;
	shr.u32 	%r19742, %r19710, 5;
	not.b32 	%r19743, %r19742;
	or.b32  	%r19744, %r19741, %r19743;
	shr.u32 	%r880, %r19680, 1;
	or.b32  	%r19745, %r19735, %r19737;
	and.b32  	%r19746, %r19745, %r880;
	shr.u32 	%r19747, %r19680, 6;
	not.b32 	%r19748, %r19747;
	shr.u32 	%r19749, %r877, 2;
	shr.u32 	%r19750, %r19680, 5;
	and.b32  	%r19751, %r19749, %r19750;
	or.b32  	%r19752, %r19751, %r19748;
	shr.u32 	%r19753, %r19618, 1;
	or.b32  	%r19754, %r19749, %r19750;
	and.b32  	%r19755, %r19754, %r19753;
	not.b32 	%r19756, %r19755;
	shr.u32 	%r19757, %r877, 3;
	not.b32 	%r19758, %r19757;
	not.b32 	%r19759, %r19618;
	and.b32  	%r19760, %r19648, %r19759;
	or.b32  	%r19761, %r19760, %r19758;
	shr.u32 	%r19762, %r877, 4;
	not.b32 	%r19763, %r19762;
	not.b32 	%r19764, %r19648;
	and.b32  	%r19765, %r19764, %r19618;
	or.b32  	%r19766, %r19765, %r19763;
	not.b32 	%r19767, %r19710;
	shr.u32 	%r19768, %r19710, 6;
	shr.u32 	%r881, %r19710, 1;
	and.b32  	%r19769, %r19768, %r881;
	or.b32  	%r19770, %r19769, %r19767;
	shr.u32 	%r19771, %r19710, 4;
	not.b32 	%r19772, %r19771;
	not.b32 	%r19773, %r19768;
	and.b32  	%r19774, %r881, %r19773;
	or.b32  	%r19775, %r19774, %r19772;
	shr.u32 	%r19776, %r19710, 2;
	not.b32 	%r19777, %r19776;
	not.b32 	%r19778, %r881;
	and.b32  	%r19779, %r19768, %r19778;
	or.b32  	%r19780, %r19779, %r19777;
	or.b32  	%r19781, %r881, %r19749;
	not.b32 	%r19782, %r19781;
	and.b32  	%r19783, %r877, %r19782;
	or.b32  	%r19784, %r19768, %r877;
	not.b32 	%r19785, %r19784;
	and.b32  	%r19786, %r19750, %r19785;
	or.b32  	%r19787, %r19783, %r19786;
	not.b32 	%r19788, %r19737;
	and.b32  	%r19789, %r19735, %r19788;
	and.b32  	%r19790, %r19789, %r19749;
	or.b32  	%r19791, %r19787, %r19790;
	not.b32 	%r19792, %r19750;
	and.b32  	%r19793, %r19737, %r19792;
	and.b32  	%r19794, %r19735, %r19778;
	or.b32  	%r19795, %r19794, %r19793;
	and.b32  	%r19796, %r19795, %r19764;
	or.b32  	%r19797, %r19791, %r19796;
	add.s32 	%r19798, %r19734, %r19740;
	add.s32 	%r19799, %r19798, %r19744;
	add.s32 	%r19800, %r19728, %r19746;
	sub.s32 	%r19801, %r19799, %r19800;
	add.s32 	%r19802, %r19801, %r19752;
	add.s32 	%r19803, %r19802, %r19756;
	add.s32 	%r19804, %r19803, %r19761;
	add.s32 	%r19805, %r19804, %r19766;
	add.s32 	%r19806, %r19805, %r19770;
	add.s32 	%r19807, %r19806, %r19775;
	add.s32 	%r19808, %r19807, %r19780;
	add.s32 	%r19809, %r19808, %r19797;
	add.s32 	%r19810, %r19809, -2;
	and.b32  	%r19811, %r19810, 1;
	setp.ne.s32 	%p296, %r19811, %r874;
	@%p296 bra 	$L__BB0_493;
	shr.u32 	%r19812, %r877, 1;
	shr.u32 	%r19813, %r878, 1;
	and.b32  	%r19814, %r19813, 8388607;
	ld.global.u16 	%r19815, [%rd65+8];
	ld.global.u32 	%r19816, [%rd65];
	atom.shared.add.u32 	%r19817, [_ZZ11PreSucFirstPK6InitGHPK7InitLMRP8BiuStatePjjjhE14checkCount_Out], 1;
	cvt.u64.u32 	%rd1710, %r19817;
	mul.wide.u32 	%rd1711, %r19817, 4;
	add.s64 	%rd1712, %rd2, %rd1711;
	st.global.u32 	[%rd1712+196608], %r19814;
	cvt.u16.u32 	%rs658, %r879;
	xor.b16  	%rs659, %rs79, %rs658;
	shl.b16 	%rs660, %rs659, 13;
	xor.b16  	%rs661, %rs660, 8192;
	or.b16  	%rs662, %rs661, %rs79;
	shr.u16 	%rs663, %rs662, 1;
	and.b16  	%rs664, %rs663, 8191;
	mul.wide.u32 	%rd1713, %r19817, 2;
	sub.s64 	%rd1714, %rd1712, %rd1713;
	st.global.u16 	[%rd1714+262144], %rs664;
	sub.s64 	%rd1715, %rd1714, %rd1710;
	st.global.u8 	[%rd1715+294912], %r19812;
	st.global.u8 	[%rd1715+311296], %r880;
	st.global.u8 	[%rd1715+327680], %r881;
	mul.wide.u32 	%rd1716, %r19817, 3;
	add.s64 	%rd1717, %rd1715, %rd1716;
	st.global.u32 	[%rd1717], %r19816;
	st.global.u32 	[%rd1717+65536], %r19815;
	st.global.u32 	[%rd1717+131072], %r876;
$L__BB0_493:
	mov.u32 	%r19818, %ntid.x;
	add.s32 	%r23963, %r23963, %r19818;
	setp.lt.u32 	%p297, %r23963, %r873;
	@%p297 bra 	$L__BB0_491;
$L__BB0_494:
	bar.sync 	0;
	ld.shared.u32 	%r19819, [_ZZ11PreSucFirstPK6InitGHPK7InitLMRP8BiuStatePjjjhE14checkCount_Out];
	bar.sync 	0;
	st.shared.u32 	[_ZZ12PreSucSecondP8BiuStateS0_PjhhE13checkCount_In], %r19819;
	mov.b32 	%r19820, 0;
	st.shared.u32 	[_ZZ12PreSucSecondP8BiuStateS0_PjhhE14checkCount_Out], %r19820;
	bar.sync 	0;
	ld.shared.u32 	%r883, [_ZZ12PreSucSecondP8BiuStateS0_PjhhE13checkCount_In];
	setp.ge.u32 	%p298, %r23969, %r883;
	@%p298 bra 	$L__BB0_499;
	ld.global.u8 	%r884, [%rd3+1];
	mov.u32 	%r23964, %r23969;
$L__BB0_496:
	cvt.u64.u32 	%rd1718, %r23964;
	mul.wide.u32 	%rd1719, %r23964, 4;
	add.s64 	%rd1720, %rd2, %rd1719;
	ld.global.u32 	%r19821, [%rd1720+196608];
	mul.wide.u32 	%rd1721, %r23964, 2;
	sub.s64 	%rd1722, %rd1720, %rd1721;
	ld.global.u16 	%rs80, [%rd1722+262144];
	cvt.u32.u16 	%r19822, %rs80;
	sub.s64 	%rd1723, %rd1722, %rd1718;
	ld.global.u8 	%r19823, [%rd1723+294912];
	ld.global.u8 	%r19824, [%rd1723+311296];
	ld.global.u8 	%r19825, [%rd1723+327680];
	mul.wide.u32 	%rd1724, %r23964, 3;
	add.s64 	%rd66, %rd1723, %rd1724;
	shr.u32 	%r19826, %r19822, 9;
	shr.u32 	%r19827, %r19821, 18;
	shr.u32 	%r19828, %r19821, 9;
	not.b32 	%r19829, %r19828;
	and.b32  	%r19830, %r19827, %r19829;
	and.b32  	%r19831, %r19830, %r19826;
	shr.u32 	%r19832, %r19821, 16;
	not.b32 	%r19833, %r19826;
	shr.u32 	%r19834, %r19821, 4;
	and.b32  	%r19835, %r19832, %r19833;
	and.b32  	%r19836, %r19835, %r19834;
	or.b32  	%r19837, %r19827, %r19834;
	not.b32 	%r19838, %r19837;
	shr.u32 	%r19839, %r19821, 22;
	and.b32  	%r19840, %r19839, %r19838;
	or.b32  	%r19841, %r19839, %r19832;
	not.b32 	%r19842, %r19841;
	and.b32  	%r19843, %r19828, %r19842;
	or.b32  	%r19844, %r19843, %r19840;
	or.b32  	%r19845, %r19844, %r19831;
	or.b32  	%r19846, %r19845, %r19836;
	shr.u32 	%r19847, %r19825, 4;
	xor.b32  	%r19848, %r19847, %r19846;
	xor.b32  	%r19849, %r19848, %r19825;
	xor.b32  	%r19850, %r19849, %r19821;
	shl.b32 	%r19851, %r19850, 7;
	and.b32  	%r19852, %r19851, 128;
	or.b32  	%r886, %r19852, %r19823;
	shr.u32 	%r19853, %r886, 6;
	or.b32  	%r19854, %r19853, %r19823;
	and.b32  	%r19855, %r19850, %r19854;
	shr.u32 	%r19856, %r19822, 5;
	shr.u32 	%r19857, %r19821, 7;
	shr.u32 	%r19858, %r19821, 17;
	not.b32 	%r19859, %r19858;
	and.b32  	%r19860, %r19857, %r19859;
	and.b32  	%r19861, %r19860, %r19856;
	not.b32 	%r19862, %r19857;
	shr.u32 	%r19863, %r19821, 21;
	shr.u32 	%r19864, %r19821, 12;
	and.b32  	%r19865, %r19863, %r19862;
	and.b32  	%r19866, %r19865, %r19864;
	or.b32  	%r19867, %r19861, %r19866;
	or.b32  	%r19868, %r19856, %r19863;
	not.b32 	%r19869, %r19868;
	shr.u32 	%r19870, %r19822, 12;
	and.b32  	%r19871, %r19870, %r19869;
	or.b32  	%r19872, %r19867, %r19871;
	or.b32  	%r19873, %r19870, %r19864;
	not.b32 	%r19874, %r19873;
	and.b32  	%r19875, %r19858, %r19874;
	or.b32  	%r19876, %r19872, %r19875;
	shr.u32 	%r19877, %r19823, 6;
	shr.u32 	%r19878, %r19823, 3;
	xor.b32  	%r19879, %r19878, %r19877;
	xor.b32  	%r19880, %r19879, %r19876;
	xor.b32  	%r19881, %r19880, %r19823;
	not.b32 	%r19882, %r19881;
	shl.b32 	%r19883, %r19881, 7;
	and.b32  	%r19884, %r19883, 128;
	or.b32  	%r19885, %r19884, %r19824;
	shr.u32 	%r19886, %r19821, 19;
	shr.u32 	%r19887, %r19821, 8;
	shr.u32 	%r19888, %r19822, 11;
	not.b32 	%r19889, %r19888;
	and.b32  	%r19890, %r19887, %r19889;
	and.b32  	%r19891, %r19890, %r19886;
	not.b32 	%r19892, %r19886;
	shr.u32 	%r19893, %r19821, 20;
	shr.u32 	%r19894, %r19821, 6;
	and.b32  	%r19895, %r19893, %r19892;
	and.b32  	%r19896, %r19895, %r19894;
	or.b32  	%r19897, %r19894, %r19887;
	not.b32 	%r19898, %r19897;
	shr.u32 	%r19899, %r19821, 13;
	and.b32  	%r19900, %r19899, %r19898;
	or.b32  	%r19901, %r19893, %r19899;
	not.b32 	%r19902, %r19901;
	and.b32  	%r19903, %r19888, %r19902;
	or.b32  	%r19904, %r19900, %r19896;
	or.b32  	%r19905, %r19904, %r19903;
	or.b32  	%r19906, %r19905, %r19891;
	shr.u32 	%r19907, %r19824, 6;
	shr.u32 	%r19908, %r19824, 3;
	xor.b32  	%r19909, %r19908, %r19907;
	xor.b32  	%r19910, %r19909, %r19906;
	xor.b32  	%r19911, %r19910, %r19824;
	not.b32 	%r19912, %r19911;
	shl.b32 	%r19913, %r19911, 7;
	and.b32  	%r19914, %r19913, 128;
	or.b32  	%r19915, %r19914, %r19825;
	shr.u32 	%r19916, %r886, 5;
	shr.u32 	%r19917, %r19822, 4;
	shr.u32 	%r19918, %r19822, 10;
	and.b32  	%r19919, %r19821, 1;
	neg.s32 	%r19920, %r19919;
	xor.b32  	%r19921, %r19918, %r19916;
	xor.b32  	%r19922, %r19921, %r19822;
	xor.b32  	%r19923, %r19922, %r19919;
	xor.b32  	%r19924, %r19923, %r19917;
	xor.b32  	%r19925, %r19924, %r19885;
	shl.b32 	%r19926, %r19925, 23;
	or.b32  	%r19927, %r19926, %r19821;
	and.b32  	%r19928, %r19920, 1442944;
	xor.b32  	%r887, %r19927, %r19928;
	and.b32  	%r19929, %r19888, %r19917;
	shr.u32 	%r19930, %r19822, 3;
	shr.u32 	%r19931, %r19822, 1;
	and.b32  	%r19932, %r19930, %r19931;
	xor.b32  	%r888, %r19929, %r19932;
	and.b32  	%r19933, %r19855, 1;
	shr.u32 	%r19934, %r19823, 2;
	not.b32 	%r19935, %r19934;
	shr.u32 	%r19936, %r19824, 5;
	and.b32  	%r19937, %r19936, %r19935;
	or.b32  	%r19938, %r19882, %r19937;
	or.b32  	%r19939, %r19938, -2;
	shr.u32 	%r19940, %r19915, 3;
	not.b32 	%r19941, %r19940;
	shr.u32 	%r19942, %r19885, 3;
	and.b32  	%r19943, %r19942, %r19941;
	or.b32  	%r19944, %r19912, %r19943;
	or.b32  	%r19945, %r19944, -2;
	and.b32  	%r19946, %r19942, %r19940;
	shr.u32 	%r19947, %r19915, 5;
	not.b32 	%r19948, %r19947;
	or.b32  	%r19949, %r19946, %r19948;
	shr.u32 	%r889, %r19885, 1;
	or.b32  	%r19950, %r19940, %r19942;
	and.b32  	%r19951, %r19950, %r889;
	shr.u32 	%r19952, %r19885, 6;
	not.b32 	%r19953, %r19952;
	shr.u32 	%r19954, %r886, 2;
	shr.u32 	%r19955, %r19885, 5;
	and.b32  	%r19956, %r19954, %r19955;
	or.b32  	%r19957, %r19956, %r19953;
	shr.u32 	%r19958, %r19823, 1;
	or.b32  	%r19959, %r19954, %r19955;
	and.b32  	%r19960, %r19959, %r19958;
	not.b32 	%r19961, %r19960;
	shr.u32 	%r19962, %r886, 3;
	not.b32 	%r19963, %r19962;
	not.b32 	%r19964, %r19823;
	and.b32  	%r19965, %r19853, %r19964;
	or.b32  	%r19966, %r19965, %r19963;
	shr.u32 	%r19967, %r886, 4;
	not.b32 	%r19968, %r19967;
	not.b32 	%r19969, %r19853;
	and.b32  	%r19970, %r19969, %r19823;
	or.b32  	%r19971, %r19970, %r19968;
	not.b32 	%r19972, %r19915;
	shr.u32 	%r19973, %r19915, 6;
	shr.u32 	%r890, %r19915, 1;
	and.b32  	%r19974, %r19973, %r890;
	or.b32  	%r19975, %r19974, %r19972;
	shr.u32 	%r19976, %r19915, 4;
	not.b32 	%r19977, %r19976;
	not.b32 	%r19978, %r19973;
	and.b32  	%r19979, %r890, %r19978;
	or.b32  	%r19980, %r19979, %r19977;
	shr.u32 	%r19981, %r19915, 2;
	not.b32 	%r19982, %r19981;
	not.b32 	%r19983, %r890;
	and.b32  	%r19984, %r19973, %r19983;
	or.b32  	%r19985, %r19984, %r19982;
	or.b32  	%r19986, %r890, %r19954;
	not.b32 	%r19987, %r19986;
	and.b32  	%r19988, %r886, %r19987;
	or.b32  	%r19989, %r19973, %r886;
	not.b32 	%r19990, %r19989;
	and.b32  	%r19991, %r19955, %r19990;
	or.b32  	%r19992, %r19988, %r19991;
	not.b32 	%r19993, %r19942;
	and.b32  	%r19994, %r19940, %r19993;
	and.b32  	%r19995, %r19994, %r19954;
	or.b32  	%r19996, %r19992, %r19995;
	not.b32 	%r19997, %r19955;
	and.b32  	%r19998, %r19942, %r19997;
	and.b32  	%r19999, %r19940, %r19983;
	or.b32  	%r20000, %r19999, %r19998;
	and.b32  	%r20001, %r20000, %r19969;
	or.b32  	%r20002, %r19996, %r20001;
	add.s32 	%r20003, %r19939, %r19945;
	add.s32 	%r20004, %r20003, %r19949;
	add.s32 	%r20005, %r19933, %r19951;
	sub.s32 	%r20006, %r20004, %r20005;
	add.s32 	%r20007, %r20006, %r19957;
	add.s32 	%r20008, %r20007, %r19961;
	add.s32 	%r20009, %r20008, %r19966;
	add.s32 	%r20010, %r20009, %r19971;
	add.s32 	%r20011, %r20010, %r19975;
	add.s32 	%r20012, %r20011, %r19980;
	add.s32 	%r20013, %r20012, %r19985;
	add.s32 	%r20014, %r20013, %r20002;
	add.s32 	%r20015, %r20014, -2;
	and.b32  	%r20016, %r20015, 1;
	setp.ne.s32 	%p299, %r20016, %r884;
	@%p299 bra 	$L__BB0_498;
	shr.u32 	%r20017, %r886, 1;
	shr.u32 	%r20018, %r887, 1;
	and.b32  	%r20019, %r20018, 8388607;
	ld.global.u32 	%r20020, [%rd66+65536];
	ld.global.u32 	%r20021, [%rd66];
	ld.global.u32 	%r20022, [%rd66+131072];
	atom.shared.add.u32 	%r20023, [_ZZ12PreSucSecondP8BiuStateS0_PjhhE14checkCount_Out], 1;
	cvt.u64.u32 	%rd1725, %r20023;
	mul.wide.u32 	%rd1726, %r20023, 4;
	add.s64 	%rd1727, %rd1, %rd1726;
	st.global.u32 	[%rd1727+196608], %r20019;
	cvt.u16.u32 	%rs665, %r888;
	xor.b16  	%rs666, %rs80, %rs665;
	shl.b16 	%rs667, %rs666, 13;
	xor.b16  	%rs668, %rs667, 8192;
	or.b16  	%rs669, %rs668, %rs80;
	shr.u16 	%rs670, %rs669, 1;
	and.b16  	%rs671, %rs670, 8191;
	mul.wide.u32 	%rd1728, %r20023, 2;
	sub.s64 	%rd1729, %rd1727, %rd1728;
	st.global.u16 	[%rd1729+262144], %rs671;
	sub.s64 	%rd1730, %rd1729, %rd1725;
	st.global.u8 	[%rd1730+294912], %r20017;
	st.global.u8 	[%rd1730+311296], %r889;
	st.global.u8 	[%rd1730+327680], %r890;
	mul.wide.u32 	%rd1731, %r20023, 3;
	add.s64 	%rd1732, %rd1730, %rd1731;
	st.global.u32 	[%rd1732], %r20021;
	st.global.u32 	[%rd1732+65536], %r20020;
	st.global.u32 	[%rd1732+131072], %r20022;
$L__BB0_498:
	mov.u32 	%r20024, %ntid.x;
	add.s32 	%r23964, %r23964, %r20024;
	setp.lt.u32 	%p300, %r23964, %r883;
	@%p300 bra 	$L__BB0_496;
$L__BB0_499:
	ld.param.u64 	%rd2117, [_Z7PreSortPK6InitGHPK7InitLMRPK18CommonHeadIndexStrP8BiuStateS9_S9_PjSA_h_param_6];
	bar.sync 	0;
	ld.shared.u32 	%r20025, [_ZZ12PreSucSecondP8BiuStateS0_PjhhE14checkCount_Out];
	cvta.to.global.u64 	%rd1733, %rd2117;
	st.global.u32 	[%rd1733], %r20025;
	bar.sync 	0;
	st.shared.u32 	[_ZZ12PreSucSecondP8BiuStateS0_PjhhE13checkCount_In], %r20025;
	mov.b32 	%r20026, 0;
	st.shared.u32 	[_ZZ12PreSucSecondP8BiuStateS0_PjhhE14checkCount_Out], %r20026;
	bar.sync 	0;
	ld.shared.u32 	%r892, [_ZZ12PreSucSecondP8BiuStateS0_PjhhE13checkCount_In];
	setp.ge.u32 	%p301, %r23969, %r892;
	@%p301 bra 	$L__BB0_504;
	ld.global.u8 	%r893, [%rd3+2];
	mov.u32 	%r23965, %r23969;
$L__BB0_501:
	cvt.u64.u32 	%rd1734, %r23965;
	mul.wide.u32 	%rd1735, %r23965, 4;
	add.s64 	%rd1736, %rd1, %rd1735;
	ld.global.u32 	%r20027, [%rd1736+196608];
	mul.wide.u32 	%rd1737, %r23965, 2;
	sub.s64 	%rd1738, %rd1736, %rd1737;
	ld.global.u16 	%rs81, [%rd1738+262144];
	cvt.u32.u16 	%r20028, %rs81;
	sub.s64 	%rd1739, %rd1738, %rd1734;
	ld.global.u8 	%r20029, [%rd1739+294912];
	ld.global.u8 	%r20030, [%rd1739+311296];
	ld.global.u8 	%r20031, [%rd1739+327680];
	mul.wide.u32 	%rd1740, %r23965, 3;
	add.s64 	%rd67, %rd1739, %rd1740;
	shr.u32 	%r20032, %r20028, 9;
	shr.u32 	%r20033, %r20027, 18;
	shr.u32 	%r20034, %r20027, 9;
	not.b32 	%r20035, %r20034;
	and.b32  	%r20036, %r20033, %r20035;
	and.b32  	%r20037, %r20036, %r20032;
	shr.u32 	%r20038, %r20027, 16;
	not.b32 	%r20039, %r20032;
	shr.u32 	%r20040, %r20027, 4;
	and.b32  	%r20041, %r20038, %r20039;
	and.b32  	%r20042, %r20041, %r20040;
	or.b32  	%r20043, %r20033, %r20040;
	not.b32 	%r20044, %r20043;
	shr.u32 	%r20045, %r20027, 22;
	and.b32  	%r20046, %r20045, %r20044;
	or.b32  	%r20047, %r20045, %r20038;
	not.b32 	%r20048, %r20047;
	and.b32  	%r20049, %r20034, %r20048;
	or.b32  	%r20050, %r20049, %r20046;
	or.b32  	%r20051, %r20050, %r20037;
	or.b32  	%r20052, %r20051, %r20042;
	shr.u32 	%r20053, %r20031, 4;
	xor.b32  	%r20054, %r20053, %r20052;
	xor.b32  	%r20055, %r20054, %r20031;
	xor.b32  	%r20056, %r20055, %r20027;
	shl.b32 	%r20057, %r20056, 7;
	and.b32  	%r20058, %r20057, 128;
	or.b32  	%r895, %r20058, %r20029;
	shr.u32 	%r20059, %r895, 6;
	or.b32  	%r20060, %r20059, %r20029;
	and.b32  	%r20061, %r20056, %r20060;
	shr.u32 	%r20062, %r20028, 5;
	shr.u32 	%r20063, %r20027, 7;
	shr.u32 	%r20064, %r20027, 17;
	not.b32 	%r20065, %r20064;
	and.b32  	%r20066, %r20063, %r20065;
	and.b32  	%r20067, %r20066, %r20062;
	not.b32 	%r20068, %r20063;
	shr.u32 	%r20069, %r20027, 21;
	shr.u32 	%r20070, %r20027, 12;
	and.b32  	%r20071, %r20069, %r20068;
	and.b32  	%r20072, %r20071, %r20070;
	or.b32  	%r20073, %r20067, %r20072;
	or.b32  	%r20074, %r20062, %r20069;
	not.b32 	%r20075, %r20074;
	shr.u32 	%r20076, %r20028, 12;
	and.b32  	%r20077, %r20076, %r20075;
	or.b32  	%r20078, %r20073, %r20077;
	or.b32  	%r20079, %r20076, %r20070;
	not.b32 	%r20080, %r20079;
	and.b32  	%r20081, %r20064, %r20080;
	or.b32  	%r20082, %r20078, %r20081;
	shr.u32 	%r20083, %r20029, 6;
	shr.u32 	%r20084, %r20029, 3;
	xor.b32  	%r20085, %r20084, %r20083;
	xor.b32  	%r20086, %r20085, %r20082;
	xor.b32  	%r20087, %r20086, %r20029;
	not.b32 	%r20088, %r20087;
	shl.b32 	%r20089, %r20087, 7;
	and.b32  	%r20090, %r20089, 128;
	or.b32  	%r20091, %r20090, %r20030;
	shr.u32 	%r20092, %r20027, 19;
	shr.u32 	%r20093, %r20027, 8;
	shr.u32 	%r20094, %r20028, 11;
	not.b32 	%r20095, %r20094;
	and.b32  	%r20096, %r20093, %r20095;
	and.b32  	%r20097, %r20096, %r20092;
	not.b32 	%r20098, %r20092;
	shr.u32 	%r20099, %r20027, 20;
	shr.u32 	%r20100, %r20027, 6;
	and.b32  	%r20101, %r20099, %r20098;
	and.b32  	%r20102, %r20101, %r20100;
	or.b32  	%r20103, %r20100, %r20093;
	not.b32 	%r20104, %r20103;
	shr.u32 	%r20105, %r20027, 13;
	and.b32  	%r20106, %r20105, %r20104;
	or.b32  	%r20107, %r20099, %r20105;
	not.b32 	%r20108, %r20107;
	and.b32  	%r20109, %r20094, %r20108;
	or.b32  	%r20110, %r20106, %r20102;
	or.b32  	%r20111, %r20110, %r20109;
	or.b32  	%r20112, %r20111, %r20097;
	shr.u32 	%r20113, %r20030, 6;
	shr.u32 	%r20114, %r20030, 3;
	xor.b32  	%r20115, %r20114, %r20113;
	xor.b32  	%r20116, %r20115, %r20112;
	xor.b32  	%r20117, %r20116, %r20030;
	not.b32 	%r20118, %r20117;
	shl.b32 	%r20119, %r20117, 7;
	and.b32  	%r20120, %r20119, 128;
	or.b32  	%r20121, %r20120, %r20031;
	shr.u32 	%r20122, %r895, 5;
	shr.u32 	%r20123, %r20028, 4;
	shr.u32 	%r20124, %r20028, 10;
	and.b32  	%r20125, %r20027, 1;
	neg.s32 	%r20126, %r20125;
	xor.b32  	%r20127, %r20124, %r20122;
	xor.b32  	%r20128, %r20127, %r20028;
	xor.b32  	%r20129, %r20128, %r20125;
	xor.b32  	%r20130, %r20129, %r20123;
	xor.b32  	%r20131, %r20130, %r20091;
	shl.b32 	%r20132, %r20131, 23;
	or.b32  	%r20133, %r20132, %r20027;
	and.b32  	%r20134, %r20126, 1442944;
	xor.b32  	%r896, %r20133, %r20134;
	and.b32  	%r20135, %r20094, %r20123;
	shr.u32 	%r20136, %r20028, 3;
	shr.u32 	%r20137, %r20028, 1;
	and.b32  	%r20138, %r20136, %r20137;
	xor.b32  	%r897, %r20135, %r20138;
	and.b32  	%r20139, %r20061, 1;
	shr.u32 	%r20140, %r20029, 2;
	not.b32 	%r20141, %r20140;
	shr.u32 	%r20142, %r20030, 5;
	and.b32  	%r20143, %r20142, %r20141;
	or.b32  	%r20144, %r20088, %r20143;
	or.b32  	%r20145, %r20144, -2;
	shr.u32 	%r20146, %r20121, 3;
	not.b32 	%r20147, %r20146;
	shr.u32 	%r20148, %r20091, 3;
	and.b32  	%r20149, %r20148, %r20147;
	or.b32  	%r20150, %r20118, %r20149;
	or.b32  	%r20151, %r20150, -2;
	and.b32  	%r20152, %r20148, %r20146;
	shr.u32 	%r20153, %r20121, 5;
	not.b32 	%r20154, %r20153;
	or.b32  	%r20155, %r20152, %r20154;
	shr.u32 	%r898, %r20091, 1;
	or.b32  	%r20156, %r20146, %r20148;
	and.b32  	%r20157, %r20156, %r898;
	shr.u32 	%r20158, %r20091, 6;
	not.b32 	%r20159, %r20158;
	shr.u32 	%r20160, %r895, 2;
	shr.u32 	%r20161, %r20091, 5;
	and.b32  	%r20162, %r20160, %r20161;
	or.b32  	%r20163, %r20162, %r20159;
	shr.u32 	%r20164, %r20029, 1;
	or.b32  	%r20165, %r20160, %r20161;
	and.b32  	%r20166, %r20165, %r20164;
	not.b32 	%r20167, %r20166;
	shr.u32 	%r20168, %r895, 3;
	not.b32 	%r20169, %r20168;
	not.b32 	%r20170, %r20029;
	and.b32  	%r20171, %r20059, %r20170;
	or.b32  	%r20172, %r20171, %r20169;
	shr.u32 	%r20173, %r895, 4;
	not.b32 	%r20174, %r20173;
	not.b32 	%r20175, %r20059;
	and.b32  	%r20176, %r20175, %r20029;
	or.b32  	%r20177, %r20176, %r20174;
	not.b32 	%r20178, %r20121;
	shr.u32 	%r20179, %r20121, 6;
	shr.u32 	%r899, %r20121, 1;
	and.b32  	%r20180, %r20179, %r899;
	or.b32  	%r20181, %r20180, %r20178;
	shr.u32 	%r20182, %r20121, 4;
	not.b32 	%r20183, %r20182;
	not.b32 	%r20184, %r20179;
	and.b32  	%r20185, %r899, %r20184;
	or.b32  	%r20186, %r20185, %r20183;
	shr.u32 	%r20187, %r20121, 2;
	not.b32 	%r20188, %r20187;
	not.b32 	%r20189, %r899;
	and.b32  	%r20190, %r20179, %r20189;
	or.b32  	%r20191, %r20190, %r20188;
	or.b32  	%r20192, %r899, %r20160;
	not.b32 	%r20193, %r20192;
	and.b32  	%r20194, %r895, %r20193;
	or.b32  	%r20195, %r20179, %r895;
	not.b32 	%r20196, %r20195;
	and.b32  	%r20197, %r20161, %r20196;
	or.b32  	%r20198, %r20194, %r20197;
	not.b32 	%r20199, %r20148;
	and.b32  	%r20200, %r20146, %r20199;
	and.b32  	%r20201, %r20200, %r20160;
	or.b32  	%r20202, %r20198, %r20201;
	not.b32 	%r20203, %r20161;
	and.b32  	%r20204, %r20148, %r20203;
	and.b32  	%r20205, %r20146, %r20189;
	or.b32  	%r20206, %r20205, %r20204;
	and.b32  	%r20207, %r20206, %r20175;
	or.b32  	%r20208, %r20202, %r20207;
	add.s32 	%r20209, %r20145, %r20151;
	add.s32 	%r20210, %r20209, %r20155;
	add.s32 	%r20211, %r20139, %r20157;
	sub.s32 	%r20212, %r20210, %r20211;
	add.s32 	%r20213, %r20212, %r20163;
	add.s32 	%r20214, %r20213, %r20167;
	add.s32 	%r20215, %r20214, %r20172;
	add.s32 	%r20216, %r20215, %r20177;
	add.s32 	%r20217, %r20216, %r20181;
	add.s32 	%r20218, %r20217, %r20186;
	add.s32 	%r20219, %r20218, %r20191;
	add.s32 	%r20220, %r20219, %r20208;
	add.s32 	%r20221, %r20220, -2;
	and.b32  	%r20222, %r20221, 1;
	setp.ne.s32 	%p302, %r20222, %r893;
	@%p302 bra 	$L__BB0_503;
	shr.u32 	%r20223, %r895, 1;
	shr.u32 	%r20224, %r896, 1;
	and.b32  	%r20225, %r20224, 8388607;
	ld.global.u32 	%r20226, [%rd67+65536];
	ld.global.u32 	%r20227, [%rd67];
	ld.global.u32 	%r20228, [%rd67+131072];
	atom.shared.add.u32 	%r20229, [_ZZ12PreSucSecondP8BiuStateS0_PjhhE14checkCount_Out], 1;
	cvt.u64.u32 	%rd1741, %r20229;
	mul.wide.u32 	%rd1742, %r20229, 4;
	add.s64 	%rd1743, %rd2, %rd1742;
	st.global.u32 	[%rd1743+196608], %r20225;
	cvt.u16.u32 	%rs672, %r897;
	xor.b16  	%rs673, %rs81, %rs672;
	shl.b16 	%rs674, %rs673, 13;
	xor.b16  	%rs675, %rs674, 8192;
	or.b16  	%rs676, %rs675, %rs81;
	shr.u16 	%rs677, %rs676, 1;
	and.b16  	%rs678, %rs677, 8191;
	mul.wide.u32 	%rd1744, %r20229, 2;
	sub.s64 	%rd1745, %rd1743, %rd1744;
	st.global.u16 	[%rd1745+262144], %rs678;
	sub.s64 	%rd1746, %rd1745, %rd1741;
	st.global.u8 	[%rd1746+294912], %r20223;
	st.global.u8 	[%rd1746+311296], %r898;
	st.global.u8 	[%rd1746+327680], %r899;
	mul.wide.u32 	%rd1747, %r20229, 3;
	add.s64 	%rd1748, %rd1746, %rd1747;
	st.global.u32 	[%rd1748], %r20227;
	st.global.u32 	[%rd1748+65536], %r20226;
	st.global.u32 	[%rd1748+131072], %r20228;
$L__BB0_503:
	mov.u32 	%r20230, %ntid.x;
	add.s32 	%r23965, %r23965, %r20230;
	setp.lt.u32 	%p303, %r23965, %r892;
	@%p303 bra 	$L__BB0_501;
$L__BB0_504:
	bar.sync 	0;
	ld.shared.u32 	%r20231, [_ZZ12PreSucSecondP8BiuStateS0_PjhhE14checkCount_Out];
	bar.sync 	0;
	st.shared.u32 	[_ZZ12PreSucSecondP8BiuStateS0_PjhhE13checkCount_In], %r20231;
	mov.b32 	%r20232, 0;
	st.shared.u32 	[_ZZ12PreSucSecondP8BiuStateS0_PjhhE14checkCount_Out], %r20232;
	bar.sync 	0;
	ld.shared.u32 	%r901, [_ZZ12PreSucSecondP8BiuStateS0_PjhhE13checkCount_In];
	setp.ge.u32 	%p304, %r23969, %r901;
	@%p304 bra 	$L__BB0_509;
	ld.global.u8 	%r902, [%rd3+3];
	mov.u32 	%r23966, %r23969;
$L__BB0_506:
	cvt.u64.u32 	%rd1749, %r23966;
	mul.wide.u32 	%rd1750, %r23966, 4;
	add.s64 	%rd1751, %rd2, %rd1750;
	ld.global.u32 	%r20233, [%rd1751+196608];
	mul.wide.u32 	%rd1752, %r23966, 2;
	sub.s64 	%rd1753, %rd1751, %rd1752;
	ld.global.u16 	%rs82, [%rd1753+262144];
	cvt.u32.u16 	%r20234, %rs82;
	sub.s64 	%rd1754, %rd1753, %rd1749;
	ld.global.u8 	%r20235, [%rd1754+294912];
	ld.global.u8 	%r20236, [%rd1754+311296];
	ld.global.u8 	%r20237, [%rd1754+327680];
	mul.wide.u32 	%rd1755, %r23966, 3;
	add.s64 	%rd68, %rd1754, %rd1755;
	shr.u32 	%r20238, %r20234, 9;
	shr.u32 	%r20239, %r20233, 18;
	shr.u32 	%r20240, %r20233, 9;
	not.b32 	%r20241, %r20240;
	and.b32  	%r20242, %r20239, %r20241;
	and.b32  	%r20243, %r20242, %r20238;
	shr.u32 	%r20244, %r20233, 16;
	not.b32 	%r20245, %r20238;
	shr.u32 	%r20246, %r20233, 4;
	and.b32  	%r20247, %r20244, %r20245;
	and.b32  	%r20248, %r20247, %r20246;
	or.b32  	%r20249, %r20239, %r20246;
	not.b32 	%r20250, %r20249;
	shr.u32 	%r20251, %r20233, 22;
	and.b32  	%r20252, %r20251, %r20250;
	or.b32  	%r20253, %r20251, %r20244;
	not.b32 	%r20254, %r20253;
	and.b32  	%r20255, %r20240, %r20254;
	or.b32  	%r20256, %r20255, %r20252;
	or.b32  	%r20257, %r20256, %r20243;
	or.b32  	%r20258, %r20257, %r20248;
	shr.u32 	%r20259, %r20237, 4;
	xor.b32  	%r20260, %r20259, %r20258;
	xor.b32  	%r20261, %r20260, %r20237;
	xor.b32  	%r20262, %r20261, %r20233;
	shl.b32 	%r20263, %r20262, 7;
	and.b32  	%r20264, %r20263, 128;
	or.b32  	%r904, %r20264, %r20235;
	shr.u32 	%r20265, %r904, 6;
	or.b32  	%r20266, %r20265, %r20235;
	and.b32  	%r20267, %r20262, %r20266;
	shr.u32 	%r20268, %r20234, 5;
	shr.u32 	%r20269, %r20233, 7;
	shr.u32 	%r20270, %r20233, 17;
	not.b32 	%r20271, %r20270;
	and.b32  	%r20272, %r20269, %r20271;
	and.b32  	%r20273, %r20272, %r20268;
	not.b32 	%r20274, %r20269;
	shr.u32 	%r20275, %r20233, 21;
	shr.u32 	%r20276, %r20233, 12;
	and.b32  	%r20277, %r20275, %r20274;
	and.b32  	%r20278, %r20277, %r20276;
	or.b32  	%r20279, %r20273, %r20278;
	or.b32  	%r20280, %r20268, %r20275;
	not.b32 	%r20281, %r20280;
	shr.u32 	%r20282, %r20234, 12;
	and.b32  	%r20283, %r20282, %r20281;
	or.b32  	%r20284, %r20279, %r20283;
	or.b32  	%r20285, %r20282, %r20276;
	not.b32 	%r20286, %r20285;
	and.b32  	%r20287, %r20270, %r20286;
	or.b32  	%r20288, %r20284, %r20287;
	shr.u32 	%r20289, %r20235, 6;
	shr.u32 	%r20290, %r20235, 3;
	xor.b32  	%r20291, %r20290, %r20289;
	xor.b32  	%r20292, %r20291, %r20288;
	xor.b32  	%r20293, %r20292, %r20235;
	not.b32 	%r20294, %r20293;
	shl.b32 	%r20295, %r20293, 7;
	and.b32  	%r20296, %r20295, 128;
	or.b32  	%r20297, %r20296, %r20236;
	shr.u32 	%r20298, %r20233, 19;
	shr.u32 	%r20299, %r20233, 8;
	shr.u32 	%r20300, %r20234, 11;
	not.b32 	%r20301, %r20300;
	and.b32  	%r20302, %r20299, %r20301;
	and.b32  	%r20303, %r20302, %r20298;
	not.b32 	%r20304, %r20298;
	shr.u32 	%r20305, %r20233, 20;
	shr.u32 	%r20306, %r20233, 6;
	and.b32  	%r20307, %r20305, %r20304;
	and.b32  	%r20308, %r20307, %r20306;
	or.b32  	%r20309, %r20306, %r20299;
	not.b32 	%r20310, %r20309;
	shr.u32 	%r20311, %r20233, 13;
	and.b32  	%r20312, %r20311, %r20310;
	or.b32  	%r20313, %r20305, %r20311;
	not.b32 	%r20314, %r20313;
	and.b32  	%r20315, %r20300, %r20314;
	or.b32  	%r20316, %r20312, %r20308;
	or.b32  	%r20317, %r20316, %r20315;
	or.b32  	%r20318, %r20317, %r20303;
	shr.u32 	%r20319, %r20236, 6;
	shr.u32 	%r20320, %r20236, 3;
	xor.b32  	%r20321, %r20320, %r20319;
	xor.b32  	%r20322, %r20321, %r20318;
	xor.b32  	%r20323, %r20322, %r20236;
	not.b32 	%r20324, %r20323;
	shl.b32 	%r20325, %r20323, 7;
	and.b32  	%r20326, %r20325, 128;
	or.b32  	%r20327, %r20326, %r20237;
	shr.u32 	%r20328, %r904, 5;
	shr.u32 	%r20329, %r20234, 4;
	shr.u32 	%r20330, %r20234, 10;
	and.b32  	%r20331, %r20233, 1;
	neg.s32 	%r20332, %r20331;
	xor.b32  	%r20333, %r20330, %r20328;
	xor.b32  	%r20334, %r20333, %r20234;
	xor.b32  	%r20335, %r20334, %r20331;
	xor.b32  	%r20336, %r20335, %r20329;
	xor.b32  	%r20337, %r20336, %r20297;
	shl.b32 	%r20338, %r20337, 23;
	or.b32  	%r20339, %r20338, %r20233;
	and.b32  	%r20340, %r20332, 1442944;
	xor.b32  	%r905, %r20339, %r20340;
	and.b32  	%r20341, %r20300, %r20329;
	shr.u32 	%r20342, %r20234, 3;
	shr.u32 	%r20343, %r20234, 1;
	and.b32  	%r20344, %r20342, %r20343;
	xor.b32  	%r906, %r20341, %r20344;
	and.b32  	%r20345, %r20267, 1;
	shr.u32 	%r20346, %r20235, 2;
	not.b32 	%r20347, %r20346;
	shr.u32 	%r20348, %r20236, 5;
	and.b32  	%r20349, %r20348, %r20347;
	or.b32  	%r20350, %r20294, %r20349;
	or.b32  	%r20351, %r20350, -2;
	shr.u32 	%r20352, %r20327, 3;
	not.b32 	%r20353, %r20352;
	shr.u32 	%r20354, %r20297, 3;
	and.b32  	%r20355, %r20354, %r20353;
	or.b32  	%r20356, %r20324, %r20355;
	or.b32  	%r20357, %r20356, -2;
	and.b32  	%r20358, %r20354, %r20352;
	shr.u32 	%r20359, %r20327, 5;
	not.b32 	%r20360, %r20359;
	or.b32  	%r20361, %r20358, %r20360;
	shr.u32 	%r907, %r20297, 1;
	or.b32  	%r20362, %r20352, %r20354;
	and.b32  	%r20363, %r20362, %r907;
	shr.u32 	%r20364, %r20297, 6;
	not.b32 	%r20365, %r20364;
	shr.u32 	%r20366, %r904, 2;
	shr.u32 	%r20367, %r20297, 5;
	and.b32  	%r20368, %r20366, %r20367;
	or.b32  	%r20369, %r20368, %r20365;
	shr.u32 	%r20370, %r20235, 1;
	or.b32  	%r20371, %r20366, %r20367;
	and.b32  	%r20372, %r20371, %r20370;
	not.b32 	%r20373, %r20372;
	shr.u32 	%r20374, %r904, 3;
	not.b32 	%r20375, %r20374;
	not.b32 	%r20376, %r20235;
	and.b32  	%r20377, %r20265, %r20376;
	or.b32  	%r20378, %r20377, %r20375;
	shr.u32 	%r20379, %r904, 4;
	not.b32 	%r20380, %r20379;
	not.b32 	%r20381, %r20265;
	and.b32  	%r20382, %r20381, %r20235;
	or.b32  	%r20383, %r20382, %r20380;
	not.b32 	%r20384, %r20327;
	shr.u32 	%r20385, %r20327, 6;
	shr.u32 	%r908, %r20327, 1;
	and.b32  	%r20386, %r20385, %r908;
	or.b32  	%r20387, %r20386, %r20384;
	shr.u32 	%r20388, %r20327, 4;
	not.b32 	%r20389, %r20388;
	not.b32 	%r20390, %r20385;
	and.b32  	%r20391, %r908, %r20390;
	or.b32  	%r20392, %r20391, %r20389;
	shr.u32 	%r20393, %r20327, 2;
	not.b32 	%r20394, %r20393;
	not.b32 	%r20395, %r908;
	and.b32  	%r20396, %r20385, %r20395;
	or.b32  	%r20397, %r20396, %r20394;
	or.b32  	%r20398, %r908, %r20366;
	not.b32 	%r20399, %r20398;
	and.b32  	%r20400, %r904, %r20399;
	or.b32  	%r20401, %r20385, %r904;
	not.b32 	%r20402, %r20401;
	and.b32  	%r20403, %r20367, %r20402;
	or.b32  	%r20404, %r20400, %r20403;
	not.b32 	%r20405, %r20354;
	and.b32  	%r20406, %r20352, %r20405;
	and.b32  	%r20407, %r20406, %r20366;
	or.b32  	%r20408, %r20404, %r20407;
	not.b32 	%r20409, %r20367;
	and.b32  	%r20410, %r20354, %r20409;
	and.b32  	%r20411, %r20352, %r20395;
	or.b32  	%r20412, %r20411, %r20410;
	and.b32  	%r20413, %r20412, %r20381;
	or.b32  	%r20414, %r20408, %r20413;
	add.s32 	%r20415, %r20351, %r20357;
	add.s32 	%r20416, %r20415, %r20361;
	add.s32 	%r20417, %r20345, %r20363;
	sub.s32 	%r20418, %r20416, %r20417;
	add.s32 	%r20419, %r20418, %r20369;
	add.s32 	%r20420, %r20419, %r20373;
	add.s32 	%r20421, %r20420, %r20378;
	add.s32 	%r20422, %r20421, %r20383;
	add.s32 	%r20423, %r20422, %r20387;
	add.s32 	%r20424, %r20423, %r20392;
	add.s32 	%r20425, %r20424, %r20397;
	add.s32 	%r20426, %r20425, %r20414;
	add.s32 	%r20427, %r20426, -2;
	and.b32  	%r20428, %r20427, 1;
	setp.ne.s32 	%p305, %r20428, %r902;
	@%p305 bra 	$L__BB0_508;
	shr.u32 	%r20429, %r904, 1;
	shr.u32 	%r20430, %r905, 1;
	and.b32  	%r20431, %r20430, 8388607;
	ld.global.u32 	%r20432, [%rd68+65536];
	ld.global.u32 	%r20433, [%rd68];
	ld.global.u32 	%r20434, [%rd68+131072];
	atom.shared.add.u32 	%r20435, [_ZZ12PreSucSecondP8BiuStateS0_PjhhE14checkCount_Out], 1;
	cvt.u64.u32 	%rd1756, %r20435;
	mul.wide.u32 	%rd1757, %r20435, 4;
	add.s64 	%rd1758, %rd1, %rd1757;
	st.global.u32 	[%rd1758+196608], %r20431;
	cvt.u16.u32 	%rs679, %r906;
	xor.b16  	%rs680, %rs82, %rs679;
	shl.b16 	%rs681, %rs680, 13;
	xor.b16  	%rs682, %rs681, 8192;
	or.b16  	%rs683, %rs682, %rs82;
	shr.u16 	%rs684, %rs683, 1;
	and.b16  	%rs685, %rs684, 8191;
	mul.wide.u32 	%rd1759, %r20435, 2;
	sub.s64 	%rd1760, %rd1758, %rd1759;
	st.global.u16 	[%rd1760+262144], %rs685;
	sub.s64 	%rd1761, %rd1760, %rd1756;
	st.global.u8 	[%rd1761+294912], %r20429;
	st.global.u8 	[%rd1761+311296], %r907;
	st.global.u8 	[%rd1761+327680], %r908;
	mul.wide.u32 	%rd1762, %r20435, 3;
	add.s64 	%rd1763, %rd1761, %rd1762;
	st.global.u32 	[%rd1763], %r20433;
	st.global.u32 	[%rd1763+65536], %r20432;
	st.global.u32 	[%rd1763+131072], %r20434;
$L__BB0_508:
	mov.u32 	%r20436, %ntid.x;
	add.s32 	%r23966, %r23966, %r20436;
	setp.lt.u32 	%p306, %r23966, %r901;
	@%p306 bra 	$L__BB0_506;
$L__BB0_509:
	ld.param.u64 	%rd2118, [_Z7PreSortPK6InitGHPK7InitLMRPK18CommonHeadIndexStrP8BiuStateS9_S9_PjSA_h_param_6];
	bar.sync 	0;
	ld.shared.u32 	%r20437, [_ZZ12PreSucSecondP8BiuStateS0_PjhhE14checkCount_Out];
	cvta.to.global.u64 	%rd1764, %rd2118;
	st.global.u32 	[%rd1764], %r20437;
	bar.sync 	0;
	st.shared.u32 	[_ZZ12PreSucSecondP8BiuStateS0_PjhhE13checkCount_In], %r20437;
	mov.b32 	%r20438, 0;
	st.shared.u32 	[_ZZ12PreSucSecondP8BiuStateS0_PjhhE14checkCount_Out], %r20438;
	bar.sync 	0;
	ld.shared.u32 	%r910, [_ZZ12PreSucSecondP8BiuStateS0_PjhhE13checkCount_In];
	setp.ge.u32 	%p307, %r23969, %r910;
	@%p307 bra 	$L__BB0_514;
	ld.global.u8 	%r911, [%rd3+4];
	mov.u32 	%r23967, %r23969;
$L__BB0_511:
	cvt.u64.u32 	%rd1765, %r23967;
	mul.wide.u32 	%rd1766, %r23967, 4;
	add.s64 	%rd1767, %rd1, %rd1766;
	ld.global.u32 	%r20439, [%rd1767+196608];
	mul.wide.u32 	%rd1768, %r23967, 2;
	sub.s64 	%rd1769, %rd1767, %rd1768;
	ld.global.u16 	%rs83, [%rd1769+262144];
	cvt.u32.u16 	%r20440, %rs83;
	sub.s64 	%rd1770, %rd1769, %rd1765;
	ld.global.u8 	%r20441, [%rd1770+294912];
	ld.global.u8 	%r20442, [%rd1770+311296];
	ld.global.u8 	%r20443, [%rd1770+327680];
	mul.wide.u32 	%rd1771, %r23967, 3;
	add.s64 	%rd69, %rd1770, %rd1771;
	shr.u32 	%r20444, %r20440, 9;
	shr.u32 	%r20445, %r20439, 18;
	shr.u32 	%r20446, %r20439, 9;
	not.b32 	%r20447, %r20446;
	and.b32  	%r20448, %r20445, %r20447;
	and.b32  	%r20449, %r20448, %r20444;
	shr.u32 	%r20450, %r20439, 16;
	not.b32 	%r20451, %r20444;
	shr.u32 	%r20452, %r20439, 4;
	and.b32  	%r20453, %r20450, %r20451;
	and.b32  	%r20454, %r20453, %r20452;
	or.b32  	%r20455, %r20445, %r20452;
	not.b32 	%r20456, %r20455;
	shr.u32 	%r20457, %r20439, 22;
	and.b32  	%r20458, %r20457, %r20456;
	or.b32  	%r20459, %r20457, %r20450;
	not.b32 	%r20460, %r20459;
	and.b32  	%r20461, %r20446, %r20460;
	or.b32  	%r20462, %r20461, %r20458;
	or.b32  	%r20463, %r20462, %r20449;
	or.b32  	%r20464, %r20463, %r20454;
	shr.u32 	%r20465, %r20443, 4;
	xor.b32  	%r20466, %r20465, %r20464;
	xor.b32  	%r20467, %r20466, %r20443;
	xor.b32  	%r20468, %r20467, %r20439;
	shl.b32 	%r20469, %r20468, 7;
	and.b32  	%r20470, %r20469, 128;
	or.b32  	%r913, %r20470, %r20441;
	shr.u32 	%r20471, %r913, 6;
	or.b32  	%r20472, %r20471, %r20441;
	and.b32  	%r20473, %r20468, %r20472;
	shr.u32 	%r20474, %r20440, 5;
	shr.u32 	%r20475, %r20439, 7;
	shr.u32 	%r20476, %r20439, 17;
	not.b32 	%r20477, %r20476;
	and.b32  	%r20478, %r20475, %r20477;
	and.b32  	%r20479, %r20478, %r20474;
	not.b32 	%r20480, %r20475;
	shr.u32 	%r20481, %r20439, 21;
	shr.u32 	%r20482, %r20439, 12;
	and.b32  	%r20483, %r20481, %r20480;
	and.b32  	%r20484, %r20483, %r20482;
	or.b32  	%r20485, %r20479, %r20484;
	or.b32  	%r20486, %r20474, %r20481;
	not.b32 	%r20487, %r20486;
	shr.u32 	%r20488, %r20440, 12;
	and.b32  	%r20489, %r20488, %r20487;
	or.b32  	%r20490, %r20485, %r20489;
	or.b32  	%r20491, %r20488, %r20482;
	not.b32 	%r20492, %r20491;
	and.b32  	%r20493, %r20476, %r20492;
	or.b32  	%r20494, %r20490, %r20493;
	shr.u32 	%r20495, %r20441, 6;
	shr.u32 	%r20496, %r20441, 3;
	xor.b32  	%r20497, %r20496, %r20495;
	xor.b32  	%r20498, %r20497, %r20494;
	xor.b32  	%r20499, %r20498, %r20441;
	not.b32 	%r20500, %r20499;
	shl.b32 	%r20501, %r20499, 7;
	and.b32  	%r20502, %r20501, 128;
	or.b32  	%r20503, %r20502, %r20442;
	shr.u32 	%r20504, %r20439, 19;
	shr.u32 	%r20505, %r20439, 8;
	shr.u32 	%r20506, %r20440, 11;
	not.b32 	%r20507, %r20506;
	and.b32  	%r20508, %r20505, %r20507;
	and.b32  	%r20509, %r20508, %r20504;
	not.b32 	%r20510, %r20504;
	shr.u32 	%r20511, %r20439, 20;
	shr.u32 	%r20512, %r20439, 6;
	and.b32  	%r20513, %r20511, %r20510;
	and.b32  	%r20514, %r20513, %r20512;
	or.b32  	%r20515, %r20512, %r20505;
	not.b32 	%r20516, %r20515;
	shr.u32 	%r20517, %r20439, 13;
	and.b32  	%r20518, %r20517, %r20516;
	or.b32  	%r20519, %r20511, %r20517;
	not.b32 	%r20520, %r20519;
	and.b32  	%r20521, %r20506, %r20520;
	or.b32  	%r20522, %r20518, %r20514;
	or.b32  	%r20523, %r20522, %r20521;
	or.b32  	%r20524, %r20523, %r20509;
	shr.u32 	%r20525, %r20442, 6;
	shr.u32 	%r20526, %r20442, 3;
	xor.b32  	%r20527, %r20526, %r20525;
	xor.b32  	%r20528, %r20527, %r20524;
	xor.b32  	%r20529, %r20528, %r20442;
	not.b32 	%r20530, %r20529;
	shl.b32 	%r20531, %r20529, 7;
	and.b32  	%r20532, %r20531, 128;
	or.b32  	%r20533, %r20532, %r20443;
	shr.u32 	%r20534, %r913, 5;
	shr.u32 	%r20535, %r20440, 4;
	shr.u32 	%r20536, %r20440, 10;
	and.b32  	%r20537, %r20439, 1;
	neg.s32 	%r20538, %r20537;
	xor.b32  	%r20539, %r20536, %r20534;
	xor.b32  	%r20540, %r20539, %r20440;
	xor.b32  	%r20541, %r20540, %r20537;
	xor.b32  	%r20542, %r20541, %r20535;
	xor.b32  	%r20543, %r20542, %r20503;
	shl.b32 	%r20544, %r20543, 23;
	or.b32  	%r20545, %r20544, %r20439;
	and.b32  	%r20546, %r20538, 1442944;
	xor.b32  	%r914, %r20545, %r20546;
	and.b32  	%r20547, %r20506, %r20535;
	shr.u32 	%r20548, %r20440, 3;
	shr.u32 	%r20549, %r20440, 1;
	and.b32  	%r20550, %r20548, %r20549;
	xor.b32  	%r915, %r20547, %r20550;
	and.b32  	%r20551, %r20473, 1;
	shr.u32 	%r20552, %r20441, 2;
	not.b32 	%r20553, %r20552;
	shr.u32 	%r20554, %r20442, 5;
	and.b32  	%r20555, %r20554, %r20553;
	or.b32  	%r20556, %r20500, %r20555;
	or.b32  	%r20557, %r20556, -2;
	shr.u32 	%r20558, %r20533, 3;
	not.b32 	%r20559, %r20558;
	shr.u32 	%r20560, %r20503, 3;
	and.b32  	%r20561, %r20560, %r20559;
	or.b32  	%r20562, %r20530, %r20561;
	or.b32  	%r20563, %r20562, -2;
	and.b32  	%r20564, %r20560, %r20558;
	shr.u32 	%r20565, %r20533, 5;
	not.b32 	%r20566, %r20565;
	or.b32  	%r20567, %r20564, %r20566;
	shr.u32 	%r916, %r20503, 1;
	or.b32  	%r20568, %r20558, %r20560;
	and.b32  	%r20569, %r20568, %r916;
	shr.u32 	%r20570, %r20503, 6;
	not.b32 	%r20571, %r20570;
	shr.u32 	%r20572, %r913, 2;
	shr.u32 	%r20573, %r20503, 5;
	and.b32  	%r20574, %r20572, %r20573;
	or.b32  	%r20575, %r20574, %r20571;
	shr.u32 	%r20576, %r20441, 1;
	or.b32  	%r20577, %r20572, %r20573;
	and.b32  	%r20578, %r20577, %r20576;
	not.b32 	%r20579, %r20578;
	shr.u32 	%r20580, %r913, 3;
	not.b32 	%r20581, %r20580;
	not.b32 	%r20582, %r20441;
	and.b32  	%r20583, %r20471, %r20582;
	or.b32  	%r20584, %r20583, %r20581;
	shr.u32 	%r20585, %r913, 4;
	not.b32 	%r20586, %r20585;
	not.b32 	%r20587, %r20471;
	and.b32  	%r20588, %r20587, %r20441;
	or.b32  	%r20589, %r20588, %r20586;
	not.b32 	%r20590, %r20533;
	shr.u32 	%r20591, %r20533, 6;
	shr.u32 	%r917, %r20533, 1;
	and.b32  	%r20592, %r20591, %r917;
	or.b32  	%r20593, %r20592, %r20590;
	shr.u32 	%r20594, %r20533, 4;
	not.b32 	%r20595, %r20594;
	not.b32 	%r20596, %r20591;
	and.b32  	%r20597, %r917, %r20596;
	or.b32  	%r20598, %r20597, %r20595;
	shr.u32 	%r20599, %r20533, 2;
	not.b32 	%r20600, %r20599;
	not.b32 	%r20601, %r917;
	and.b32  	%r20602, %r20591, %r20601;
	or.b32  	%r20603, %r20602, %r20600;
	or.b32  	%r20604, %r917, %r20572;
	not.b32 	%r20605, %r20604;
	and.b32  	%r20606, %r913, %r20605;
	or.b32  	%r20607, %r20591, %r913;
	not.b32 	%r20608, %r20607;
	and.b32  	%r20609, %r20573, %r20608;
	or.b32  	%r20610, %r20606, %r20609;
	not.b32 	%r20611, %r20560;
	and.b32  	%r20612, %r20558, %r20611;
	and.b32  	%r20613, %r20612, %r20572;
	or.b32  	%r20614, %r20610, %r20613;
	not.b32 	%r20615, %r20573;
	and.b32  	%r20616, %r20560, %r20615;
	and.b32  	%r20617, %r20558, %r20601;
	or.b32  	%r20618, %r20617, %r20616;
	and.b32  	%r20619, %r20618, %r20587;
	or.b32  	%r20620, %r20614, %r20619;
	add.s32 	%r20621, %r20557, %r20563;
	add.s32 	%r20622, %r20621, %r20567;
	add.s32 	%r20623, %r20551, %r20569;
	sub.s32 	%r20624, %r20622, %r20623;
	add.s32 	%r20625, %r20624, %r20575;
	add.s32 	%r20626, %r20625, %r20579;
	add.s32 	%r20627, %r20626, %r20584;
	add.s32 	%r20628, %r20627, %r20589;
	add.s32 	%r20629, %r20628, %r20593;
	add.s32 	%r20630, %r20629, %r20598;
	add.s32 	%r20631, %r20630, %r20603;
	add.s32 	%r20632, %r20631, %r20620;
	add.s32 	%r20633, %r20632, -2;
	and.b32  	%r20634, %r20633, 1;
	setp.ne.s32 	%p308, %r20634, %r911;
	@%p308 bra 	$L__BB0_513;
	shr.u32 	%r20635, %r913, 1;
	shr.u32 	%r20636, %r914, 1;
	and.b32  	%r20637, %r20636, 8388607;
	ld.global.u32 	%r20638, [%rd69+65536];
	ld.global.u32 	%r20639, [%rd69];
	ld.global.u32 	%r20640, [%rd69+131072];
	atom.shared.add.u32 	%r20641, [_ZZ12PreSucSecondP8BiuStateS0_PjhhE14checkCount_Out], 1;
	cvt.u64.u32 	%rd1772, %r20641;
	mul.wide.u32 	%rd1773, %r20641, 4;
	add.s64 	%rd1774, %rd2, %rd1773;
	st.global.u32 	[%rd1774+196608], %r20637;
	cvt.u16.u32 	%rs686, %r915;
	xor.b16  	%rs687, %rs83, %rs686;
	shl.b16 	%rs688, %rs687, 13;
	xor.b16  	%rs689, %rs688, 8192;
	or.b16  	%rs690, %rs689, %rs83;
	shr.u16 	%rs691, %rs690, 1;
	and.b16  	%rs692, %rs691, 8191;
	mul.wide.u32 	%rd1775, %r20641, 2;
	sub.s64 	%rd1776, %rd1774, %rd1775;
	st.global.u16 	[%rd1776+262144], %rs692;
	sub.s64 	%rd1777, %rd1776, %rd1772;
	st.global.u8 	[%rd1777+294912], %r20635;
	st.global.u8 	[%rd1777+311296], %r916;
	st.global.u8 	[%rd1777+327680], %r917;
	mul.wide.u32 	%rd1778, %r20641, 3;
	add.s64 	%rd1779, %rd1777, %rd1778;
	st.global.u32 	[%rd1779], %r20639;
	st.global.u32 	[%rd1779+65536], %r20638;
	st.global.u32 	[%rd1779+131072], %r20640;
$L__BB0_513:
	mov.u32 	%r20642, %ntid.x;
	add.s32 	%r23967, %r23967, %r20642;
	setp.lt.u32 	%p309, %r23967, %r910;
	@%p309 bra 	$L__BB0_511;
$L__BB0_514:
	bar.sync 	0;
	ld.shared.u32 	%r20643, [_ZZ12PreSucSecondP8BiuStateS0_PjhhE14checkCount_Out];
	bar.sync 	0;
	st.shared.u32 	[_ZZ12PreSucSecondP8BiuStateS0_PjhhE13checkCount_In], %r20643;
	mov.b32 	%r20644, 0;
	st.shared.u32 	[_ZZ12PreSucSecondP8BiuStateS0_PjhhE14checkCount_Out], %r20644;
	bar.sync 	0;
	ld.shared.u32 	%r919, [_ZZ12PreSucSecondP8BiuStateS0_PjhhE13checkCount_In];
	setp.ge.u32 	%p310, %r23969, %r919;
	@%p310 bra 	$L__BB0_519;
	ld.global.u8 	%r920, [%rd3+5];
	mov.u32 	%r23968, %r23969;
$L__BB0_516:
	cvt.u64.u32 	%rd1780, %r23968;
	mul.wide.u32 	%rd1781, %r23968, 4;
	add.s64 	%rd1782, %rd2, %rd1781;
	ld.global.u32 	%r20645, [%rd1782+196608];
	mul.wide.u32 	%rd1783, %r23968, 2;
	sub.s64 	%rd1784, %rd1782, %rd1783;
	ld.global.u16 	%rs84, [%rd1784+262144];
	cvt.u32.u16 	%r20646, %rs84;
	sub.s64 	%rd1785, %rd1784, %rd1780;
	ld.global.u8 	%r20647, [%rd1785+294912];
	ld.global.u8 	%r20648, [%rd1785+311296];
	ld.global.u8 	%r20649, [%rd1785+327680];
	mul.wide.u32 	%rd1786, %r23968, 3;
	add.s64 	%rd70, %rd1785, %rd1786;
	shr.u32 	%r20650, %r20646, 9;
	shr.u32 	%r20651, %r20645, 18;
	shr.u32 	%r20652, %r20645, 9;
	not.b32 	%r20653, %r20652;
	and.b32  	%r20654, %r20651, %r20653;
	and.b32  	%r20655, %r20654, %r20650;
	shr.u32 	%r20656, %r20645, 16;
	not.b32 	%r20657, %r20650;
	shr.u32 	%r20658, %r20645, 4;
	and.b32  	%r20659, %r20656, %r20657;
	and.b32  	%r20660, %r20659, %r20658;
	or.b32  	%r20661, %r20651, %r20658;
	not.b32 	%r20662, %r20661;
	shr.u32 	%r20663, %r20645, 22;
	and.b32  	%r20664, %r20663, %r20662;
	or.b32  	%r20665, %r20663, %r20656;
	not.b32 	%r20666, %r20665;
	and.b32  	%r20667, %r20652, %r20666;
	or.b32  	%r20668, %r20667, %r20664;
	or.b32  	%r20669, %r20668, %r20655;
	or.b32  	%r20670, %r20669, %r20660;
	shr.u32 	%r20671, %r20649, 4;
	xor.b32  	%r20672, %r20671, %r20670;
	xor.b32  	%r20673, %r20672, %r20649;
	xor.b32  	%r20674, %r20673, %r20645;
	shl.b32 	%r20675, %r20674, 7;
	and.b32  	%r20676, %r20675, 128;
	or.b32  	%r922, %r20676, %r20647;
	shr.u32 	%r20677, %r922, 6;
	or.b32  	%r20678, %r20677, %r20647;
	and.b32  	%r20679, %r20674, %r20678;
	shr.u32 	%r20680, %r20646, 5;
	shr.u32 	%r20681, %r20645, 7;
	shr.u32 	%r20682, %r20645, 17;
	not.b32 	%r20683, %r20682;
	and.b32  	%r20684, %r20681, %r20683;
	and.b32  	%r20685, %r20684, %r20680;
	not.b32 	%r20686, %r20681;
	shr.u32 	%r20687, %r20645, 21;
	shr.u32 	%r20688, %r20645, 12;
	and.b32  	%r20689, %r20687, %r20686;
	and.b32  	%r20690, %r20689, %r20688;
	or.b32  	%r20691, %r20685, %r20690;
	or.b32  	%r20692, %r20680, %r20687;
	not.b32 	%r20693, %r20692;
	shr.u32 	%r20694, %r20646, 12;
	and.b32  	%r20695, %r20694, %r20693;
	or.b32  	%r20696, %r20691, %r20695;
	or.b32  	%r20697, %r20694, %r20688;
	not.b32 	%r20698, %r20697;
	and.b32  	%r20699, %r20682, %r20698;
	or.b32  	%r20700, %r20696, %r20699;
	shr.u32 	%r20701, %r20647, 6;
	shr.u32 	%r20702, %r20647, 3;
	xor.b32  	%r20703, %r20702, %r20701;
	xor.b32  	%r20704, %r20703, %r20700;
	xor.b32  	%r20705, %r20704, %r20647;
	not.b32 	%r20706, %r20705;
	shl.b32 	%r20707, %r20705, 7;
	and.b32  	%r20708, %r20707, 128;
	or.b32  	%r20709, %r20708, %r20648;
	shr.u32 	%r20710, %r20645, 19;
	shr.u32 	%r20711, %r20645, 8;
	shr.u32 	%r20712, %r20646, 11;
	not.b32 	%r20713, %r20712;
	and.b32  	%r20714, %r20711, %r20713;
	and.b32  	%r20715, %r20714, %r20710;
	not.b32 	%r20716, %r20710;
	shr.u32 	%r20717, %r20645, 20;
	shr.u32 	%r20718, %r20645, 6;
	and.b32  	%r20719, %r20717, %r20716;
	and.b32  	%r20720, %r20719, %r20718;
	or.b32  	%r20721, %r20718, %r20711;
	not.b32 	%r20722, %r20721;
	shr.u32 	%r20723, %r20645, 13;
	and.b32  	%r20724, %r20723, %r20722;
	or.b32  	%r20725, %r20717, %r20723;
	not.b32 	%r20726, %r20725;
	and.b32  	%r20727, %r20712, %r20726;
	or.b32  	%r20728, %r20724, %r20720;
	or.b32  	%r20729, %r20728, %r20727;
	or.b32  	%r20730, %r20729, %r20715;
	shr.u32 	%r20731, %r20648, 6;
	shr.u32 	%r20732, %r20648, 3;
	xor.b32  	%r20733, %r20732, %r20731;
	xor.b32  	%r20734, %r20733, %r20730;
	xor.b32  	%r20735, %r20734, %r20648;
	not.b32 	%r20736, %r20735;
	shl.b32 	%r20737, %r20735, 7;
	and.b32  	%r20738, %r20737, 128;
	or.b32  	%r20739, %r20738, %r20649;
	shr.u32 	%r20740, %r922, 5;
	shr.u32 	%r20741, %r20646, 4;
	shr.u32 	%r20742, %r20646, 10;
	and.b32  	%r20743, %r20645, 1;
	neg.s32 	%r20744, %r20743;
	xor.b32  	%r20745, %r20742, %r20740;
	xor.b32  	%r20746, %r20745, %r20646;
	xor.b32  	%r20747, %r20746, %r20743;
	xor.b32  	%r20748, %r20747, %r20741;
	xor.b32  	%r20749, %r20748, %r20709;
	shl.b32 	%r20750, %r20749, 23;
	or.b32  	%r20751, %r20750, %r20645;
	and.b32  	%r20752, %r20744, 1442944;
	xor.b32  	%r923, %r20751, %r20752;
	and.b32  	%r20753, %r20712, %r20741;
	shr.u32 	%r20754, %r20646, 3;
	shr.u32 	%r20755, %r20646, 1;
	and.b32  	%r20756, %r20754, %r20755;
	xor.b32  	%r924, %r20753, %r20756;
	and.b32  	%r20757, %r20679, 1;
	shr.u32 	%r20758, %r20647, 2;
	not.b32 	%r20759, %r20758;
	shr.u32 	%r20760, %r20648, 5;
	and.b32  	%r20761, %r20760, %r20759;
	or.b32  	%r20762, %r20706, %r20761;
	or.b32  	%r20763, %r20762, -2;
	shr.u32 	%r20764, %r20739, 3;
	not.b32 	%r20765, %r20764;
	shr.u32 	%r20766, %r20709, 3;
	and.b32  	%r20767, %r20766, %r20765;
	or.b32  	%r20768, %r20736, %r20767;
	or.b32  	%r20769, %r20768, -2;
	and.b32  	%r20770, %r20766, %r20764;
	shr.u32 	%r20771, %r20739, 5;
	not.b32 	%r20772, %r20771;
	or.b32  	%r20773, %r20770, %r20772;
	shr.u32 	%r925, %r20709, 1;
	or.b32  	%r20774, %r20764, %r20766;
	and.b32  	%r20775, %r20774, %r925;
	shr.u32 	%r20776, %r20709, 6;
	not.b32 	%r20777, %r20776;
	shr.u32 	%r20778, %r922, 2;
	shr.u32 	%r20779, %r20709, 5;
	and.b32  	%r20780, %r20778, %r20779;
	or.b32  	%r20781, %r20780, %r20777;
	shr.u32 	%r20782, %r20647, 1;
	or.b32  	%r20783, %r20778, %r20779;
	and.b32  	%r20784, %r20783, %r20782;
	not.b32 	%r20785, %r20784;
	shr.u32 	%r20786, %r922, 3;
	not.b32 	%r20787, %r20786;
	not.b32 	%r20788, %r20647;
	and.b32  	%r20789, %r20677, %r20788;
	or.b32  	%r20790, %r20789, %r20787;
	shr.u32 	%r20791, %r922, 4;
	not.b32 	%r20792, %r20791;
	not.b32 	%r20793, %r20677;
	and.b32  	%r20794, %r20793, %r20647;
	or.b32  	%r20795, %r20794, %r20792;
	not.b32 	%r20796, %r20739;
	shr.u32 	%r20797, %r20739, 6;
	shr.u32 	%r926, %r20739, 1;
	and.b32  	%r20798, %r20797, %r926;
	or.b32  	%r20799, %r20798, %r20796;
	shr.u32 	%r20800, %r20739, 4;
	not.b32 	%r20801, %r20800;
	not.b32 	%r20802, %r20797;
	and.b32  	%r20803, %r926, %r20802;
	or.b32  	%r20804, %r20803, %r20801;
	shr.u32 	%r20805, %r20739, 2;
	not.b32 	%r20806, %r20805;
	not.b32 	%r20807, %r926;
	and.b32  	%r20808, %r20797, %r20807;
	or.b32  	%r20809, %r20808, %r20806;
	or.b32  	%r20810, %r926, %r20778;
	not.b32 	%r20811, %r20810;
	and.b32  	%r20812, %r922, %r20811;
	or.b32  	%r20813, %r20797, %r922;
	not.b32 	%r20814, %r20813;
	and.b32  	%r20815, %r20779, %r20814;
	or.b32  	%r20816, %r20812, %r20815;
	not.b32 	%r20817, %r20766;
	and.b32  	%r20818, %r20764, %r20817;
	and.b32  	%r20819, %r20818, %r20778;
	or.b32  	%r20820, %r20816, %r20819;
	not.b32 	%r20821, %r20779;
	and.b32  	%r20822, %r20766, %r20821;
	and.b32  	%r20823, %r20764, %r20807;
	or.b32  	%r20824, %r20823, %r20822;
	and.b32  	%r20825, %r20824, %r20793;
	or.b32  	%r20826, %r20820, %r20825;
	add.s32 	%r20827, %r20763, %r20769;
	add.s32 	%r20828, %r20827, %r20773;
	add.s32 	%r20829, %r20757, %r20775;
	sub.s32 	%r20830, %r20828, %r20829;
	add.s32 	%r20831, %r20830, %r20781;
	add.s32 	%r20832, %r20831, %r20785;
	add.s32 	%r20833, %r20832, %r20790;
	add.s32 	%r20834, %r20833, %r20795;
	add.s32 	%r20835, %r20834, %r20799;
	add.s32 	%r20836, %r20835, %r20804;
	add.s32 	%r20837, %r20836, %r20809;
	add.s32 	%r20838, %r20837, %r20826;
	add.s32 	%r20839, %r20838, -2;
	and.b32  	%r20840, %r20839, 1;
	setp.ne.s32 	%p311, %r20840, %r920;
	@%p311 bra 	$L__BB0_518;
	shr.u32 	%r20841, %r922, 1;
	shr.u32 	%r20842, %r923, 1;
	and.b32  	%r20843, %r20842, 8388607;
	ld.global.u32 	%r20844, [%rd70+65536];
	ld.global.u32 	%r20845, [%rd70];
	ld.global.u32 	%r20846, [%rd70+131072];
	atom.shared.add.u32 	%r20847, [_ZZ12PreSucSecondP8BiuStateS0_PjhhE14checkCount_Out], 1;
	cvt.u64.u32 	%rd1787, %r20847;
	mul.wide.u32 	%rd1788, %r20847, 4;
	add.s64 	%rd1789, %rd1, %rd1788;
	st.global.u32 	[%rd1789+196608], %r20843;
	cvt.u16.u32 	%rs693, %r924;
	xor.b16  	%rs694, %rs84, %rs693;
	shl.b16 	%rs695, %rs694, 13;
	xor.b16  	%rs696, %rs695, 8192;
	or.b16  	%rs697, %rs696, %rs84;
	shr.u16 	%rs698, %rs697, 1;
	and.b16  	%rs699, %rs698, 8191;
	mul.wide.u32 	%rd1790, %r20847, 2;
	sub.s64 	%rd1791, %rd1789, %rd1790;
	st.global.u16 	[%rd1791+262144], %rs699;
	sub.s64 	%rd1792, %rd1791, %rd1787;
	st.global.u8 	[%rd1792+294912], %r20841;
	st.global.u8 	[%rd1792+311296], %r925;
	st.global.u8 	[%rd1792+327680], %r926;
	mul.wide.u32 	%rd1793, %r20847, 3;
	add.s64 	%rd1794, %rd1792, %rd1793;
	st.global.u32 	[%rd1794], %r20845;
	st.global.u32 	[%rd1794+65536], %r20844;
	st.global.u32 	[%rd1794+131072], %r20846;
$L__BB0_518:
	mov.u32 	%r20848, %ntid.x;
	add.s32 	%r23968, %r23968, %r20848;
	setp.lt.u32 	%p312, %r23968, %r919;
	@%p312 bra 	$L__BB0_516;
$L__BB0_519:
	ld.param.u64 	%rd2119, [_Z7PreSortPK6InitGHPK7InitLMRPK18CommonHeadIndexStrP8BiuStateS9_S9_PjSA_h_param_6];
	bar.sync 	0;
	ld.shared.u32 	%r20849, [_ZZ12PreSucSecondP8BiuStateS0_PjhhE14checkCount_Out];
	cvta.to.global.u64 	%rd1795, %rd2119;
	st.global.u32 	[%rd1795], %r20849;
	bar.sync 	0;
	st.shared.u32 	[_ZZ11PreSucThirdP8BiuStateS0_PjS1_hE13checkCount_In], %r20849;
	st.shared.u32 	[_ZZ11PreSucThirdP8BiuStateS0_PjS1_hE14checkCount_Out], %r23847;
	bar.sync 	0;
	ld.shared.u32 	%r928, [_ZZ11PreSucThirdP8BiuStateS0_PjS1_hE13checkCount_In];
	setp.ge.u32 	%p313, %r23969, %r928;
	@%p313 bra 	$L__BB0_524;
	ld.global.u8 	%r929, [%rd3+6];
$L__BB0_521:
	cvt.u64.u32 	%rd1796, %r23969;
	mul.wide.u32 	%rd1797, %r23969, 4;
	add.s64 	%rd1798, %rd1, %rd1797;
	ld.global.u32 	%r20850, [%rd1798+196608];
	mul.wide.u32 	%rd1799, %r23969, 2;
	sub.s64 	%rd1800, %rd1798, %rd1799;
	ld.global.u16 	%r20851, [%rd1800+262144];
	sub.s64 	%rd1801, %rd1800, %rd1796;
	ld.global.u8 	%r20852, [%rd1801+294912];
	ld.global.u8 	%r20853, [%rd1801+311296];
	ld.global.u8 	%r20854, [%rd1801+327680];
	mul.wide.u32 	%rd1802, %r23969, 3;
	add.s64 	%rd71, %rd1801, %rd1802;
	shr.u32 	%r20855, %r20851, 9;
	shr.u32 	%r20856, %r20850, 18;
	shr.u32 	%r20857, %r20850, 9;
	not.b32 	%r20858, %r20857;
	and.b32  	%r20859, %r20856, %r20858;
	and.b32  	%r20860, %r20859, %r20855;
	shr.u32 	%r20861, %r20850, 16;
	not.b32 	%r20862, %r20855;
	shr.u32 	%r20863, %r20850, 4;
	and.b32  	%r20864, %r20861, %r20862;
	and.b32  	%r20865, %r20864, %r20863;
	or.b32  	%r20866, %r20856, %r20863;
	not.b32 	%r20867, %r20866;
	shr.u32 	%r20868, %r20850, 22;
	and.b32  	%r20869, %r20868, %r20867;
	or.b32  	%r20870, %r20868, %r20861;
	not.b32 	%r20871, %r20870;
	and.b32  	%r20872, %r20857, %r20871;
	or.b32  	%r20873, %r20872, %r20869;
	or.b32  	%r20874, %r20873, %r20860;
	or.b32  	%r20875, %r20874, %r20865;
	shr.u32 	%r20876, %r20854, 4;
	xor.b32  	%r20877, %r20875, %r20854;
	xor.b32  	%r20878, %r20877, %r20850;
	xor.b32  	%r20879, %r20878, %r20876;
	shr.u32 	%r20880, %r20851, 5;
	shr.u32 	%r20881, %r20850, 7;
	shr.u32 	%r20882, %r20850, 17;
	not.b32 	%r20883, %r20882;
	and.b32  	%r20884, %r20881, %r20883;
	and.b32  	%r20885, %r20884, %r20880;
	not.b32 	%r20886, %r20881;
	shr.u32 	%r20887, %r20850, 21;
	shr.u32 	%r20888, %r20850, 12;
	and.b32  	%r20889, %r20887, %r20886;
	and.b32  	%r20890, %r20889, %r20888;
	or.b32  	%r20891, %r20885, %r20890;
	or.b32  	%r20892, %r20880, %r20887;
	not.b32 	%r20893, %r20892;
	shr.u32 	%r20894, %r20851, 12;
	and.b32  	%r20895, %r20894, %r20893;
	or.b32  	%r20896, %r20891, %r20895;
	or.b32  	%r20897, %r20894, %r20888;
	not.b32 	%r20898, %r20897;
	and.b32  	%r20899, %r20882, %r20898;
	or.b32  	%r20900, %r20896, %r20899;
	shr.u32 	%r20901, %r20852, 6;
	shr.u32 	%r20902, %r20852, 3;
	xor.b32  	%r20903, %r20900, %r20852;
	xor.b32  	%r20904, %r20903, %r20902;
	shr.u32 	%r20905, %r20850, 19;
	shr.u32 	%r20906, %r20850, 8;
	shr.u32 	%r20907, %r20851, 11;
	not.b32 	%r20908, %r20907;
	and.b32  	%r20909, %r20906, %r20908;
	and.b32  	%r20910, %r20909, %r20905;
	not.b32 	%r20911, %r20905;
	shr.u32 	%r20912, %r20850, 20;
	shr.u32 	%r20913, %r20850, 6;
	and.b32  	%r20914, %r20912, %r20911;
	and.b32  	%r20915, %r20914, %r20913;
	or.b32  	%r20916, %r20913, %r20906;
	not.b32 	%r20917, %r20916;
	shr.u32 	%r20918, %r20850, 13;
	and.b32  	%r20919, %r20918, %r20917;
	or.b32  	%r20920, %r20912, %r20918;
	not.b32 	%r20921, %r20920;
	and.b32  	%r20922, %r20907, %r20921;
	or.b32  	%r20923, %r20919, %r20915;
	or.b32  	%r20924, %r20923, %r20922;
	or.b32  	%r20925, %r20924, %r20910;
	shr.u32 	%r20926, %r20853, 6;
	shr.u32 	%r20927, %r20853, 3;
	xor.b32  	%r20928, %r20925, %r20853;
	xor.b32  	%r20929, %r20928, %r20927;
	not.b32 	%r20930, %r20926;
	xor.b32  	%r20931, %r20930, %r20929;
	or.b32  	%r20932, %r20901, %r20852;
	and.b32  	%r20933, %r20932, %r20879;
	not.b32 	%r20934, %r20901;
	xor.b32  	%r20935, %r20934, %r20904;
	shr.u32 	%r20936, %r20852, 2;
	not.b32 	%r20937, %r20936;
	shr.u32 	%r20938, %r20853, 5;
	and.b32  	%r20939, %r20938, %r20937;
	or.b32  	%r20940, %r20939, %r20935;
	shr.u32 	%r20941, %r20854, 3;
	not.b32 	%r20942, %r20941;
	and.b32  	%r20943, %r20927, %r20942;
	or.b32  	%r20944, %r20931, %r20943;
	and.b32  	%r20945, %r20941, %r20927;
	shr.u32 	%r20946, %r20854, 5;
	not.b32 	%r20947, %r20946;
	or.b32  	%r20948, %r20945, %r20947;
	shr.u32 	%r20949, %r20853, 1;
	or.b32  	%r20950, %r20941, %r20927;
	and.b32  	%r20951, %r20950, %r20949;
	and.b32  	%r20952, %r20938, %r20936;
	or.b32  	%r20953, %r20952, %r20930;
	shr.u32 	%r20954, %r20852, 1;
	or.b32  	%r20955, %r20938, %r20936;
	and.b32  	%r20956, %r20955, %r20954;
	not.b32 	%r20957, %r20956;
	not.b32 	%r20958, %r20902;
	not.b32 	%r20959, %r20852;
	and.b32  	%r20960, %r20901, %r20959;
	or.b32  	%r20961, %r20960, %r20958;
	shr.u32 	%r20962, %r20852, 4;
	not.b32 	%r20963, %r20962;
	and.b32  	%r20964, %r20934, %r20852;
	or.b32  	%r20965, %r20964, %r20963;
	not.b32 	%r20966, %r20854;
	shr.u32 	%r20967, %r20854, 6;
	shr.u32 	%r20968, %r20854, 1;
	and.b32  	%r20969, %r20967, %r20968;
	or.b32  	%r20970, %r20969, %r20966;
	not.b32 	%r20971, %r20876;
	not.b32 	%r20972, %r20967;
	and.b32  	%r20973, %r20968, %r20972;
	or.b32  	%r20974, %r20973, %r20971;
	shr.u32 	%r20975, %r20854, 2;
	not.b32 	%r20976, %r20975;
	not.b32 	%r20977, %r20968;
	and.b32  	%r20978, %r20967, %r20977;
	or.b32  	%r20979, %r20978, %r20976;
	or.b32  	%r20980, %r20936, %r20968;
	not.b32 	%r20981, %r20980;
	and.b32  	%r20982, %r20852, %r20981;
	or.b32  	%r20983, %r20967, %r20852;
	not.b32 	%r20984, %r20983;
	and.b32  	%r20985, %r20938, %r20984;
	or.b32  	%r20986, %r20982, %r20985;
	not.b32 	%r20987, %r20927;
	and.b32  	%r20988, %r20936, %r20987;
	and.b32  	%r20989, %r20988, %r20941;
	or.b32  	%r20990, %r20986, %r20989;
	not.b32 	%r20991, %r20938;
	and.b32  	%r20992, %r20927, %r20991;
	and.b32  	%r20993, %r20941, %r20977;
	or.b32  	%r20994, %r20993, %r20992;
	and.b32  	%r20995, %r20994, %r20934;
	or.b32  	%r20996, %r20990, %r20995;
	add.s32 	%r20997, %r20961, %r20965;
	add.s32 	%r20998, %r20997, %r20953;
	add.s32 	%r20999, %r20998, %r20957;
	add.s32 	%r21000, %r20999, %r20948;
	sub.s32 	%r21001, %r21000, %r20951;
	add.s32 	%r21002, %r21001, %r20970;
	add.s32 	%r21003, %r21002, %r20974;
	add.s32 	%r21004, %r21003, %r20979;
	add.s32 	%r21005, %r21004, %r20996;
	add.s32 	%r21006, %r21005, %r20944;
	add.s32 	%r21007, %r21006, %r20940;
	sub.s32 	%r21008, %r21007, %r20933;
	add.s32 	%r21009, %r21008, -2;
	and.b32  	%r21010, %r21009, 1;
	setp.ne.s32 	%p314, %r21010, %r929;
	@%p314 bra 	$L__BB0_523;
	ld.param.u64 	%rd2061, [_Z7PreSortPK6InitGHPK7InitLMRPK18CommonHeadIndexStrP8BiuStateS9_S9_PjSA_h_param_5];
	ld.global.u32 	%r21011, [%rd71+65536];
	ld.global.u32 	%r21012, [%rd71];
	ld.global.u32 	%r21013, [%rd71+131072];
	atom.shared.add.u32 	%r21014, [_ZZ11PreSucThirdP8BiuStateS0_PjS1_hE14checkCount_Out], 1;
	cvta.to.global.u64 	%rd1803, %rd2061;
	mul.wide.u32 	%rd1804, %r21014, 4;
	add.s64 	%rd1805, %rd1803, %rd1804;
	st.global.u32 	[%rd1805], %r21012;
	st.global.u32 	[%rd1805+65536], %r21011;
	st.global.u32 	[%rd1805+131072], %r21013;
$L__BB0_523:
	mov.u32 	%r21015, %ntid.x;
	add.s32 	%r23969, %r23969, %r21015;
	setp.lt.u32 	%p315, %r23969, %r928;
	@%p315 bra 	$L__BB0_521;
$L__BB0_524:
	ld.param.u64 	%rd2139, [_Z7PreSortPK6InitGHPK7InitLMRPK18CommonHeadIndexStrP8BiuStateS9_S9_PjSA_h_param_7];
	bar.sync 	0;
	ld.shared.u32 	%r23847, [_ZZ11PreSucThirdP8BiuStateS0_PjS1_hE14checkCount_Out];
	cvta.to.global.u64 	%rd1806, %rd2139;
	st.global.u32 	[%rd1806], %r23847;
	bar.sync 	0;
$L__BB0_525:
	ld.param.u64 	%rd2047, [_Z7PreSortPK6InitGHPK7InitLMRPK18CommonHeadIndexStrP8BiuStateS9_S9_PjSA_h_param_2];
	ld.param.u64 	%rd2040, [_Z7PreSortPK6InitGHPK7InitLMRPK18CommonHeadIndexStrP8BiuStateS9_S9_PjSA_h_param_1];
	ld.param.u64 	%rd2025, [_Z7PreSortPK6InitGHPK7InitLMRPK18CommonHeadIndexStrP8BiuStateS9_S9_PjSA_h_param_0];
	cvta.to.global.u64 	%rd1807, %rd2047;
	ld.global.u32 	%r934, [%rd1807+120];
	ld.global.u32 	%r21017, [%rd1807+112];
	mul.lo.s32 	%r21018, %r21017, %r934;
	add.s32 	%r21019, %r802, %r803;
	add.s32 	%r21020, %r801, %r804;
	and.b32  	%r935, %r21018, 16383;
	and.b32  	%r936, %r21018, -16384;
	setp.eq.s32 	%p316, %r936, 0;
	cvta.to.global.u64 	%rd1808, %rd2025;
	mul.wide.u32 	%rd1809, %r21019, 12;
	add.s64 	%rd72, %rd1808, %rd1809;
	cvta.to.global.u64 	%rd1810, %rd2040;
	mul.wide.u32 	%rd1811, %r21020, 6;
	add.s64 	%rd73, %rd1810, %rd1811;
	mov.b32 	%r23981, 0;
	@%p316 bra 	$L__BB0_563;
	mov.b32 	%r23981, 0;
$L__BB0_527:
	ld.param.u64 	%rd2120, [_Z7PreSortPK6InitGHPK7InitLMRPK18CommonHeadIndexStrP8BiuStateS9_S9_PjSA_h_param_6];
	cvta.to.global.u64 	%rd1812, %rd2120;
	mov.b32 	%r21022, 16384;
	st.global.u32 	[%rd1812], %r21022;
	st.shared.u32 	[_ZZ11PreSucFirstPK6InitGHPK7InitLMRP8BiuStatePjjjhE13checkCount_In], %r21022;
	mov.b32 	%r21023, 0;
	st.shared.u32 	[_ZZ11PreSucFirstPK6InitGHPK7InitLMRP8BiuStatePjjjhE14checkCount_Out], %r21023;
	bar.sync 	0;
	ld.shared.u32 	%r939, [_ZZ11PreSucFirstPK6InitGHPK7InitLMRP8BiuStatePjjjhE13checkCount_In];
	mov.u32 	%r23973, %tid.x;
	setp.ge.u32 	%p317, %r23973, %r939;
	@%p317 bra 	$L__BB0_532;
	ld.global.u8 	%r941, [%rd3];
$L__BB0_529:
	add.s32 	%r21024, %r23973, %r23981;
	div.u32 	%r21025, %r21024, %r934;
	mul.lo.s32 	%r21026, %r21025, %r934;
	sub.s32 	%r21027, %r21024, %r21026;
	mul.wide.u32 	%rd1813, %r21025, 12;
	add.s64 	%rd74, %rd72, %rd1813;
	mul.wide.u32 	%rd1814, %r21027, 6;
	add.s64 	%rd1815, %rd73, %rd1814;
	ld.global.u8 	%r21028, [%rd1815];
	shl.b32 	%r21029, %r21028, 16;
	ld.global.u8 	%rs700, [%rd1815+1];
	mul.wide.u16 	%r21030, %rs700, 256;
	or.b32  	%r21031, %r21030, %r21029;
	ld.global.u8 	%r21032, [%rd1815+2];
	or.b32  	%r943, %r21031, %r21032;
	ld.global.u32 	%r21033, [%rd74+4];
	ld.global.u16 	%rs85, [%rd74+10];
	cvt.u32.u16 	%r21034, %rs85;
	ld.global.u8 	%r21035, [%rd1815+3];
	ld.global.u8 	%r21036, [%rd1815+4];
	ld.global.u8 	%r21037, [%rd1815+5];
	shr.u32 	%r21038, %r21034, 9;
	shr.u32 	%r21039, %r21033, 18;
	shr.u32 	%r21040, %r21033, 9;
	not.b32 	%r21041, %r21040;
	and.b32  	%r21042, %r21039, %r21041;
	and.b32  	%r21043, %r21042, %r21038;
	shr.u32 	%r21044, %r21033, 16;
	not.b32 	%r21045, %r21038;
	shr.u32 	%r21046, %r21033, 4;
	and.b32  	%r21047, %r21044, %r21045;
	and.b32  	%r21048, %r21047, %r21046;
	or.b32  	%r21049, %r21039, %r21046;
	not.b32 	%r21050, %r21049;
	shr.u32 	%r21051, %r21033, 22;
	and.b32  	%r21052, %r21051, %r21050;
	or.b32  	%r21053, %r21051, %r21044;
	not.b32 	%r21054, %r21053;
	and.b32  	%r21055, %r21040, %r21054;
	or.b32  	%r21056, %r21055, %r21052;
	or.b32  	%r21057, %r21056, %r21043;
	or.b32  	%r21058, %r21057, %r21048;
	shr.u32 	%r21059, %r21037, 4;
	xor.b32  	%r21060, %r21059, %r21058;
	xor.b32  	%r21061, %r21060, %r21037;
	xor.b32  	%r21062, %r21061, %r21033;
	shl.b32 	%r21063, %r21062, 7;
	and.b32  	%r21064, %r21063, 128;
	or.b32  	%r944, %r21064, %r21035;
	shr.u32 	%r21065, %r944, 6;
	or.b32  	%r21066, %r21065, %r21035;
	and.b32  	%r21067, %r21062, %r21066;
	shr.u32 	%r21068, %r21034, 5;
	shr.u32 	%r21069, %r21033, 7;
	shr.u32 	%r21070, %r21033, 17;
	not.b32 	%r21071, %r21070;
	and.b32  	%r21072, %r21069, %r21071;
	and.b32  	%r21073, %r21072, %r21068;
	not.b32 	%r21074, %r21069;
	shr.u32 	%r21075, %r21033, 21;
	shr.u32 	%r21076, %r21033, 12;
	and.b32  	%r21077, %r21075, %r21074;
	and.b32  	%r21078, %r21077, %r21076;
	or.b32  	%r21079, %r21073, %r21078;
	or.b32  	%r21080, %r21068, %r21075;
	not.b32 	%r21081, %r21080;
	shr.u32 	%r21082, %r21034, 12;
	and.b32  	%r21083, %r21082, %r21081;
	or.b32  	%r21084, %r21079, %r21083;
	or.b32  	%r21085, %r21082, %r21076;
	not.b32 	%r21086, %r21085;
	and.b32  	%r21087, %r21070, %r21086;
	or.b32  	%r21088, %r21084, %r21087;
	shr.u32 	%r21089, %r21035, 6;
	shr.u32 	%r21090, %r21035, 3;
	xor.b32  	%r21091, %r21090, %r21089;
	xor.b32  	%r21092, %r21091, %r21088;
	xor.b32  	%r21093, %r21092, %r21035;
	not.b32 	%r21094, %r21093;
	shl.b32 	%r21095, %r21093, 7;
	and.b32  	%r21096, %r21095, 128;
	or.b32  	%r21097, %r21096, %r21036;
	shr.u32 	%r21098, %r21033, 19;
	shr.u32 	%r21099, %r21033, 8;
	shr.u32 	%r21100, %r21034, 11;
	not.b32 	%r21101, %r21100;
	and.b32  	%r21102, %r21099, %r21101;
	and.b32  	%r21103, %r21102, %r21098;
	not.b32 	%r21104, %r21098;
	shr.u32 	%r21105, %r21033, 20;
	shr.u32 	%r21106, %r21033, 6;
	and.b32  	%r21107, %r21105, %r21104;
	and.b32  	%r21108, %r21107, %r21106;
	or.b32  	%r21109, %r21106, %r21099;
	not.b32 	%r21110, %r21109;
	shr.u32 	%r21111, %r21033, 13;
	and.b32  	%r21112, %r21111, %r21110;
	or.b32  	%r21113, %r21105, %r21111;
	not.b32 	%r21114, %r21113;
	and.b32  	%r21115, %r21100, %r21114;
	or.b32  	%r21116, %r21112, %r21108;
	or.b32  	%r21117, %r21116, %r21115;
	or.b32  	%r21118, %r21117, %r21103;
	shr.u32 	%r21119, %r21036, 6;
	shr.u32 	%r21120, %r21036, 3;
	xor.b32  	%r21121, %r21120, %r21119;
	xor.b32  	%r21122, %r21121, %r21118;
	xor.b32  	%r21123, %r21122, %r21036;
	not.b32 	%r21124, %r21123;
	shl.b32 	%r21125, %r21123, 7;
	and.b32  	%r21126, %r21125, 128;
	or.b32  	%r21127, %r21126, %r21037;
	shr.u32 	%r21128, %r944, 5;
	shr.u32 	%r21129, %r21034, 4;
	shr.u32 	%r21130, %r21034, 10;
	and.b32  	%r21131, %r21033, 1;
	neg.s32 	%r21132, %r21131;
	xor.b32  	%r21133, %r21130, %r21128;
	xor.b32  	%r21134, %r21133, %r21034;
	xor.b32  	%r21135, %r21134, %r21131;
	xor.b32  	%r21136, %r21135, %r21129;
	xor.b32  	%r21137, %r21136, %r21097;
	shl.b32 	%r21138, %r21137, 23;
	or.b32  	%r21139, %r21138, %r21033;
	and.b32  	%r21140, %r21132, 1442944;
	xor.b32  	%r945, %r21139, %r21140;
	and.b32  	%r21141, %r21100, %r21129;
	shr.u32 	%r21142, %r21034, 3;
	shr.u32 	%r21143, %r21034, 1;
	and.b32  	%r21144, %r21142, %r21143;
	xor.b32  	%r946, %r21141, %r21144;
	and.b32  	%r21145, %r21067, 1;
	shr.u32 	%r21146, %r21035, 2;
	not.b32 	%r21147, %r21146;
	shr.u32 	%r21148, %r21036, 5;
	and.b32  	%r21149, %r21148, %r21147;
	or.b32  	%r21150, %r21094, %r21149;
	or.b32  	%r21151, %r21150, -2;
	shr.u32 	%r21152, %r21127, 3;
	not.b32 	%r21153, %r21152;
	shr.u32 	%r21154, %r21097, 3;
	and.b32  	%r21155, %r21154, %r21153;
	or.b32  	%r21156, %r21124, %r21155;
	or.b32  	%r21157, %r21156, -2;
	and.b32  	%r21158, %r21154, %r21152;
	shr.u32 	%r21159, %r21127, 5;
	not.b32 	%r21160, %r21159;
	or.b32  	%r21161, %r21158, %r21160;
	shr.u32 	%r947, %r21097, 1;
	or.b32  	%r21162, %r21152, %r21154;
	and.b32  	%r21163, %r21162, %r947;
	shr.u32 	%r21164, %r21097, 6;
	not.b32 	%r21165, %r21164;
	shr.u32 	%r21166, %r944, 2;
	shr.u32 	%r21167, %r21097, 5;
	and.b32  	%r21168, %r21166, %r21167;
	or.b32  	%r21169, %r21168, %r21165;
	shr.u32 	%r21170, %r21035, 1;
	or.b32  	%r21171, %r21166, %r21167;
	and.b32  	%r21172, %r21171, %r21170;
	not.b32 	%r21173, %r21172;
	shr.u32 	%r21174, %r944, 3;
	not.b32 	%r21175, %r21174;
	not.b32 	%r21176, %r21035;
	and.b32  	%r21177, %r21065, %r21176;
	or.b32  	%r21178, %r21177, %r21175;
	shr.u32 	%r21179, %r944, 4;
	not.b32 	%r21180, %r21179;
	not.b32 	%r21181, %r21065;
	and.b32  	%r21182, %r21181, %r21035;
	or.b32  	%r21183, %r21182, %r21180;
	not.b32 	%r21184, %r21127;
	shr.u32 	%r21185, %r21127, 6;
	shr.u32 	%r948, %r21127, 1;
	and.b32  	%r21186, %r21185, %r948;
	or.b32  	%r21187, %r21186, %r21184;
	shr.u32 	%r21188, %r21127, 4;
	not.b32 	%r21189, %r21188;
	not.b32 	%r21190, %r21185;
	and.b32  	%r21191, %r948, %r21190;
	or.b32  	%r21192, %r21191, %r21189;
	shr.u32 	%r21193, %r21127, 2;
	not.b32 	%r21194, %r21193;
	not.b32 	%r21195, %r948;
	and.b32  	%r21196, %r21185, %r21195;
	or.b32  	%r21197, %r21196, %r21194;
	or.b32  	%r21198, %r948, %r21166;
	not.b32 	%r21199, %r21198;
	and.b32  	%r21200, %r944, %r21199;
	or.b32  	%r21201, %r21185, %r944;
	not.b32 	%r21202, %r21201;
	and.b32  	%r21203, %r21167, %r21202;
	or.b32  	%r21204, %r21200, %r21203;
	not.b32 	%r21205, %r21154;
	and.b32  	%r21206, %r21152, %r21205;
	and.b32  	%r21207, %r21206, %r21166;
	or.b32  	%r21208, %r21204, %r21207;
	not.b32 	%r21209, %r21167;
	and.b32  	%r21210, %r21154, %r21209;
	and.b32  	%r21211, %r21152, %r21195;
	or.b32  	%r21212, %r21211, %r21210;
	and.b32  	%r21213, %r21212, %r21181;
	or.b32  	%r21214, %r21208, %r21213;
	add.s32 	%r21215, %r21151, %r21157;
	add.s32 	%r21216, %r21215, %r21161;
	add.s32 	%r21217, %r21145, %r21163;
	sub.s32 	%r21218, %r21216, %r21217;
	add.s32 	%r21219, %r21218, %r21169;
	add.s32 	%r21220, %r21219, %r21173;
	add.s32 	%r21221, %r21220, %r21178;
	add.s32 	%r21222, %r21221, %r21183;
	add.s32 	%r21223, %r21222, %r21187;
	add.s32 	%r21224, %r21223, %r21192;
	add.s32 	%r21225, %r21224, %r21197;
	add.s32 	%r21226, %r21225, %r21214;
	add.s32 	%r21227, %r21226, -2;
	and.b32  	%r21228, %r21227, 1;
	setp.ne.s32 	%p318, %r21228, %r941;
	@%p318 bra 	$L__BB0_531;
	shr.u32 	%r21229, %r944, 1;
	shr.u32 	%r21230, %r945, 1;
	and.b32  	%r21231, %r21230, 8388607;
	ld.global.u16 	%r21232, [%rd74+8];
	ld.global.u32 	%r21233, [%rd74];
	atom.shared.add.u32 	%r21234, [_ZZ11PreSucFirstPK6InitGHPK7InitLMRP8BiuStatePjjjhE14checkCount_Out], 1;
	cvt.u64.u32 	%rd1816, %r21234;
	mul.wide.u32 	%rd1817, %r21234, 4;
	add.s64 	%rd1818, %rd2, %rd1817;
	st.global.u32 	[%rd1818+196608], %r21231;
	cvt.u16.u32 	%rs701, %r946;
	xor.b16  	%rs702, %rs85, %rs701;
	shl.b16 	%rs703, %rs702, 13;
	xor.b16  	%rs704, %rs703, 8192;
	or.b16  	%rs705, %rs704, %rs85;
	shr.u16 	%rs706, %rs705, 1;
	and.b16  	%rs707, %rs706, 8191;
	mul.wide.u32 	%rd1819, %r21234, 2;
	sub.s64 	%rd1820, %rd1818, %rd1819;
	st.global.u16 	[%rd1820+262144], %rs707;
	sub.s64 	%rd1821, %rd1820, %rd1816;
	st.global.u8 	[%rd1821+294912], %r21229;
	st.global.u8 	[%rd1821+311296], %r947;
	st.global.u8 	[%rd1821+327680], %r948;
	mul.wide.u32 	%rd1822, %r21234, 3;
	add.s64 	%rd1823, %rd1821, %rd1822;
	st.global.u32 	[%rd1823], %r21233;
	st.global.u32 	[%rd1823+65536], %r21232;
	st.global.u32 	[%rd1823+131072], %r943;
$L__BB0_531:
	mov.u32 	%r21235, %ntid.x;
	add.s32 	%r23973, %r23973, %r21235;
	setp.lt.u32 	%p319, %r23973, %r939;
	@%p319 bra 	$L__BB0_529;
$L__BB0_532:
	bar.sync 	0;
	ld.shared.u32 	%r21236, [_ZZ11PreSucFirstPK6InitGHPK7InitLMRP8BiuStatePjjjhE14checkCount_Out];
	bar.sync 	0;
	st.shared.u32 	[_ZZ12PreSucSecondP8BiuStateS0_PjhhE13checkCount_In], %r21236;
	mov.b32 	%r21237, 0;
	st.shared.u32 	[_ZZ12PreSucSecondP8BiuStateS0_PjhhE14checkCount_Out], %r21237;
	bar.sync 	0;
	ld.shared.u32 	%r950, [_ZZ12PreSucSecondP8BiuStateS0_PjhhE13checkCount_In];
	mov.u32 	%r23974, %tid.x;
	setp.ge.u32 	%p320, %r23974, %r950;
	@%p320 bra 	$L__BB0_537;
	ld.global.u8 	%r952, [%rd3+1];
$L__BB0_534:
	cvt.u64.u32 	%rd1824, %r23974;
	mul.wide.u32 	%rd1825, %r23974, 4;
	add.s64 	%rd1826, %rd2, %rd1825;
	ld.global.u32 	%r21238, [%rd1826+196608];
	mul.wide.u32 	%rd1827, %r23974, 2;
	sub.s64 	%rd1828, %rd1826, %rd1827;
	ld.global.u16 	%rs86, [%rd1828+262144];
	cvt.u32.u16 	%r21239, %rs86;
	sub.s64 	%rd1829, %rd1828, %rd1824;
	ld.global.u8 	%r21240, [%rd1829+294912];
	ld.global.u8 	%r21241, [%rd1829+311296];
	ld.global.u8 	%r21242, [%rd1829+327680];
	mul.wide.u32 	%rd1830, %r23974, 3;
	add.s64 	%rd75, %rd1829, %rd1830;
	shr.u32 	%r21243, %r21239, 9;
	shr.u32 	%r21244, %r21238, 18;
	shr.u32 	%r21245, %r21238, 9;
	not.b32 	%r21246, %r21245;
	and.b32  	%r21247, %r21244, %r21246;
	and.b32  	%r21248, %r21247, %r21243;
	shr.u32 	%r21249, %r21238, 16;
	not.b32 	%r21250, %r21243;
	shr.u32 	%r21251, %r21238, 4;
	and.b32  	%r21252, %r21249, %r21250;
	and.b32  	%r21253, %r21252, %r21251;
	or.b32  	%r21254, %r21244, %r21251;
	not.b32 	%r21255, %r21254;
	shr.u32 	%r21256, %r21238, 22;
	and.b32  	%r21257, %r21256, %r21255;
	or.b32  	%r21258, %r21256, %r21249;
	not.b32 	%r21259, %r21258;
	and.b32  	%r21260, %r21245, %r21259;
	or.b32  	%r21261, %r21260, %r21257;
	or.b32  	%r21262, %r21261, %r21248;
	or.b32  	%r21263, %r21262, %r21253;
	shr.u32 	%r21264, %r21242, 4;
	xor.b32  	%r21265, %r21264, %r21263;
	xor.b32  	%r21266, %r21265, %r21242;
	xor.b32  	%r21267, %r21266, %r21238;
	shl.b32 	%r21268, %r21267, 7;
	and.b32  	%r21269, %r21268, 128;
	or.b32  	%r954, %r21269, %r21240;
	shr.u32 	%r21270, %r954, 6;
	or.b32  	%r21271, %r21270, %r21240;
	and.b32  	%r21272, %r21267, %r21271;
	shr.u32 	%r21273, %r21239, 5;
	shr.u32 	%r21274, %r21238, 7;
	shr.u32 	%r21275, %r21238, 17;
	not.b32 	%r21276, %r21275;
	and.b32  	%r21277, %r21274, %r21276;
	and.b32  	%r21278, %r21277, %r21273;
	not.b32 	%r21279, %r21274;
	shr.u32 	%r21280, %r21238, 21;
	shr.u32 	%r21281, %r21238, 12;
	and.b32  	%r21282, %r21280, %r21279;
	and.b32  	%r21283, %r21282, %r21281;
	or.b32  	%r21284, %r21278, %r21283;
	or.b32  	%r21285, %r21273, %r21280;
	not.b32 	%r21286, %r21285;
	shr.u32 	%r21287, %r21239, 12;
	and.b32  	%r21288, %r21287, %r21286;
	or.b32  	%r21289, %r21284, %r21288;
	or.b32  	%r21290, %r21287, %r21281;
	not.b32 	%r21291, %r21290;
	and.b32  	%r21292, %r21275, %r21291;
	or.b32  	%r21293, %r21289, %r21292;
	shr.u32 	%r21294, %r21240, 6;
	shr.u32 	%r21295, %r21240, 3;
	xor.b32  	%r21296, %r21295, %r21294;
	xor.b32  	%r21297, %r21296, %r21293;
	xor.b32  	%r21298, %r21297, %r21240;
	not.b32 	%r21299, %r21298;
	shl.b32 	%r21300, %r21298, 7;
	and.b32  	%r21301, %r21300, 128;
	or.b32  	%r21302, %r21301, %r21241;
	shr.u32 	%r21303, %r21238, 19;
	shr.u32 	%r21304, %r21238, 8;
	shr.u32 	%r21305, %r21239, 11;
	not.b32 	%r21306, %r21305;
	and.b32  	%r21307, %r21304, %r21306;
	and.b32  	%r21308, %r21307, %r21303;
	not.b32 	%r21309, %r21303;
	shr.u32 	%r21310, %r21238, 20;
	shr.u32 	%r21311, %r21238, 6;
	and.b32  	%r21312, %r21310, %r21309;
	and.b32  	%r21313, %r21312, %r21311;
	or.b32  	%r21314, %r21311, %r21304;
	not.b32 	%r21315, %r21314;
	shr.u32 	%r21316, %r21238, 13;
	and.b32  	%r21317, %r21316, %r21315;
	or.b32  	%r21318, %r21310, %r21316;
	not.b32 	%r21319, %r21318;
	and.b32  	%r21320, %r21305, %r21319;
	or.b32  	%r21321, %r21317, %r21313;
	or.b32  	%r21322, %r21321, %r21320;
	or.b32  	%r21323, %r21322, %r21308;
	shr.u32 	%r21324, %r21241, 6;
	shr.u32 	%r21325, %r21241, 3;
	xor.b32  	%r21326, %r21325, %r21324;
	xor.b32  	%r21327, %r21326, %r21323;
	xor.b32  	%r21328, %r21327, %r21241;
	not.b32 	%r21329, %r21328;
	shl.b32 	%r21330, %r21328, 7;
	and.b32  	%r21331, %r21330, 128;
	or.b32  	%r21332, %r21331, %r21242;
	shr.u32 	%r21333, %r954, 5;
	shr.u32 	%r21334, %r21239, 4;
	shr.u32 	%r21335, %r21239, 10;
	and.b32  	%r21336, %r21238, 1;
	neg.s32 	%r21337, %r21336;
	xor.b32  	%r21338, %r21335, %r21333;
	xor.b32  	%r21339, %r21338, %r21239;
	xor.b32  	%r21340, %r21339, %r21336;
	xor.b32  	%r21341, %r21340, %r21334;
	xor.b32  	%r21342, %r21341, %r21302;
	shl.b32 	%r21343, %r21342, 23;
	or.b32  	%r21344, %r21343, %r21238;
	and.b32  	%r21345, %r21337, 1442944;
	xor.b32  	%r955, %r21344, %r21345;
	and.b32  	%r21346, %r21305, %r21334;
	shr.u32 	%r21347, %r21239, 3;
	shr.u32 	%r21348, %r21239, 1;
	and.b32  	%r21349, %r21347, %r21348;
	xor.b32  	%r956, %r21346, %r21349;
	and.b32  	%r21350, %r21272, 1;
	shr.u32 	%r21351, %r21240, 2;
	not.b32 	%r21352, %r21351;
	shr.u32 	%r21353, %r21241, 5;
	and.b32  	%r21354, %r21353, %r21352;
	or.b32  	%r21355, %r21299, %r21354;
	or.b32  	%r21356, %r21355, -2;
	shr.u32 	%r21357, %r21332, 3;
	not.b32 	%r21358, %r21357;
	shr.u32 	%r21359, %r21302, 3;
	and.b32  	%r21360, %r21359, %r21358;
	or.b32  	%r21361, %r21329, %r21360;
	or.b32  	%r21362, %r21361, -2;
	and.b32  	%r21363, %r21359, %r21357;
	shr.u32 	%r21364, %r21332, 5;
	not.b32 	%r21365, %r21364;
	or.b32  	%r21366, %r21363, %r21365;
	shr.u32 	%r957, %r21302, 1;
	or.b32  	%r21367, %r21357, %r21359;
	and.b32  	%r21368, %r21367, %r957;
	shr.u32 	%r21369, %r21302, 6;
	not.b32 	%r21370, %r21369;
	shr.u32 	%r21371, %r954, 2;
	shr.u32 	%r21372, %r21302, 5;
	and.b32  	%r21373, %r21371, %r21372;
	or.b32  	%r21374, %r21373, %r21370;
	shr.u32 	%r21375, %r21240, 1;
	or.b32  	%r21376, %r21371, %r21372;
	and.b32  	%r21377, %r21376, %r21375;
	not.b32 	%r21378, %r21377;
	shr.u32 	%r21379, %r954, 3;
	not.b32 	%r21380, %r21379;
	not.b32 	%r21381, %r21240;
	and.b32  	%r21382, %r21270, %r21381;
	or.b32  	%r21383, %r21382, %r21380;
	shr.u32 	%r21384, %r954, 4;
	not.b32 	%r21385, %r21384;
	not.b32 	%r21386, %r21270;
	and.b32  	%r21387, %r21386, %r21240;
	or.b32  	%r21388, %r21387, %r21385;
	not.b32 	%r21389, %r21332;
	shr.u32 	%r21390, %r21332, 6;
	shr.u32 	%r958, %r21332, 1;
	and.b32  	%r21391, %r21390, %r958;
	or.b32  	%r21392, %r21391, %r21389;
	shr.u32 	%r21393, %r21332, 4;
	not.b32 	%r21394, %r21393;
	not.b32 	%r21395, %r21390;
	and.b32  	%r21396, %r958, %r21395;
	or.b32  	%r21397, %r21396, %r21394;
	shr.u32 	%r21398, %r21332, 2;
	not.b32 	%r21399, %r21398;
	not.b32 	%r21400, %r958;
	and.b32  	%r21401, %r21390, %r21400;
	or.b32  	%r21402, %r21401, %r21399;
	or.b32  	%r21403, %r958, %r21371;
	not.b32 	%r21404, %r21403;
	and.b32  	%r21405, %r954, %r21404;
	or.b32  	%r21406, %r21390, %r954;
	not.b32 	%r21407, %r21406;
	and.b32  	%r21408, %r21372, %r21407;
	or.b32  	%r21409, %r21405, %r21408;
	not.b32 	%r21410, %r21359;
	and.b32  	%r21411, %r21357, %r21410;
	and.b32  	%r21412, %r21411, %r21371;
	or.b32  	%r21413, %r21409, %r21412;
	not.b32 	%r21414, %r21372;
	and.b32  	%r21415, %r21359, %r21414;
	and.b32  	%r21416, %r21357, %r21400;
	or.b32  	%r21417, %r21416, %r21415;
	and.b32  	%r21418, %r21417, %r21386;
	or.b32  	%r21419, %r21413, %r21418;
	add.s32 	%r21420, %r21356, %r21362;
	add.s32 	%r21421, %r21420, %r21366;
	add.s32 	%r21422, %r21350, %r21368;
	sub.s32 	%r21423, %r21421, %r21422;
	add.s32 	%r21424, %r21423, %r21374;
	add.s32 	%r21425, %r21424, %r21378;
	add.s32 	%r21426, %r21425, %r21383;
	add.s32 	%r21427, %r21426, %r21388;
	add.s32 	%r21428, %r21427, %r21392;
	add.s32 	%r21429, %r21428, %r21397;
	add.s32 	%r21430, %r21429, %r21402;
	add.s32 	%r21431, %r21430, %r21419;
	add.s32 	%r21432, %r21431, -2;
	and.b32  	%r21433, %r21432, 1;
	setp.ne.s32 	%p321, %r21433, %r952;
	@%p321 bra 	$L__BB0_536;
	shr.u32 	%r21434, %r954, 1;
	shr.u32 	%r21435, %r955, 1;
	and.b32  	%r21436, %r21435, 8388607;
	ld.global.u32 	%r21437, [%rd75+65536];
	ld.global.u32 	%r21438, [%rd75];
	ld.global.u32 	%r21439, [%rd75+131072];
	atom.shared.add.u32 	%r21440, [_ZZ12PreSucSecondP8BiuStateS0_PjhhE14checkCount_Out], 1;
	cvt.u64.u32 	%rd1831, %r21440;
	mul.wide.u32 	%rd1832, %r21440, 4;
	add.s64 	%rd1833, %rd1, %rd1832;
	st.global.u32 	[%rd1833+196608], %r21436;
	cvt.u16.u32 	%rs708, %r956;
	xor.b16  	%rs709, %rs86, %rs708;
	shl.b16 	%rs710, %rs709, 13;
	xor.b16  	%rs711, %rs710, 8192;
	or.b16  	%rs712, %rs711, %rs86;
	shr.u16 	%rs713, %rs712, 1;
	and.b16  	%rs714, %rs713, 8191;
	mul.wide.u32 	%rd1834, %r21440, 2;
	sub.s64 	%rd1835, %rd1833, %rd1834;
	st.global.u16 	[%rd1835+262144], %rs714;
	sub.s64 	%rd1836, %rd1835, %rd1831;
	st.global.u8 	[%rd1836+294912], %r21434;
	st.global.u8 	[%rd1836+311296], %r957;
	st.global.u8 	[%rd1836+327680], %r958;
	mul.wide.u32 	%rd1837, %r21440, 3;
	add.s64 	%rd1838, %rd1836, %rd1837;
	st.global.u32 	[%rd1838], %r21438;
	st.global.u32 	[%rd1838+65536], %r21437;
	st.global.u32 	[%rd1838+131072], %r21439;
$L__BB0_536:
	mov.u32 	%r21441, %ntid.x;
	add.s32 	%r23974, %r23974, %r21441;
	setp.lt.u32 	%p322, %r23974, %r950;
	@%p322 bra 	$L__BB0_534;
$L__BB0_537:
	ld.param.u64 	%rd2121, [_Z7PreSortPK6InitGHPK7InitLMRPK18CommonHeadIndexStrP8BiuStateS9_S9_PjSA_h_param_6];
	bar.sync 	0;
	ld.shared.u32 	%r21442, [_ZZ12PreSucSecondP8BiuStateS0_PjhhE14checkCount_Out];
	cvta.to.global.u64 	%rd1839, %rd2121;
	st.global.u32 	[%rd1839], %r21442;
	bar.sync 	0;
	st.shared.u32 	[_ZZ12PreSucSecondP8BiuStateS0_PjhhE13checkCount_In], %r21442;
	mov.b32 	%r21443, 0;
	st.shared.u32 	[_ZZ12PreSucSecondP8BiuStateS0_PjhhE14checkCount_Out], %r21443;
	bar.sync 	0;
	ld.shared.u32 	%r960, [_ZZ12PreSucSecondP8BiuStateS0_PjhhE13checkCount_In];
	mov.u32 	%r23975, %tid.x;
	setp.ge.u32 	%p323, %r23975, %r960;
	@%p323 bra 	$L__BB0_542;
	ld.global.u8 	%r962, [%rd3+2];
$L__BB0_539:
	cvt.u64.u32 	%rd1840, %r23975;
	mul.wide.u32 	%rd1841, %r23975, 4;
	add.s64 	%rd1842, %rd1, %rd1841;
	ld.global.u32 	%r21444, [%rd1842+196608];
	mul.wide.u32 	%rd1843, %r23975, 2;
	sub.s64 	%rd1844, %rd1842, %rd1843;
	ld.global.u16 	%rs87, [%rd1844+262144];
	cvt.u32.u16 	%r21445, %rs87;
	sub.s64 	%rd1845, %rd1844, %rd1840;
	ld.global.u8 	%r21446, [%rd1845+294912];
	ld.global.u8 	%r21447, [%rd1845+311296];
	ld.global.u8 	%r21448, [%rd1845+327680];
	mul.wide.u32 	%rd1846, %r23975, 3;
	add.s64 	%rd76, %rd1845, %rd1846;
	shr.u32 	%r21449, %r21445, 9;
	shr.u32 	%r21450, %r21444, 18;
	shr.u32 	%r21451, %r21444, 9;
	not.b32 	%r21452, %r21451;
	and.b32  	%r21453, %r21450, %r21452;
	and.b32  	%r21454, %r21453, %r21449;
	shr.u32 	%r21455, %r21444, 16;
	not.b32 	%r21456, %r21449;
	shr.u32 	%r21457, %r21444, 4;
	and.b32  	%r21458, %r21455, %r21456;
	and.b32  	%r21459, %r21458, %r21457;
	or.b32  	%r21460, %r21450, %r21457;
	not.b32 	%r21461, %r21460;
	shr.u32 	%r21462, %r21444, 22;
	and.b32  	%r21463, %r21462, %r21461;
	or.b32  	%r21464, %r21462, %r21455;
	not.b32 	%r21465, %r21464;
	and.b32  	%r21466, %r21451, %r21465;
	or.b32  	%r21467, %r21466, %r21463;
	or.b32  	%r21468, %r21467, %r21454;
	or.b32  	%r21469, %r21468, %r21459;
	shr.u32 	%r21470, %r21448, 4;
	xor.b32  	%r21471, %r21470, %r21469;
	xor.b32  	%r21472, %r21471, %r21448;
	xor.b32  	%r21473, %r21472, %r21444;
	shl.b32 	%r21474, %r21473, 7;
	and.b32  	%r21475, %r21474, 128;
	or.b32  	%r964, %r21475, %r21446;
	shr.u32 	%r21476, %r964, 6;
	or.b32  	%r21477, %r21476, %r21446;
	and.b32  	%r21478, %r21473, %r21477;
	shr.u32 	%r21479, %r21445, 5;
	shr.u32 	%r21480, %r21444, 7;
	shr.u32 	%r21481, %r21444, 17;
	not.b32 	%r21482, %r21481;
	and.b32  	%r21483, %r21480, %r21482;
	and.b32  	%r21484, %r21483, %r21479;
	not.b32 	%r21485, %r21480;
	shr.u32 	%r21486, %r21444, 21;
	shr.u32 	%r21487, %r21444, 12;
	and.b32  	%r21488, %r21486, %r21485;
	and.b32  	%r21489, %r21488, %r21487;
	or.b32  	%r21490, %r21484, %r21489;
	or.b32  	%r21491, %r21479, %r21486;
	not.b32 	%r21492, %r21491;
	shr.u32 	%r21493, %r21445, 12;
	and.b32  	%r21494, %r21493, %r21492;
	or.b32  	%r21495, %r21490, %r21494;
	or.b32  	%r21496, %r21493, %r21487;
	not.b32 	%r21497, %r21496;
	and.b32  	%r21498, %r21481, %r21497;
	or.b32  	%r21499, %r21495, %r21498;
	shr.u32 	%r21500, %r21446, 6;
	shr.u32 	%r21501, %r21446, 3;
	xor.b32  	%r21502, %r21501, %r21500;
	xor.b32  	%r21503, %r21502, %r21499;
	xor.b32  	%r21504, %r21503, %r21446;
	not.b32 	%r21505, %r21504;
	shl.b32 	%r21506, %r21504, 7;
	and.b32  	%r21507, %r21506, 128;
	or.b32  	%r21508, %r21507, %r21447;
	shr.u32 	%r21509, %r21444, 19;
	shr.u32 	%r21510, %r21444, 8;
	shr.u32 	%r21511, %r21445, 11;
	not.b32 	%r21512, %r21511;
	and.b32  	%r21513, %r21510, %r21512;
	and.b32  	%r21514, %r21513, %r21509;
	not.b32 	%r21515, %r21509;
	shr.u32 	%r21516, %r21444, 20;
	shr.u32 	%r21517, %r21444, 6;
	and.b32  	%r21518, %r21516, %r21515;
	and.b32  	%r21519, %r21518, %r21517;
	or.b32  	%r21520, %r21517, %r21510;
	not.b32 	%r21521, %r21520;
	shr.u32 	%r21522, %r21444, 13;
	and.b32  	%r21523, %r21522, %r21521;
	or.b32  	%r21524, %r21516, %r21522;
	not.b32 	%r21525, %r21524;
	and.b32  	%r21526, %r21511, %r21525;
	or.b32  	%r21527, %r21523, %r21519;
	or.b32  	%r21528, %r21527, %r21526;
	or.b32  	%r21529, %r21528, %r21514;
	shr.u32 	%r21530, %r21447, 6;
	shr.u32 	%r21531, %r21447, 3;
	xor.b32  	%r21532, %r21531, %r21530;
	xor.b32  	%r21533, %r21532, %r21529;
	xor.b32  	%r21534, %r21533, %r21447;
	not.b32 	%r21535, %r21534;
	shl.b32 	%r21536, %r21534, 7;
	and.b32  	%r21537, %r21536, 128;
	or.b32  	%r21538, %r21537, %r21448;
	shr.u32 	%r21539, %r964, 5;
	shr.u32 	%r21540, %r21445, 4;
	shr.u32 	%r21541, %r21445, 10;
	and.b32  	%r21542, %r21444, 1;
	neg.s32 	%r21543, %r21542;
	xor.b32  	%r21544, %r21541, %r21539;
	xor.b32  	%r21545, %r21544, %r21445;
	xor.b32  	%r21546, %r21545, %r21542;
	xor.b32  	%r21547, %r21546, %r21540;
	xor.b32  	%r21548, %r21547, %r21508;
	shl.b32 	%r21549, %r21548, 23;
	or.b32  	%r21550, %r21549, %r21444;
	and.b32  	%r21551, %r21543, 1442944;
	xor.b32  	%r965, %r21550, %r21551;
	and.b32  	%r21552, %r21511, %r21540;
	shr.u32 	%r21553, %r21445, 3;
	shr.u32 	%r21554, %r21445, 1;
	and.b32  	%r21555, %r21553, %r21554;
	xor.b32  	%r966, %r21552, %r21555;
	and.b32  	%r21556, %r21478, 1;
	shr.u32 	%r21557, %r21446, 2;
	not.b32 	%r21558, %r21557;
	shr.u32 	%r21559, %r21447, 5;
	and.b32  	%r21560, %r21559, %r21558;
	or.b32  	%r21561, %r21505, %r21560;
	or.b32  	%r21562, %r21561, -2;
	shr.u32 	%r21563, %r21538, 3;
	not.b32 	%r21564, %r21563;
	shr.u32 	%r21565, %r21508, 3;
	and.b32  	%r21566, %r21565, %r21564;
	or.b32  	%r21567, %r21535, %r21566;
	or.b32  	%r21568, %r21567, -2;
	and.b32  	%r21569, %r21565, %r21563;
	shr.u32 	%r21570, %r21538, 5;
	not.b32 	%r21571, %r21570;
	or.b32  	%r21572, %r21569, %r21571;
	shr.u32 	%r967, %r21508, 1;
	or.b32  	%r21573, %r21563, %r21565;
	and.b32  	%r21574, %r21573, %r967;
	shr.u32 	%r21575, %r21508, 6;
	not.b32 	%r21576, %r21575;
	shr.u32 	%r21577, %r964, 2;
	shr.u32 	%r21578, %r21508, 5;
	and.b32  	%r21579, %r21577, %r21578;
	or.b32  	%r21580, %r21579, %r21576;
	shr.u32 	%r21581, %r21446, 1;
	or.b32  	%r21582, %r21577, %r21578;
	and.b32  	%r21583, %r21582, %r21581;
	not.b32 	%r21584, %r21583;
	shr.u32 	%r21585, %r964, 3;
	not.b32 	%r21586, %r21585;
	not.b32 	%r21587, %r21446;
	and.b32  	%r21588, %r21476, %r21587;
	or.b32  	%r21589, %r21588, %r21586;
	shr.u32 	%r21590, %r964, 4;
	not.b32 	%r21591, %r21590;
	not.b32 	%r21592, %r21476;
	and.b32  	%r21593, %r21592, %r21446;
	or.b32  	%r21594, %r21593, %r21591;
	not.b32 	%r21595, %r21538;
	shr.u32 	%r21596, %r21538, 6;
	shr.u32 	%r968, %r21538, 1;
	and.b32  	%r21597, %r21596, %r968;
	or.b32  	%r21598, %r21597, %r21595;
	shr.u32 	%r21599, %r21538, 4;
	not.b32 	%r21600, %r21599;
	not.b32 	%r21601, %r21596;
	and.b32  	%r21602, %r968, %r21601;
	or.b32  	%r21603, %r21602, %r21600;
	shr.u32 	%r21604, %r21538, 2;
	not.b32 	%r21605, %r21604;
	not.b32 	%r21606, %r968;
	and.b32  	%r21607, %r21596, %r21606;
	or.b32  	%r21608, %r21607, %r21605;
	or.b32  	%r21609, %r968, %r21577;
	not.b32 	%r21610, %r21609;
	and.b32  	%r21611, %r964, %r21610;
	or.b32  	%r21612, %r21596, %r964;
	not.b32 	%r21613, %r21612;
	and.b32  	%r21614, %r21578, %r21613;
	or.b32  	%r21615, %r21611, %r21614;
	not.b32 	%r21616, %r21565;
	and.b32  	%r21617, %r21563, %r21616;
	and.b32  	%r21618, %r21617, %r21577;
	or.b32  	%r21619, %r21615, %r21618;
	not.b32 	%r21620, %r21578;
	and.b32  	%r21621, %r21565, %r21620;
	and.b32  	%r21622, %r21563, %r21606;
	or.b32  	%r21623, %r21622, %r21621;
	and.b32  	%r21624, %r21623, %r21592;
	or.b32  	%r21625, %r21619, %r21624;
	add.s32 	%r21626, %r21562, %r21568;
	add.s32 	%r21627, %r21626, %r21572;
	add.s32 	%r21628, %r21556, %r21574;
	sub.s32 	%r21629, %r21627, %r21628;
	add.s32 	%r21630, %r21629, %r21580;
	add.s32 	%r21631, %r21630, %r21584;
	add.s32 	%r21632, %r21631, %r21589;
	add.s32 	%r21633, %r21632, %r21594;
	add.s32 	%r21634, %r21633, %r21598;
	add.s32 	%r21635, %r21634, %r21603;
	add.s32 	%r21636, %r21635, %r21608;
	add.s32 	%r21637, %r21636, %r21625;
	add.s32 	%r21638, %r21637, -2;
	and.b32  	%r21639, %r21638, 1;
	setp.ne.s32 	%p324, %r21639, %r962;
	@%p324 bra 	$L__BB0_541;
	shr.u32 	%r21640, %r964, 1;
	shr.u32 	%r21641, %r965, 1;
	and.b32  	%r21642, %r21641, 8388607;
	ld.global.u32 	%r21643, [%rd76+65536];
	ld.global.u32 	%r21644, [%rd76];
	ld.global.u32 	%r21645, [%rd76+131072];
	atom.shared.add.u32 	%r21646, [_ZZ12PreSucSecondP8BiuStateS0_PjhhE14checkCount_Out], 1;
	cvt.u64.u32 	%rd1847, %r21646;
	mul.wide.u32 	%rd1848, %r21646, 4;
	add.s64 	%rd1849, %rd2, %rd1848;
	st.global.u32 	[%rd1849+196608], %r21642;
	cvt.u16.u32 	%rs715, %r966;
	xor.b16  	%rs716, %rs87, %rs715;
	shl.b16 	%rs717, %rs716, 13;
	xor.b16  	%rs718, %rs717, 8192;
	or.b16  	%rs719, %rs718, %rs87;
	shr.u16 	%rs720, %rs719, 1;
	and.b16  	%rs721, %rs720, 8191;
	mul.wide.u32 	%rd1850, %r21646, 2;
	sub.s64 	%rd1851, %rd1849, %rd1850;
	st.global.u16 	[%rd1851+262144], %rs721;
	sub.s64 	%rd1852, %rd1851, %rd1847;
	st.global.u8 	[%rd1852+294912], %r21640;
	st.global.u8 	[%rd1852+311296], %r967;
	st.global.u8 	[%rd1852+327680], %r968;
	mul.wide.u32 	%rd1853, %r21646, 3;
	add.s64 	%rd1854, %rd1852, %rd1853;
	st.global.u32 	[%rd1854], %r21644;
	st.global.u32 	[%rd1854+65536], %r21643;
	st.global.u32 	[%rd1854+131072], %r21645;
$L__BB0_541:
	mov.u32 	%r21647, %ntid.x;
	add.s32 	%r23975, %r23975, %r21647;
	setp.lt.u32 	%p325, %r23975, %r960;
	@%p325 bra 	$L__BB0_539;
$L__BB0_542:
	bar.sync 	0;
	ld.shared.u32 	%r21648, [_ZZ12PreSucSecondP8BiuStateS0_PjhhE14checkCount_Out];
	bar.sync 	0;
	st.shared.u32 	[_ZZ12PreSucSecondP8BiuStateS0_PjhhE13checkCount_In], %r21648;
	mov.b32 	%r21649, 0;
	st.shared.u32 	[_ZZ12PreSucSecondP8BiuStateS0_PjhhE14checkCount_Out], %r21649;
	bar.sync 	0;
	ld.shared.u32 	%r970, [_ZZ12PreSucSecondP8BiuStateS0_PjhhE13checkCount_In];
	mov.u32 	%r23976, %tid.x;
	setp.ge.u32 	%p326, %r23976, %r970;
	@%p326 bra 	$L__BB0_547;
	ld.global.u8 	%r972, [%rd3+3];
$L__BB0_544:
	cvt.u64.u32 	%rd1855, %r23976;
	mul.wide.u32 	%rd1856, %r23976, 4;
	add.s64 	%rd1857, %rd2, %rd1856;
	ld.global.u32 	%r21650, [%rd1857+196608];
	mul.wide.u32 	%rd1858, %r23976, 2;
	sub.s64 	%rd1859, %rd1857, %rd1858;
	ld.global.u16 	%rs88, [%rd1859+262144];
	cvt.u32.u16 	%r21651, %rs88;
	sub.s64 	%rd1860, %rd1859, %rd1855;
	ld.global.u8 	%r21652, [%rd1860+294912];
	ld.global.u8 	%r21653, [%rd1860+311296];
	ld.global.u8 	%r21654, [%rd1860+327680];
	mul.wide.u32 	%rd1861, %r23976, 3;
	add.s64 	%rd77, %rd1860, %rd1861;
	shr.u32 	%r21655, %r21651, 9;
	shr.u32 	%r21656, %r21650, 18;
	shr.u32 	%r21657, %r21650, 9;
	not.b32 	%r21658, %r21657;
	and.b32  	%r21659, %r21656, %r21658;
	and.b32  	%r21660, %r21659, %r21655;
	shr.u32 	%r21661, %r21650, 16;
	not.b32 	%r21662, %r21655;
	shr.u32 	%r21663, %r21650, 4;
	and.b32  	%r21664, %r21661, %r21662;
	and.b32  	%r21665, %r21664, %r21663;
	or.b32  	%r21666, %r21656, %r21663;
	not.b32 	%r21667, %r21666;
	shr.u32 	%r21668, %r21650, 22;
	and.b32  	%r21669, %r21668, %r21667;
	or.b32  	%r21670, %r21668, %r21661;
	not.b32 	%r21671, %r21670;
	and.b32  	%r21672, %r21657, %r21671;
	or.b32  	%r21673, %r21672, %r21669;
	or.b32  	%r21674, %r21673, %r21660;
	or.b32  	%r21675, %r21674, %r21665;
	shr.u32 	%r21676, %r21654, 4;
	xor.b32  	%r21677, %r21676, %r21675;
	xor.b32  	%r21678, %r21677, %r21654;
	xor.b32  	%r21679, %r21678, %r21650;
	shl.b32 	%r21680, %r21679, 7;
	and.b32  	%r21681, %r21680, 128;
	or.b32  	%r974, %r21681, %r21652;
	shr.u32 	%r21682, %r974, 6;
	or.b32  	%r21683, %r21682, %r21652;
	and.b32  	%r21684, %r21679, %r21683;
	shr.u32 	%r21685, %r21651, 5;
	shr.u32 	%r21686, %r21650, 7;
	shr.u32 	%r21687, %r21650, 17;
	not.b32 	%r21688, %r21687;
	and.b32  	%r21689, %r21686, %r21688;
	and.b32  	%r21690, %r21689, %r21685;
	not.b32 	%r21691, %r21686;
	shr.u32 	%r21692, %r21650, 21;
	shr.u32 	%r21693, %r21650, 12;
	and.b32  	%r21694, %r21692, %r21691;
	and.b32  	%r21695, %r21694, %r21693;
	or.b32  	%r21696, %r21690, %r21695;
	or.b32  	%r21697, %r21685, %r21692;
	not.b32 	%r21698, %r21697;
	shr.u32 	%r21699, %r21651, 12;
	and.b32  	%r21700, %r21699, %r21698;
	or.b32  	%r21701, %r21696, %r21700;
	or.b32  	%r21702, %r21699, %r21693;
	not.b32 	%r21703, %r21702;
	and.b32  	%r21704, %r21687, %r21703;
	or.b32  	%r21705, %r21701, %r21704;
	shr.u32 	%r21706, %r21652, 6;
	shr.u32 	%r21707, %r21652, 3;
	xor.b32  	%r21708, %r21707, %r21706;
	xor.b32  	%r21709, %r21708, %r21705;
	xor.b32  	%r21710, %r21709, %r21652;
	not.b32 	%r21711, %r21710;
	shl.b32 	%r21712, %r21710, 7;
	and.b32  	%r21713, %r21712, 128;
	or.b32  	%r21714, %r21713, %r21653;
	shr.u32 	%r21715, %r21650, 19;
	shr.u32 	%r21716, %r21650, 8;
	shr.u32 	%r21717, %r21651, 11;
	not.b32 	%r21718, %r21717;
	and.b32  	%r21719, %r21716, %r21718;
	and.b32  	%r21720, %r21719, %r21715;
	not.b32 	%r21721, %r21715;
	shr.u32 	%r21722, %r21650, 20;
	shr.u32 	%r21723, %r21650, 6;
	and.b32  	%r21724, %r21722, %r21721;
	and.b32  	%r21725, %r21724, %r21723;
	or.b32  	%r21726, %r21723, %r21716;
	not.b32 	%r21727, %r21726;
	shr.u32 	%r21728, %r21650, 13;
	and.b32  	%r21729, %r21728, %r21727;
	or.b32  	%r21730, %r21722, %r21728;
	not.b32 	%r21731, %r21730;
	and.b32  	%r21732, %r21717, %r21731;
	or.b32  	%r21733, %r21729, %r21725;
	or.b32  	%r21734, %r21733, %r21732;
	or.b32  	%r21735, %r21734, %r21720;
	shr.u32 	%r21736, %r21653, 6;
	shr.u32 	%r21737, %r21653, 3;
	xor.b32  	%r21738, %r21737, %r21736;
	xor.b32  	%r21739, %r21738, %r21735;
	xor.b32  	%r21740, %r21739, %r21653;
	not.b32 	%r21741, %r21740;
	shl.b32 	%r21742, %r21740, 7;
	and.b32  	%r21743, %r21742, 128;
	or.b32  	%r21744, %r21743, %r21654;
	shr.u32 	%r21745, %r974, 5;
	shr.u32 	%r21746, %r21651, 4;
	shr.u32 	%r21747, %r21651, 10;
	and.b32  	%r21748, %r21650, 1;
	neg.s32 	%r21749, %r21748;
	xor.b32  	%r21750, %r21747, %r21745;
	xor.b32  	%r21751, %r21750, %r21651;
	xor.b32  	%r21752, %r21751, %r21748;
	xor.b32  	%r21753, %r21752, %r21746;
	xor.b32  	%r21754, %r21753, %r21714;
	shl.b32 	%r21755, %r21754, 23;
	or.b32  	%r21756, %r21755, %r21650;
	and.b32  	%r21757, %r21749, 1442944;
	xor.b32  	%r975, %r21756, %r21757;
	and.b32  	%r21758, %r21717, %r21746;
	shr.u32 	%r21759, %r21651, 3;
	shr.u32 	%r21760, %r21651, 1;
	and.b32  	%r21761, %r21759, %r21760;
	xor.b32  	%r976, %r21758, %r21761;
	and.b32  	%r21762, %r21684, 1;
	shr.u32 	%r21763, %r21652, 2;
	not.b32 	%r21764, %r21763;
	shr.u32 	%r21765, %r21653, 5;
	and.b32  	%r21766, %r21765, %r21764;
	or.b32  	%r21767, %r21711, %r21766;
	or.b32  	%r21768, %r21767, -2;
	shr.u32 	%r21769, %r21744, 3;
	not.b32 	%r21770, %r21769;
	shr.u32 	%r21771, %r21714, 3;
	and.b32  	%r21772, %r21771, %r21770;
	or.b32  	%r21773, %r21741, %r21772;
	or.b32  	%r21774, %r21773, -2;
	and.b32  	%r21775, %r21771, %r21769;
	shr.u32 	%r21776, %r21744, 5;
	not.b32 	%r21777, %r21776;
	or.b32  	%r21778, %r21775, %r21777;
	shr.u32 	%r977, %r21714, 1;
	or.b32  	%r21779, %r21769, %r21771;
	and.b32  	%r21780, %r21779, %r977;
	shr.u32 	%r21781, %r21714, 6;
	not.b32 	%r21782, %r21781;
	shr.u32 	%r21783, %r974, 2;
	shr.u32 	%r21784, %r21714, 5;
	and.b32  	%r21785, %r21783, %r21784;
	or.b32  	%r21786, %r21785, %r21782;
	shr.u32 	%r21787, %r21652, 1;
	or.b32  	%r21788, %r21783, %r21784;
	and.b32  	%r21789, %r21788, %r21787;
	not.b32 	%r21790, %r21789;
	shr.u32 	%r21791, %r974, 3;
	not.b32 	%r21792, %r21791;
	not.b32 	%r21793, %r21652;
	and.b32  	%r21794, %r21682, %r21793;
	or.b32  	%r21795, %r21794, %r21792;
	shr.u32 	%r21796, %r974, 4;
	not.b32 	%r21797, %r21796;
	not.b32 	%r21798, %r21682;
	and.b32  	%r21799, %r21798, %r21652;
	or.b32  	%r21800, %r21799, %r21797;
	not.b32 	%r21801, %r21744;
	shr.u32 	%r21802, %r21744, 6;
	shr.u32 	%r978, %r21744, 1;
	and.b32  	%r21803, %r21802, %r978;
	or.b32  	%r21804, %r21803, %r21801;
	shr.u32 	%r21805, %r21744, 4;
	not.b32 	%r21806, %r21805;
	not.b32 	%r21807, %r21802;
	and.b32  	%r21808, %r978, %r21807;
	or.b32  	%r21809, %r21808, %r21806;
	shr.u32 	%r21810, %r21744, 2;
	not.b32 	%r21811, %r21810;
	not.b32 	%r21812, %r978;
	and.b32  	%r21813, %r21802, %r21812;
	or.b32  	%r21814, %r21813, %r21811;
	or.b32  	%r21815, %r978, %r21783;
	not.b32 	%r21816, %r21815;
	and.b32  	%r21817, %r974, %r21816;
	or.b32  	%r21818, %r21802, %r974;
	not.b32 	%r21819, %r21818;
	and.b32  	%r21820, %r21784, %r21819;
	or.b32  	%r21821, %r21817, %r21820;
	not.b32 	%r21822, %r21771;
	and.b32  	%r21823, %r21769, %r21822;
	and.b32  	%r21824, %r21823, %r21783;
	or.b32  	%r21825, %r21821, %r21824;
	not.b32 	%r21826, %r21784;
	and.b32  	%r21827, %r21771, %r21826;
	and.b32  	%r21828, %r21769, %r21812;
	or.b32  	%r21829, %r21828, %r21827;
	and.b32  	%r21830, %r21829, %r21798;
	or.b32  	%r21831, %r21825, %r21830;
	add.s32 	%r21832, %r21768, %r21774;
	add.s32 	%r21833, %r21832, %r21778;
	add.s32 	%r21834, %r21762, %r21780;
	sub.s32 	%r21835, %r21833, %r21834;
	add.s32 	%r21836, %r21835, %r21786;
	add.s32 	%r21837, %r21836, %r21790;
	add.s32 	%r21838, %r21837, %r21795;
	add.s32 	%r21839, %r21838, %r21800;
	add.s32 	%r21840, %r21839, %r21804;
	add.s32 	%r21841, %r21840, %r21809;
	add.s32 	%r21842, %r21841, %r21814;
	add.s32 	%r21843, %r21842, %r21831;
	add.s32 	%r21844, %r21843, -2;
	and.b32  	%r21845, %r21844, 1;
	setp.ne.s32 	%p327, %r21845, %r972;
	@%p327 bra 	$L__BB0_546;
	shr.u32 	%r21846, %r974, 1;
	shr.u32 	%r21847, %r975, 1;
	and.b32  	%r21848, %r21847, 8388607;
	ld.global.u32 	%r21849, [%rd77+65536];
	ld.global.u32 	%r21850, [%rd77];
	ld.global.u32 	%r21851, [%rd77+131072];
	atom.shared.add.u32 	%r21852, [_ZZ12PreSucSecondP8BiuStateS0_PjhhE14checkCount_Out], 1;
	cvt.u64.u32 	%rd1862, %r21852;
	mul.wide.u32 	%rd1863, %r21852, 4;
	add.s64 	%rd1864, %rd1, %rd1863;
	st.global.u32 	[%rd1864+196608], %r21848;
	cvt.u16.u32 	%rs722, %r976;
	xor.b16  	%rs723, %rs88, %rs722;
	shl.b16 	%rs724, %rs723, 13;
	xor.b16  	%rs725, %rs724, 8192;
	or.b16  	%rs726, %rs725, %rs88;
	shr.u16 	%rs727, %rs726, 1;
	and.b16  	%rs728, %rs727, 8191;
	mul.wide.u32 	%rd1865, %r21852, 2;
	sub.s64 	%rd1866, %rd1864, %rd1865;
	st.global.u16 	[%rd1866+262144], %rs728;
	sub.s64 	%rd1867, %rd1866, %rd1862;
	st.global.u8 	[%rd1867+294912], %r21846;
	st.global.u8 	[%rd1867+311296], %r977;
	st.global.u8 	[%rd1867+327680], %r978;
	mul.wide.u32 	%rd1868, %r21852, 3;
	add.s64 	%rd1869, %rd1867, %rd1868;
	st.global.u32 	[%rd1869], %r21850;
	st.global.u32 	[%rd1869+65536], %r21849;
	st.global.u32 	[%rd1869+131072], %r21851;
$L__BB0_546:
	mov.u32 	%r21853, %ntid.x;
	add.s32 	%r23976, %r23976, %r21853;
	setp.lt.u32 	%p328, %r23976, %r970;
	@%p328 bra 	$L__BB0_544;
$L__BB0_547:
	ld.param.u64 	%rd2122, [_Z7PreSortPK6InitGHPK7InitLMRPK18CommonHeadIndexStrP8BiuStateS9_S9_PjSA_h_param_6];
	bar.sync 	0;
	ld.shared.u32 	%r21854, [_ZZ12PreSucSecondP8BiuStateS0_PjhhE14checkCount_Out];
	cvta.to.global.u64 	%rd1870, %rd2122;
	st.global.u32 	[%rd1870], %r21854;
	bar.sync 	0;
	st.shared.u32 	[_ZZ12PreSucSecondP8BiuStateS0_PjhhE13checkCount_In], %r21854;
	mov.b32 	%r21855, 0;
	st.shared.u32 	[_ZZ12PreSucSecondP8BiuStateS0_PjhhE14checkCount_Out], %r21855;
	bar.sync 	0;
	ld.shared.u32 	%r980, [_ZZ12PreSucSecondP8BiuStateS0_PjhhE13checkCount_In];
	mov.u32 	%r23977, %tid.x;
	setp.ge.u32 	%p329, %r23977, %r980;
	@%p329 bra 	$L__BB0_552;
	ld.global.u8 	%r982, [%rd3+4];
$L__BB0_549:
	cvt.u64.u32 	%rd1871, %r23977;
	mul.wide.u32 	%rd1872, %r23977, 4;
	add.s64 	%rd1873, %rd1, %rd1872;
	ld.global.u32 	%r21856, [%rd1873+196608];
	mul.wide.u32 	%rd1874, %r23977, 2;
	sub.s64 	%rd1875, %rd1873, %rd1874;
	ld.global.u16 	%rs89, [%rd1875+262144];
	cvt.u32.u16 	%r21857, %rs89;
	sub.s64 	%rd1876, %rd1875, %rd1871;
	ld.global.u8 	%r21858, [%rd1876+294912];
	ld.global.u8 	%r21859, [%rd1876+311296];
	ld.global.u8 	%r21860, [%rd1876+327680];
	mul.wide.u32 	%rd1877, %r23977, 3;
	add.s64 	%rd78, %rd1876, %rd1877;
	shr.u32 	%r21861, %r21857, 9;
	shr.u32 	%r21862, %r21856, 18;
	shr.u32 	%r21863, %r21856, 9;
	not.b32 	%r21864, %r21863;
	and.b32  	%r21865, %r21862, %r21864;
	and.b32  	%r21866, %r21865, %r21861;
	shr.u32 	%r21867, %r21856, 16;
	not.b32 	%r21868, %r21861;
	shr.u32 	%r21869, %r21856, 4;
	and.b32  	%r21870, %r21867, %r21868;
	and.b32  	%r21871, %r21870, %r21869;
	or.b32  	%r21872, %r21862, %r21869;
	not.b32 	%r21873, %r21872;
	shr.u32 	%r21874, %r21856, 22;
	and.b32  	%r21875, %r21874, %r21873;
	or.b32  	%r21876, %r21874, %r21867;
	not.b32 	%r21877, %r21876;
	and.b32  	%r21878, %r21863, %r21877;
	or.b32  	%r21879, %r21878, %r21875;
	or.b32  	%r21880, %r21879, %r21866;
	or.b32  	%r21881, %r21880, %r21871;
	shr.u32 	%r21882, %r21860, 4;
	xor.b32  	%r21883, %r21882, %r21881;
	xor.b32  	%r21884, %r21883, %r21860;
	xor.b32  	%r21885, %r21884, %r21856;
	shl.b32 	%r21886, %r21885, 7;
	and.b32  	%r21887, %r21886, 128;
	or.b32  	%r984, %r21887, %r21858;
	shr.u32 	%r21888, %r984, 6;
	or.b32  	%r21889, %r21888, %r21858;
	and.b32  	%r21890, %r21885, %r21889;
	shr.u32 	%r21891, %r21857, 5;
	shr.u32 	%r21892, %r21856, 7;
	shr.u32 	%r21893, %r21856, 17;
	not.b32 	%r21894, %r21893;
	and.b32  	%r21895, %r21892, %r21894;
	and.b32  	%r21896, %r21895, %r21891;
	not.b32 	%r21897, %r21892;
	shr.u32 	%r21898, %r21856, 21;
	shr.u32 	%r21899, %r21856, 12;
	and.b32  	%r21900, %r21898, %r21897;
	and.b32  	%r21901, %r21900, %r21899;
	or.b32  	%r21902, %r21896, %r21901;
	or.b32  	%r21903, %r21891, %r21898;
	not.b32 	%r21904, %r21903;
	shr.u32 	%r21905, %r21857, 12;
	and.b32  	%r21906, %r21905, %r21904;
	or.b32  	%r21907, %r21902, %r21906;
	or.b32  	%r21908, %r21905, %r21899;
	not.b32 	%r21909, %r21908;
	and.b32  	%r21910, %r21893, %r21909;
	or.b32  	%r21911, %r21907, %r21910;
	shr.u32 	%r21912, %r21858, 6;
	shr.u32 	%r21913, %r21858, 3;
	xor.b32  	%r21914, %r21913, %r21912;
	xor.b32  	%r21915, %r21914, %r21911;
	xor.b32  	%r21916, %r21915, %r21858;
	not.b32 	%r21917, %r21916;
	shl.b32 	%r21918, %r21916, 7;
	and.b32  	%r21919, %r21918, 128;
	or.b32  	%r21920, %r21919, %r21859;
	shr.u32 	%r21921, %r21856, 19;
	shr.u32 	%r21922, %r21856, 8;
	shr.u32 	%r21923, %r21857, 11;
	not.b32 	%r21924, %r21923;
	and.b32  	%r21925, %r21922, %r21924;
	and.b32  	%r21926, %r21925, %r21921;
	not.b32 	%r21927, %r21921;
	shr.u32 	%r21928, %r21856, 20;
	shr.u32 	%r21929, %r21856, 6;
	and.b32  	%r21930, %r21928, %r21927;
	and.b32  	%r21931, %r21930, %r21929;
	or.b32  	%r21932, %r21929, %r21922;
	not.b32 	%r21933, %r21932;
	shr.u32 	%r21934, %r21856, 13;
	and.b32  	%r21935, %r21934, %r21933;
	or.b32  	%r21936, %r21928, %r21934;
	not.b32 	%r21937, %r21936;
	and.b32  	%r21938, %r21923, %r21937;
	or.b32  	%r21939, %r21935, %r21931;
	or.b32  	%r21940, %r21939, %r21938;
	or.b32  	%r21941, %r21940, %r21926;
	shr.u32 	%r21942, %r21859, 6;
	shr.u32 	%r21943, %r21859, 3;
	xor.b32  	%r21944, %r21943, %r21942;
	xor.b32  	%r21945, %r21944, %r21941;
	xor.b32  	%r21946, %r21945, %r21859;
	not.b32 	%r21947, %r21946;
	shl.b32 	%r21948, %r21946, 7;
	and.b32  	%r21949, %r21948, 128;
	or.b32  	%r21950, %r21949, %r21860;
	shr.u32 	%r21951, %r984, 5;
	shr.u32 	%r21952, %r21857, 4;
	shr.u32 	%r21953, %r21857, 10;
	and.b32  	%r21954, %r21856, 1;
	neg.s32 	%r21955, %r21954;
	xor.b32  	%r21956, %r21953, %r21951;
	xor.b32  	%r21957, %r21956, %r21857;
	xor.b32  	%r21958, %r21957, %r21954;
	xor.b32  	%r21959, %r21958, %r21952;
	xor.b32  	%r21960, %r21959, %r21920;
	shl.b32 	%r21961, %r21960, 23;
	or.b32  	%r21962, %r21961, %r21856;
	and.b32  	%r21963, %r21955, 1442944;
	xor.b32  	%r985, %r21962, %r21963;
	and.b32  	%r21964, %r21923, %r21952;
	shr.u32 	%r21965, %r21857, 3;
	shr.u32 	%r21966, %r21857, 1;
	and.b32  	%r21967, %r21965, %r21966;
	xor.b32  	%r986, %r21964, %r21967;
	and.b32  	%r21968, %r21890, 1;
	shr.u32 	%r21969, %r21858, 2;
	not.b32 	%r21970, %r21969;
	shr.u32 	%r21971, %r21859, 5;
	and.b32  	%r21972, %r21971, %r21970;
	or.b32  	%r21973, %r21917, %r21972;
	or.b32  	%r21974, %r21973, -2;
	shr.u32 	%r21975, %r21950, 3;
	not.b32 	%r21976, %r21975;
	shr.u32 	%r21977, %r21920, 3;
	and.b32  	%r21978, %r21977, %r21976;
	or.b32  	%r21979, %r21947, %r21978;
	or.b32  	%r21980, %r21979, -2;
	and.b32  	%r21981, %r21977, %r21975;
	shr.u32 	%r21982, %r21950, 5;
	not.b32 	%r21983, %r21982;
	or.b32  	%r21984, %r21981, %r21983;
	shr.u32 	%r987, %r21920, 1;
	or.b32  	%r21985, %r21975, %r21977;
	and.b32  	%r21986, %r21985, %r987;
	shr.u32 	%r21987, %r21920, 6;
	not.b32 	%r21988, %r21987;
	shr.u32 	%r21989, %r984, 2;
	shr.u32 	%r21990, %r21920, 5;
	and.b32  	%r21991, %r21989, %r21990;
	or.b32  	%r21992, %r21991, %r21988;
	shr.u32 	%r21993, %r21858, 1;
	or.b32  	%r21994, %r21989, %r21990;
	and.b32  	%r21995, %r21994, %r21993;
	not.b32 	%r21996, %r21995;
	shr.u32 	%r21997, %r984, 3;
	not.b32 	%r21998, %r21997;
	not.b32 	%r21999, %r21858;
	and.b32  	%r22000, %r21888, %r21999;
	or.b32  	%r22001, %r22000, %r21998;
	shr.u32 	%r22002, %r984, 4;
	not.b32 	%r22003, %r22002;
	not.b32 	%r22004, %r21888;
	and.b32  	%r22005, %r22004, %r21858;
	or.b32  	%r22006, %r22005, %r22003;
	not.b32 	%r22007, %r21950;
	shr.u32 	%r22008, %r21950, 6;
	shr.u32 	%r988, %r21950, 1;
	and.b32  	%r22009, %r22008, %r988;
	or.b32  	%r22010, %r22009, %r22007;
	shr.u32 	%r22011, %r21950, 4;
	not.b32 	%r22012, %r22011;
	not.b32 	%r22013, %r22008;
	and.b32  	%r22014, %r988, %r22013;
	or.b32  	%r22015, %r22014, %r22012;
	shr.u32 	%r22016, %r21950, 2;
	not.b32 	%r22017, %r22016;
	not.b32 	%r22018, %r988;
	and.b32  	%r22019, %r22008, %r22018;
	or.b32  	%r22020, %r22019, %r22017;
	or.b32  	%r22021, %r988, %r21989;
	not.b32 	%r22022, %r22021;
	and.b32  	%r22023, %r984, %r22022;
	or.b32  	%r22024, %r22008, %r984;
	not.b32 	%r22025, %r22024;
	and.b32  	%r22026, %r21990, %r22025;
	or.b32  	%r22027, %r22023, %r22026;
	not.b32 	%r22028, %r21977;
	and.b32  	%r22029, %r21975, %r22028;
	and.b32  	%r22030, %r22029, %r21989;
	or.b32  	%r22031, %r22027, %r22030;
	not.b32 	%r22032, %r21990;
	and.b32  	%r22033, %r21977, %r22032;
	and.b32  	%r22034, %r21975, %r22018;
	or.b32  	%r22035, %r22034, %r22033;
	and.b32  	%r22036, %r22035, %r22004;
	or.b32  	%r22037, %r22031, %r22036;
	add.s32 	%r22038, %r21974, %r21980;
	add.s32 	%r22039, %r22038, %r21984;
	add.s32 	%r22040, %r21968, %r21986;
	sub.s32 	%r22041, %r22039, %r22040;
	add.s32 	%r22042, %r22041, %r21992;
	add.s32 	%r22043, %r22042, %r21996;
	add.s32 	%r22044, %r22043, %r22001;
	add.s32 	%r22045, %r22044, %r22006;
	add.s32 	%r22046, %r22045, %r22010;
	add.s32 	%r22047, %r22046, %r22015;
	add.s32 	%r22048, %r22047, %r22020;
	add.s32 	%r22049, %r22048, %r22037;
	add.s32 	%r22050, %r22049, -2;
	and.b32  	%r22051, %r22050, 1;
	setp.ne.s32 	%p330, %r22051, %r982;
	@%p330 bra 	$L__BB0_551;
	shr.u32 	%r22052, %r984, 1;
	shr.u32 	%r22053, %r985, 1;
	and.b32  	%r22054, %r22053, 8388607;
	ld.global.u32 	%r22055, [%rd78+65536];
	ld.global.u32 	%r22056, [%rd78];
	ld.global.u32 	%r22057, [%rd78+131072];
	atom.shared.add.u32 	%r22058, [_ZZ12PreSucSecondP8BiuStateS0_PjhhE14checkCount_Out], 1;
	cvt.u64.u32 	%rd1878, %r22058;
	mul.wide.u32 	%rd1879, %r22058, 4;
	add.s64 	%rd1880, %rd2, %rd1879;
	st.global.u32 	[%rd1880+196608], %r22054;
	cvt.u16.u32 	%rs729, %r986;
	xor.b16  	%rs730, %rs89, %rs729;
	shl.b16 	%rs731, %rs730, 13;
	xor.b16  	%rs732, %rs731, 8192;
	or.b16  	%rs733, %rs732, %rs89;
	shr.u16 	%rs734, %rs733, 1;
	and.b16  	%rs735, %rs734, 8191;
	mul.wide.u32 	%rd1881, %r22058, 2;
	sub.s64 	%rd1882, %rd1880, %rd1881;
	st.global.u16 	[%rd1882+262144], %rs735;
	sub.s64 	%rd1883, %rd1882, %rd1878;
	st.global.u8 	[%rd1883+294912], %r22052;
	st.global.u8 	[%rd1883+311296], %r987;
	st.global.u8 	[%rd1883+327680], %r988;
	mul.wide.u32 	%rd1884, %r22058, 3;
	add.s64 	%rd1885, %rd1883, %rd1884;
	st.global.u32 	[%rd1885], %r22056;
	st.global.u32 	[%rd1885+65536], %r22055;
	st.global.u32 	[%rd1885+131072], %r22057;
$L__BB0_551:
	mov.u32 	%r22059, %ntid.x;
	add.s32 	%r23977, %r23977, %r22059;
	setp.lt.u32 	%p331, %r23977, %r980;
	@%p331 bra 	$L__BB0_549;
$L__BB0_552:
	bar.sync 	0;
	ld.shared.u32 	%r22060, [_ZZ12PreSucSecondP8BiuStateS0_PjhhE14checkCount_Out];
	bar.sync 	0;
	st.shared.u32 	[_ZZ12PreSucSecondP8BiuStateS0_PjhhE13checkCount_In], %r22060;
	mov.b32 	%r22061, 0;
	st.shared.u32 	[_ZZ12PreSucSecondP8BiuStateS0_PjhhE14checkCount_Out], %r22061;
	bar.sync 	0;
	ld.shared.u32 	%r990, [_ZZ12PreSucSecondP8BiuStateS0_PjhhE13checkCount_In];
	mov.u32 	%r23978, %tid.x;
	setp.ge.u32 	%p332, %r23978, %r990;
	@%p332 bra 	$L__BB0_557;
	ld.global.u8 	%r992, [%rd3+5];
$L__BB0_554:
	cvt.u64.u32 	%rd1886, %r23978;
	mul.wide.u32 	%rd1887, %r23978, 4;
	add.s64 	%rd1888, %rd2, %rd1887;
	ld.global.u32 	%r22062, [%rd1888+196608];
	mul.wide.u32 	%rd1889, %r23978, 2;
	sub.s64 	%rd1890, %rd1888, %rd1889;
	ld.global.u16 	%rs90, [%rd1890+262144];
	cvt.u32.u16 	%r22063, %rs90;
	sub.s64 	%rd1891, %rd1890, %rd1886;
	ld.global.u8 	%r22064, [%rd1891+294912];
	ld.global.u8 	%r22065, [%rd1891+311296];
	ld.global.u8 	%r22066, [%rd1891+327680];
	mul.wide.u32 	%rd1892, %r23978, 3;
	add.s64 	%rd79, %rd1891, %rd1892;
	shr.u32 	%r22067, %r22063, 9;
	shr.u32 	%r22068, %r22062, 18;
	shr.u32 	%r22069, %r22062, 9;
	not.b32 	%r22070, %r22069;
	and.b32  	%r22071, %r22068, %r22070;
	and.b32  	%r22072, %r22071, %r22067;
	shr.u32 	%r22073, %r22062, 16;
	not.b32 	%r22074, %r22067;
	shr.u32 	%r22075, %r22062, 4;
	and.b32  	%r22076, %r22073, %r22074;
	and.b32  	%r22077, %r22076, %r22075;
	or.b32  	%r22078, %r22068, %r22075;
	not.b32 	%r22079, %r22078;
	shr.u32 	%r22080, %r22062, 22;
	and.b32  	%r22081, %r22080, %r22079;
	or.b32  	%r22082, %r22080, %r22073;
	not.b32 	%r22083, %r22082;
	and.b32  	%r22084, %r22069, %r22083;
	or.b32  	%r22085, %r22084, %r22081;
	or.b32  	%r22086, %r22085, %r22072;
	or.b32  	%r22087, %r22086, %r22077;
	shr.u32 	%r22088, %r22066, 4;
	xor.b32  	%r22089, %r22088, %r22087;
	xor.b32  	%r22090, %r22089, %r22066;
	xor.b32  	%r22091, %r22090, %r22062;
	shl.b32 	%r22092, %r22091, 7;
	and.b32  	%r22093, %r22092, 128;
	or.b32  	%r994, %r22093, %r22064;
	shr.u32 	%r22094, %r994, 6;
	or.b32  	%r22095, %r22094, %r22064;
	and.b32  	%r22096, %r22091, %r22095;
	shr.u32 	%r22097, %r22063, 5;
	shr.u32 	%r22098, %r22062, 7;
	shr.u32 	%r22099, %r22062, 17;
	not.b32 	%r22100, %r22099;
	and.b32  	%r22101, %r22098, %r22100;
	and.b32  	%r22102, %r22101, %r22097;
	not.b32 	%r22103, %r22098;
	shr.u32 	%r22104, %r22062, 21;
	shr.u32 	%r22105, %r22062, 12;
	and.b32  	%r22106, %r22104, %r22103;
	and.b32  	%r22107, %r22106, %r22105;
	or.b32  	%r22108, %r22102, %r22107;
	or.b32  	%r22109, %r22097, %r22104;
	not.b32 	%r22110, %r22109;
	shr.u32 	%r22111, %r22063, 12;
	and.b32  	%r22112, %r22111, %r22110;
	or.b32  	%r22113, %r22108, %r22112;
	or.b32  	%r22114, %r22111, %r22105;
	not.b32 	%r22115, %r22114;
	and.b32  	%r22116, %r22099, %r22115;
	or.b32  	%r22117, %r22113, %r22116;
	shr.u32 	%r22118, %r22064, 6;
	shr.u32 	%r22119, %r22064, 3;
	xor.b32  	%r22120, %r22119, %r22118;
	xor.b32  	%r22121, %r22120, %r22117;
	xor.b32  	%r22122, %r22121, %r22064;
	not.b32 	%r22123, %r22122;
	shl.b32 	%r22124, %r22122, 7;
	and.b32  	%r22125, %r22124, 128;
	or.b32  	%r22126, %r22125, %r22065;
	shr.u32 	%r22127, %r22062, 19;
	shr.u32 	%r22128, %r22062, 8;
	shr.u32 	%r22129, %r22063, 11;
	not.b32 	%r22130, %r22129;
	and.b32  	%r22131, %r22128, %r22130;
	and.b32  	%r22132, %r22131, %r22127;
	not.b32 	%r22133, %r22127;
	shr.u32 	%r22134, %r22062, 20;
	shr.u32 	%r22135, %r22062, 6;
	and.b32  	%r22136, %r22134, %r22133;
	and.b32  	%r22137, %r22136, %r22135;
	or.b32  	%r22138, %r22135, %r22128;
	not.b32 	%r22139, %r22138;
	shr.u32 	%r22140, %r22062, 13;
	and.b32  	%r22141, %r22140, %r22139;
	or.b32  	%r22142, %r22134, %r22140;
	not.b32 	%r22143, %r22142;
	and.b32  	%r22144, %r22129, %r22143;
	or.b32  	%r22145, %r22141, %r22137;
	or.b32  	%r22146, %r22145, %r22144;
	or.b32  	%r22147, %r22146, %r22132;
	shr.u32 	%r22148, %r22065, 6;
	shr.u32 	%r22149, %r22065, 3;
	xor.b32  	%r22150, %r22149, %r22148;
	xor.b32  	%r22151, %r22150, %r22147;
	xor.b32  	%r22152, %r22151, %r22065;
	not.b32 	%r22153, %r22152;
	shl.b32 	%r22154, %r22152, 7;
	and.b32  	%r22155, %r22154, 128;
	or.b32  	%r22156, %r22155, %r22066;
	shr.u32 	%r22157, %r994, 5;
	shr.u32 	%r22158, %r22063, 4;
	shr.u32 	%r22159, %r22063, 10;
	and.b32  	%r22160, %r22062, 1;
	neg.s32 	%r22161, %r22160;
	xor.b32  	%r22162, %r22159, %r22157;
	xor.b32  	%r22163, %r22162, %r22063;
	xor.b32  	%r22164, %r22163, %r22160;
	xor.b32  	%r22165, %r22164, %r22158;
	xor.b32  	%r22166, %r22165, %r22126;
	shl.b32 	%r22167, %r22166, 23;
	or.b32  	%r22168, %r22167, %r22062;
	and.b32  	%r22169, %r22161, 1442944;
	xor.b32  	%r995, %r22168, %r22169;
	and.b32  	%r22170, %r22129, %r22158;
	shr.u32 	%r22171, %r22063, 3;
	shr.u32 	%r22172, %r22063, 1;
	and.b32  	%r22173, %r22171, %r22172;
	xor.b32  	%r996, %r22170, %r22173;
	and.b32  	%r22174, %r22096, 1;
	shr.u32 	%r22175, %r22064, 2;
	not.b32 	%r22176, %r22175;
	shr.u32 	%r22177, %r22065, 5;
	and.b32  	%r22178, %r22177, %r22176;
	or.b32  	%r22179, %r22123, %r22178;
	or.b32  	%r22180, %r22179, -2;
	shr.u32 	%r22181, %r22156, 3;
	not.b32 	%r22182, %r22181;
	shr.u32 	%r22183, %r22126, 3;
	and.b32  	%r22184, %r22183, %r22182;
	or.b32  	%r22185, %r22153, %r22184;
	or.b32  	%r22186, %r22185, -2;
	and.b32  	%r22187, %r22183, %r22181;
	shr.u32 	%r22188, %r22156, 5;
	not.b32 	%r22189, %r22188;
	or.b32  	%r22190, %r22187, %r22189;
	shr.u32 	%r997, %r22126, 1;
	or.b32  	%r22191, %r22181, %r22183;
	and.b32  	%r22192, %r22191, %r997;
	shr.u32 	%r22193, %r22126, 6;
	not.b32 	%r22194, %r22193;
	shr.u32 	%r22195, %r994, 2;
	shr.u32 	%r22196, %r22126, 5;
	and.b32  	%r22197, %r22195, %r22196;
	or.b32  	%r22198, %r22197, %r22194;
	shr.u32 	%r22199, %r22064, 1;
	or.b32  	%r22200, %r22195, %r22196;
	and.b32  	%r22201, %r22200, %r22199;
	not.b32 	%r22202, %r22201;
	shr.u32 	%r22203, %r994, 3;
	not.b32 	%r22204, %r22203;
	not.b32 	%r22205, %r22064;
	and.b32  	%r22206, %r22094, %r22205;
	or.b32  	%r22207, %r22206, %r22204;
	shr.u32 	%r22208, %r994, 4;
	not.b32 	%r22209, %r22208;
	not.b32 	%r22210, %r22094;
	and.b32  	%r22211, %r22210, %r22064;
	or.b32  	%r22212, %r22211, %r22209;
	not.b32 	%r22213, %r22156;
	shr.u32 	%r22214, %r22156, 6;
	shr.u32 	%r998, %r22156, 1;
	and.b32  	%r22215, %r22214, %r998;
	or.b32  	%r22216, %r22215, %r22213;
	shr.u32 	%r22217, %r22156, 4;
	not.b32 	%r22218, %r22217;
	not.b32 	%r22219, %r22214;
	and.b32  	%r22220, %r998, %r22219;
	or.b32  	%r22221, %r22220, %r22218;
	shr.u32 	%r22222, %r22156, 2;
	not.b32 	%r22223, %r22222;
	not.b32 	%r22224, %r998;
	and.b32  	%r22225, %r22214, %r22224;
	or.b32  	%r22226, %r22225, %r22223;
	or.b32  	%r22227, %r998, %r22195;
	not.b32 	%r22228, %r22227;
	and.b32  	%r22229, %r994, %r22228;
	or.b32  	%r22230, %r22214, %r994;
	not.b32 	%r22231, %r22230;
	and.b32  	%r22232, %r22196, %r22231;
	or.b32  	%r22233, %r22229, %r22232;
	not.b32 	%r22234, %r22183;
	and.b32  	%r22235, %r22181, %r22234;
	and.b32  	%r22236, %r22235, %r22195;
	or.b32  	%r22237, %r22233, %r22236;
	not.b32 	%r22238, %r22196;
	and.b32  	%r22239, %r22183, %r22238;
	and.b32  	%r22240, %r22181, %r22224;
	or.b32  	%r22241, %r22240, %r22239;
	and.b32  	%r22242, %r22241, %r22210;
	or.b32  	%r22243, %r22237, %r22242;
	add.s32 	%r22244, %r22180, %r22186;
	add.s32 	%r22245, %r22244, %r22190;
	add.s32 	%r22246, %r22174, %r22192;
	sub.s32 	%r22247, %r22245, %r22246;
	add.s32 	%r22248, %r22247, %r22198;
	add.s32 	%r22249, %r22248, %r22202;
	add.s32 	%r22250, %r22249, %r22207;
	add.s32 	%r22251, %r22250, %r22212;
	add.s32 	%r22252, %r22251, %r22216;
	add.s32 	%r22253, %r22252, %r22221;
	add.s32 	%r22254, %r22253, %r22226;
	add.s32 	%r22255, %r22254, %r22243;
	add.s32 	%r22256, %r22255, -2;
	and.b32  	%r22257, %r22256, 1;
	setp.ne.s32 	%p333, %r22257, %r992;
	@%p333 bra 	$L__BB0_556;
	shr.u32 	%r22258, %r994, 1;
	shr.u32 	%r22259, %r995, 1;
	and.b32  	%r22260, %r22259, 8388607;
	ld.global.u32 	%r22261, [%rd79+65536];
	ld.global.u32 	%r22262, [%rd79];
	ld.global.u32 	%r22263, [%rd79+131072];
	atom.shared.add.u32 	%r22264, [_ZZ12PreSucSecondP8BiuStateS0_PjhhE14checkCount_Out], 1;
	cvt.u64.u32 	%rd1893, %r22264;
	mul.wide.u32 	%rd1894, %r22264, 4;
	add.s64 	%rd1895, %rd1, %rd1894;
	st.global.u32 	[%rd1895+196608], %r22260;
	cvt.u16.u32 	%rs736, %r996;
	xor.b16  	%rs737, %rs90, %rs736;
	shl.b16 	%rs738, %rs737, 13;
	xor.b16  	%rs739, %rs738, 8192;
	or.b16  	%rs740, %rs739, %rs90;
	shr.u16 	%rs741, %rs740, 1;
	and.b16  	%rs742, %rs741, 8191;
	mul.wide.u32 	%rd1896, %r22264, 2;
	sub.s64 	%rd1897, %rd1895, %rd1896;
	st.global.u16 	[%rd1897+262144], %rs742;
	sub.s64 	%rd1898, %rd1897, %rd1893;
	st.global.u8 	[%rd1898+294912], %r22258;
	st.global.u8 	[%rd1898+311296], %r997;
	st.global.u8 	[%rd1898+327680], %r998;
	mul.wide.u32 	%rd1899, %r22264, 3;
	add.s64 	%rd1900, %rd1898, %rd1899;
	st.global.u32 	[%rd1900], %r22262;
	st.global.u32 	[%rd1900+65536], %r22261;
	st.global.u32 	[%rd1900+131072], %r22263;
$L__BB0_556:
	mov.u32 	%r22265, %ntid.x;
	add.s32 	%r23978, %r23978, %r22265;
	setp.lt.u32 	%p334, %r23978, %r990;
	@%p334 bra 	$L__BB0_554;
$L__BB0_557:
	ld.param.u64 	%rd2123, [_Z7PreSortPK6InitGHPK7InitLMRPK18CommonHeadIndexStrP8BiuStateS9_S9_PjSA_h_param_6];
	bar.sync 	0;
	ld.shared.u32 	%r22266, [_ZZ12PreSucSecondP8BiuStateS0_PjhhE14checkCount_Out];
	cvta.to.global.u64 	%rd1901, %rd2123;
	st.global.u32 	[%rd1901], %r22266;
	bar.sync 	0;
	st.shared.u32 	[_ZZ11PreSucThirdP8BiuStateS0_PjS1_hE13checkCount_In], %r22266;
	st.shared.u32 	[_ZZ11PreSucThirdP8BiuStateS0_PjS1_hE14checkCount_Out], %r23847;
	bar.sync 	0;
	ld.shared.u32 	%r1000, [_ZZ11PreSucThirdP8BiuStateS0_PjS1_hE13checkCount_In];
	mov.u32 	%r23979, %tid.x;
	setp.ge.u32 	%p335, %r23979, %r1000;
	@%p335 bra 	$L__BB0_562;
	ld.global.u8 	%r1002, [%rd3+6];
$L__BB0_559:
	cvt.u64.u32 	%rd1902, %r23979;
	mul.wide.u32 	%rd1903, %r23979, 4;
	add.s64 	%rd1904, %rd1, %rd1903;
	ld.global.u32 	%r22267, [%rd1904+196608];
	mul.wide.u32 	%rd1905, %r23979, 2;
	sub.s64 	%rd1906, %rd1904, %rd1905;
	ld.global.u16 	%r22268, [%rd1906+262144];
	sub.s64 	%rd1907, %rd1906, %rd1902;
	ld.global.u8 	%r22269, [%rd1907+294912];
	ld.global.u8 	%r22270, [%rd1907+311296];
	ld.global.u8 	%r22271, [%rd1907+327680];
	mul.wide.u32 	%rd1908, %r23979, 3;
	add.s64 	%rd80, %rd1907, %rd1908;
	shr.u32 	%r22272, %r22268, 9;
	shr.u32 	%r22273, %r22267, 18;
	shr.u32 	%r22274, %r22267, 9;
	not.b32 	%r22275, %r22274;
	and.b32  	%r22276, %r22273, %r22275;
	and.b32  	%r22277, %r22276, %r22272;
	shr.u32 	%r22278, %r22267, 16;
	not.b32 	%r22279, %r22272;
	shr.u32 	%r22280, %r22267, 4;
	and.b32  	%r22281, %r22278, %r22279;
	and.b32  	%r22282, %r22281, %r22280;
	or.b32  	%r22283, %r22273, %r22280;
	not.b32 	%r22284, %r22283;
	shr.u32 	%r22285, %r22267, 22;
	and.b32  	%r22286, %r22285, %r22284;
	or.b32  	%r22287, %r22285, %r22278;
	not.b32 	%r22288, %r22287;
	and.b32  	%r22289, %r22274, %r22288;
	or.b32  	%r22290, %r22289, %r22286;
	or.b32  	%r22291, %r22290, %r22277;
	or.b32  	%r22292, %r22291, %r22282;
	shr.u32 	%r22293, %r22271, 4;
	xor.b32  	%r22294, %r22292, %r22271;
	xor.b32  	%r22295, %r22294, %r22267;
	xor.b32  	%r22296, %r22295, %r22293;
	shr.u32 	%r22297, %r22268, 5;
	shr.u32 	%r22298, %r22267, 7;
	shr.u32 	%r22299, %r22267, 17;
	not.b32 	%r22300, %r22299;
	and.b32  	%r22301, %r22298, %r22300;
	and.b32  	%r22302, %r22301, %r22297;
	not.b32 	%r22303, %r22298;
	shr.u32 	%r22304, %r22267, 21;
	shr.u32 	%r22305, %r22267, 12;
	and.b32  	%r22306, %r22304, %r22303;
	and.b32  	%r22307, %r22306, %r22305;
	or.b32  	%r22308, %r22302, %r22307;
	or.b32  	%r22309, %r22297, %r22304;
	not.b32 	%r22310, %r22309;
	shr.u32 	%r22311, %r22268, 12;
	and.b32  	%r22312, %r22311, %r22310;
	or.b32  	%r22313, %r22308, %r22312;
	or.b32  	%r22314, %r22311, %r22305;
	not.b32 	%r22315, %r22314;
	and.b32  	%r22316, %r22299, %r22315;
	or.b32  	%r22317, %r22313, %r22316;
	shr.u32 	%r22318, %r22269, 6;
	shr.u32 	%r22319, %r22269, 3;
	xor.b32  	%r22320, %r22317, %r22269;
	xor.b32  	%r22321, %r22320, %r22319;
	shr.u32 	%r22322, %r22267, 19;
	shr.u32 	%r22323, %r22267, 8;
	shr.u32 	%r22324, %r22268, 11;
	not.b32 	%r22325, %r22324;
	and.b32  	%r22326, %r22323, %r22325;
	and.b32  	%r22327, %r22326, %r22322;
	not.b32 	%r22328, %r22322;
	shr.u32 	%r22329, %r22267, 20;
	shr.u32 	%r22330, %r22267, 6;
	and.b32  	%r22331, %r22329, %r22328;
	and.b32  	%r22332, %r22331, %r22330;
	or.b32  	%r22333, %r22330, %r22323;
	not.b32 	%r22334, %r22333;
	shr.u32 	%r22335, %r22267, 13;
	and.b32  	%r22336, %r22335, %r22334;
	or.b32  	%r22337, %r22329, %r22335;
	not.b32 	%r22338, %r22337;
	and.b32  	%r22339, %r22324, %r22338;
	or.b32  	%r22340, %r22336, %r22332;
	or.b32  	%r22341, %r22340, %r22339;
	or.b32  	%r22342, %r22341, %r22327;
	shr.u32 	%r22343, %r22270, 6;
	shr.u32 	%r22344, %r22270, 3;
	xor.b32  	%r22345, %r22342, %r22270;
	xor.b32  	%r22346, %r22345, %r22344;
	not.b32 	%r22347, %r22343;
	xor.b32  	%r22348, %r22347, %r22346;
	or.b32  	%r22349, %r22318, %r22269;
	and.b32  	%r22350, %r22349, %r22296;
	not.b32 	%r22351, %r22318;
	xor.b32  	%r22352, %r22351, %r22321;
	shr.u32 	%r22353, %r22269, 2;
	not.b32 	%r22354, %r22353;
	shr.u32 	%r22355, %r22270, 5;
	and.b32  	%r22356, %r22355, %r22354;
	or.b32  	%r22357, %r22356, %r22352;
	shr.u32 	%r22358, %r22271, 3;
	not.b32 	%r22359, %r22358;
	and.b32  	%r22360, %r22344, %r22359;
	or.b32  	%r22361, %r22348, %r22360;
	and.b32  	%r22362, %r22358, %r22344;
	shr.u32 	%r22363, %r22271, 5;
	not.b32 	%r22364, %r22363;
	or.b32  	%r22365, %r22362, %r22364;
	shr.u32 	%r22366, %r22270, 1;
	or.b32  	%r22367, %r22358, %r22344;
	and.b32  	%r22368, %r22367, %r22366;
	and.b32  	%r22369, %r22355, %r22353;
	or.b32  	%r22370, %r22369, %r22347;
	shr.u32 	%r22371, %r22269, 1;
	or.b32  	%r22372, %r22355, %r22353;
	and.b32  	%r22373, %r22372, %r22371;
	not.b32 	%r22374, %r22373;
	not.b32 	%r22375, %r22319;
	not.b32 	%r22376, %r22269;
	and.b32  	%r22377, %r22318, %r22376;
	or.b32  	%r22378, %r22377, %r22375;
	shr.u32 	%r22379, %r22269, 4;
	not.b32 	%r22380, %r22379;
	and.b32  	%r22381, %r22351, %r22269;
	or.b32  	%r22382, %r22381, %r22380;
	not.b32 	%r22383, %r22271;
	shr.u32 	%r22384, %r22271, 6;
	shr.u32 	%r22385, %r22271, 1;
	and.b32  	%r22386, %r22384, %r22385;
	or.b32  	%r22387, %r22386, %r22383;
	not.b32 	%r22388, %r22293;
	not.b32 	%r22389, %r22384;
	and.b32  	%r22390, %r22385, %r22389;
	or.b32  	%r22391, %r22390, %r22388;
	shr.u32 	%r22392, %r22271, 2;
	not.b32 	%r22393, %r22392;
	not.b32 	%r22394, %r22385;
	and.b32  	%r22395, %r22384, %r22394;
	or.b32  	%r22396, %r22395, %r22393;
	or.b32  	%r22397, %r22353, %r22385;
	not.b32 	%r22398, %r22397;
	and.b32  	%r22399, %r22269, %r22398;
	or.b32  	%r22400, %r22384, %r22269;
	not.b32 	%r22401, %r22400;
	and.b32  	%r22402, %r22355, %r22401;
	or.b32  	%r22403, %r22399, %r22402;
	not.b32 	%r22404, %r22344;
	and.b32  	%r22405, %r22353, %r22404;
	and.b32  	%r22406, %r22405, %r22358;
	or.b32  	%r22407, %r22403, %r22406;
	not.b32 	%r22408, %r22355;
	and.b32  	%r22409, %r22344, %r22408;
	and.b32  	%r22410, %r22358, %r22394;
	or.b32  	%r22411, %r22410, %r22409;
	and.b32  	%r22412, %r22411, %r22351;
	or.b32  	%r22413, %r22407, %r22412;
	add.s32 	%r22414, %r22378, %r22382;
	add.s32 	%r22415, %r22414, %r22370;
	add.s32 	%r22416, %r22415, %r22374;
	add.s32 	%r22417, %r22416, %r22365;
	sub.s32 	%r22418, %r22417, %r22368;
	add.s32 	%r22419, %r22418, %r22387;
	add.s32 	%r22420, %r22419, %r22391;
	add.s32 	%r22421, %r22420, %r22396;
	add.s32 	%r22422, %r22421, %r22413;
	add.s32 	%r22423, %r22422, %r22361;
	add.s32 	%r22424, %r22423, %r22357;
	sub.s32 	%r22425, %r22424, %r22350;
	add.s32 	%r22426, %r22425, -2;
	and.b32  	%r22427, %r22426, 1;
	setp.ne.s32 	%p336, %r22427, %r1002;
	@%p336 bra 	$L__BB0_561;
	ld.param.u64 	%rd2062, [_Z7PreSortPK6InitGHPK7InitLMRPK18CommonHeadIndexStrP8BiuStateS9_S9_PjSA_h_param_5];
	ld.global.u32 	%r22428, [%rd80+65536];
	ld.global.u32 	%r22429, [%rd80];
	ld.global.u32 	%r22430, [%rd80+131072];
	atom.shared.add.u32 	%r22431, [_ZZ11PreSucThirdP8BiuStateS0_PjS1_hE14checkCount_Out], 1;
	cvta.to.global.u64 	%rd1909, %rd2062;
	mul.wide.u32 	%rd1910, %r22431, 4;
	add.s64 	%rd1911, %rd1909, %rd1910;
	st.global.u32 	[%rd1911], %r22429;
	st.global.u32 	[%rd1911+65536], %r22428;
	st.global.u32 	[%rd1911+131072], %r22430;
$L__BB0_561:
	mov.u32 	%r22432, %ntid.x;
	add.s32 	%r23979, %r23979, %r22432;
	setp.lt.u32 	%p337, %r23979, %r1000;
	@%p337 bra 	$L__BB0_559;
$L__BB0_562:
	ld.param.u64 	%rd2140, [_Z7PreSortPK6InitGHPK7InitLMRPK18CommonHeadIndexStrP8BiuStateS9_S9_PjSA_h_param_7];
	bar.sync 	0;
	ld.shared.u32 	%r23847, [_ZZ11PreSucThirdP8BiuStateS0_PjS1_hE14checkCount_Out];
	cvta.to.global.u64 	%rd1912, %rd2140;
	st.global.u32 	[%rd1912], %r23847;
	bar.sync 	0;
	add.s32 	%r23981, %r23981, 16384;
	setp.lt.u32 	%p338, %r23981, %r936;
	@%p338 bra 	$L__BB0_527;
$L__BB0_563:
	setp.eq.s32 	%p339, %r935, 0;
	@%p339 bra 	$L__BB0_600;
	ld.param.u64 	%rd2124, [_Z7PreSortPK6InitGHPK7InitLMRPK18CommonHeadIndexStrP8BiuStateS9_S9_PjSA_h_param_6];
	cvta.to.global.u64 	%rd1913, %rd2124;
	st.global.u32 	[%rd1913], %r935;
	st.shared.u32 	[_ZZ11PreSucFirstPK6InitGHPK7InitLMRP8BiuStatePjjjhE13checkCount_In], %r935;
	mov.b32 	%r22433, 0;
	st.shared.u32 	[_ZZ11PreSucFirstPK6InitGHPK7InitLMRP8BiuStatePjjjhE14checkCount_Out], %r22433;
	bar.sync 	0;
	mov.u32 	%r23988, %tid.x;
	ld.shared.u32 	%r1010, [_ZZ11PreSucFirstPK6InitGHPK7InitLMRP8BiuStatePjjjhE13checkCount_In];
	setp.ge.u32 	%p340, %r23988, %r1010;
	@%p340 bra 	$L__BB0_569;
	ld.global.u8 	%r1011, [%rd3];
	mov.u32 	%r23982, %r23988;
$L__BB0_566:
	add.s32 	%r22434, %r23982, %r23981;
	div.u32 	%r22435, %r22434, %r934;
	mul.lo.s32 	%r22436, %r22435, %r934;
	sub.s32 	%r22437, %r22434, %r22436;
	mul.wide.u32 	%rd1914, %r22435, 12;
	add.s64 	%rd81, %rd72, %rd1914;
	mul.wide.u32 	%rd1915, %r22437, 6;
	add.s64 	%rd1916, %rd73, %rd1915;
	ld.global.u8 	%r22438, [%rd1916];
	shl.b32 	%r22439, %r22438, 16;
	ld.global.u8 	%rs743, [%rd1916+1];
	mul.wide.u16 	%r22440, %rs743, 256;
	or.b32  	%r22441, %r22440, %r22439;
	ld.global.u8 	%r22442, [%rd1916+2];
	or.b32  	%r1013, %r22441, %r22442;
	ld.global.u32 	%r22443, [%rd81+4];
	ld.global.u16 	%rs91, [%rd81+10];
	cvt.u32.u16 	%r22444, %rs91;
	ld.global.u8 	%r22445, [%rd1916+3];
	ld.global.u8 	%r22446, [%rd1916+4];
	ld.global.u8 	%r22447, [%rd1916+5];
	shr.u32 	%r22448, %r22444, 9;
	shr.u32 	%r22449, %r22443, 18;
	shr.u32 	%r22450, %r22443, 9;
	not.b32 	%r22451, %r22450;
	and.b32  	%r22452, %r22449, %r22451;
	and.b32  	%r22453, %r22452, %r22448;
	shr.u32 	%r22454, %r22443, 16;
	not.b32 	%r22455, %r22448;
	shr.u32 	%r22456, %r22443, 4;
	and.b32  	%r22457, %r22454, %r22455;
	and.b32  	%r22458, %r22457, %r22456;
	or.b32  	%r22459, %r22449, %r22456;
	not.b32 	%r22460, %r22459;
	shr.u32 	%r22461, %r22443, 22;
	and.b32  	%r22462, %r22461, %r22460;
	or.b32  	%r22463, %r22461, %r22454;
	not.b32 	%r22464, %r22463;
	and.b32  	%r22465, %r22450, %r22464;
	or.b32  	%r22466, %r22465, %r22462;
	or.b32  	%r22467, %r22466, %r22453;
	or.b32  	%r22468, %r22467, %r22458;
	shr.u32 	%r22469, %r22447, 4;
	xor.b32  	%r22470, %r22469, %r22468;
	xor.b32  	%r22471, %r22470, %r22447;
	xor.b32  	%r22472, %r22471, %r22443;
	shl.b32 	%r22473, %r22472, 7;
	and.b32  	%r22474, %r22473, 128;
	or.b32  	%r1014, %r22474, %r22445;
	shr.u32 	%r22475, %r1014, 6;
	or.b32  	%r22476, %r22475, %r22445;
	and.b32  	%r22477, %r22472, %r22476;
	shr.u32 	%r22478, %r22444, 5;
	shr.u32 	%r22479, %r22443, 7;
	shr.u32 	%r22480, %r22443, 17;
	not.b32 	%r22481, %r22480;
	and.b32  	%r22482, %r22479, %r22481;
	and.b32  	%r22483, %r22482, %r22478;
	not.b32 	%r22484, %r22479;
	shr.u32 	%r22485, %r22443, 21;
	shr.u32 	%r22486, %r22443, 12;
	and.b32  	%r22487, %r22485, %r22484;
	and.b32  	%r22488, %r22487, %r22486;
	or.b32  	%r22489, %r22483, %r22488;
	or.b32  	%r22490, %r22478, %r22485;
	not.b32 	%r22491, %r22490;
	shr.u32 	%r22492, %r22444, 12;
	and.b32  	%r22493, %r22492, %r22491;
	or.b32  	%r22494, %r22489, %r22493;
	or.b32  	%r22495, %r22492, %r22486;
	not.b32 	%r22496, %r22495;
	and.b32  	%r22497, %r22480, %r22496;
	or.b32  	%r22498, %r22494, %r22497;
	shr.u32 	%r22499, %r22445, 6;
	shr.u32 	%r22500, %r22445, 3;
	xor.b32  	%r22501, %r22500, %r22499;
	xor.b32  	%r22502, %r22501, %r22498;
	xor.b32  	%r22503, %r22502, %r22445;
	not.b32 	%r22504, %r22503;
	shl.b32 	%r22505, %r22503, 7;
	and.b32  	%r22506, %r22505, 128;
	or.b32  	%r22507, %r22506, %r22446;
	shr.u32 	%r22508, %r22443, 19;
	shr.u32 	%r22509, %r22443, 8;
	shr.u32 	%r22510, %r22444, 11;
	not.b32 	%r22511, %r22510;
	and.b32  	%r22512, %r22509, %r22511;
	and.b32  	%r22513, %r22512, %r22508;
	not.b32 	%r22514, %r22508;
	shr.u32 	%r22515, %r22443, 20;
	shr.u32 	%r22516, %r22443, 6;
	and.b32  	%r22517, %r22515, %r22514;
	and.b32  	%r22518, %r22517, %r22516;
	or.b32  	%r22519, %r22516, %r22509;
	not.b32 	%r22520, %r22519;
	shr.u32 	%r22521, %r22443, 13;
	and.b32  	%r22522, %r22521, %r22520;
	or.b32  	%r22523, %r22515, %r22521;
	not.b32 	%r22524, %r22523;
	and.b32  	%r22525, %r22510, %r22524;
	or.b32  	%r22526, %r22522, %r22518;
	or.b32  	%r22527, %r22526, %r22525;
	or.b32  	%r22528, %r22527, %r22513;
	shr.u32 	%r22529, %r22446, 6;
	shr.u32 	%r22530, %r22446, 3;
	xor.b32  	%r22531, %r22530, %r22529;
	xor.b32  	%r22532, %r22531, %r22528;
	xor.b32  	%r22533, %r22532, %r22446;
	not.b32 	%r22534, %r22533;
	shl.b32 	%r22535, %r22533, 7;
	and.b32  	%r22536, %r22535, 128;
	or.b32  	%r22537, %r22536, %r22447;
	shr.u32 	%r22538, %r1014, 5;
	shr.u32 	%r22539, %r22444, 4;
	shr.u32 	%r22540, %r22444, 10;
	and.b32  	%r22541, %r22443, 1;
	neg.s32 	%r22542, %r22541;
	xor.b32  	%r22543, %r22540, %r22538;
	xor.b32  	%r22544, %r22543, %r22444;
	xor.b32  	%r22545, %r22544, %r22541;
	xor.b32  	%r22546, %r22545, %r22539;
	xor.b32  	%r22547, %r22546, %r22507;
	shl.b32 	%r22548, %r22547, 23;
	or.b32  	%r22549, %r22548, %r22443;
	and.b32  	%r22550, %r22542, 1442944;
	xor.b32  	%r1015, %r22549, %r22550;
	and.b32  	%r22551, %r22510, %r22539;
	shr.u32 	%r22552, %r22444, 3;
	shr.u32 	%r22553, %r22444, 1;
	and.b32  	%r22554, %r22552, %r22553;
	xor.b32  	%r1016, %r22551, %r22554;
	and.b32  	%r22555, %r22477, 1;
	shr.u32 	%r22556, %r22445, 2;
	not.b32 	%r22557, %r22556;
	shr.u32 	%r22558, %r22446, 5;
	and.b32  	%r22559, %r22558, %r22557;
	or.b32  	%r22560, %r22504, %r22559;
	or.b32  	%r22561, %r22560, -2;
	shr.u32 	%r22562, %r22537, 3;
	not.b32 	%r22563, %r22562;
	shr.u32 	%r22564, %r22507, 3;
	and.b32  	%r22565, %r22564, %r22563;
	or.b32  	%r22566, %r22534, %r22565;
	or.b32  	%r22567, %r22566, -2;
	and.b32  	%r22568, %r22564, %r22562;
	shr.u32 	%r22569, %r22537, 5;
	not.b32 	%r22570, %r22569;
	or.b32  	%r22571, %r22568, %r22570;
	shr.u32 	%r1017, %r22507, 1;
	or.b32  	%r22572, %r22562, %r22564;
	and.b32  	%r22573, %r22572, %r1017;
	shr.u32 	%r22574, %r22507, 6;
	not.b32 	%r22575, %r22574;
	shr.u32 	%r22576, %r1014, 2;
	shr.u32 	%r22577, %r22507, 5;
	and.b32  	%r22578, %r22576, %r22577;
	or.b32  	%r22579, %r22578, %r22575;
	shr.u32 	%r22580, %r22445, 1;
	or.b32  	%r22581, %r22576, %r22577;
	and.b32  	%r22582, %r22581, %r22580;
	not.b32 	%r22583, %r22582;
	shr.u32 	%r22584, %r1014, 3;
	not.b32 	%r22585, %r22584;
	not.b32 	%r22586, %r22445;
	and.b32  	%r22587, %r22475, %r22586;
	or.b32  	%r22588, %r22587, %r22585;
	shr.u32 	%r22589, %r1014, 4;
	not.b32 	%r22590, %r22589;
	not.b32 	%r22591, %r22475;
	and.b32  	%r22592, %r22591, %r22445;
	or.b32  	%r22593, %r22592, %r22590;
	not.b32 	%r22594, %r22537;
	shr.u32 	%r22595, %r22537, 6;
	shr.u32 	%r1018, %r22537, 1;
	and.b32  	%r22596, %r22595, %r1018;
	or.b32  	%r22597, %r22596, %r22594;
	shr.u32 	%r22598, %r22537, 4;
	not.b32 	%r22599, %r22598;
	not.b32 	%r22600, %r22595;
	and.b32  	%r22601, %r1018, %r22600;
	or.b32  	%r22602, %r22601, %r22599;
	shr.u32 	%r22603, %r22537, 2;
	not.b32 	%r22604, %r22603;
	not.b32 	%r22605, %r1018;
	and.b32  	%r22606, %r22595, %r22605;
	or.b32  	%r22607, %r22606, %r22604;
	or.b32  	%r22608, %r1018, %r22576;
	not.b32 	%r22609, %r22608;
	and.b32  	%r22610, %r1014, %r22609;
	or.b32  	%r22611, %r22595, %r1014;
	not.b32 	%r22612, %r22611;
	and.b32  	%r22613, %r22577, %r22612;
	or.b32  	%r22614, %r22610, %r22613;
	not.b32 	%r22615, %r22564;
	and.b32  	%r22616, %r22562, %r22615;
	and.b32  	%r22617, %r22616, %r22576;
	or.b32  	%r22618, %r22614, %r22617;
	not.b32 	%r22619, %r22577;
	and.b32  	%r22620, %r22564, %r22619;
	and.b32  	%r22621, %r22562, %r22605;
	or.b32  	%r22622, %r22621, %r22620;
	and.b32  	%r22623, %r22622, %r22591;
	or.b32  	%r22624, %r22618, %r22623;
	add.s32 	%r22625, %r22561, %r22567;
	add.s32 	%r22626, %r22625, %r22571;
	add.s32 	%r22627, %r22555, %r22573;
	sub.s32 	%r22628, %r22626, %r22627;
	add.s32 	%r22629, %r22628, %r22579;
	add.s32 	%r22630, %r22629, %r22583;
	add.s32 	%r22631, %r22630, %r22588;
	add.s32 	%r22632, %r22631, %r22593;
	add.s32 	%r22633, %r22632, %r22597;
	add.s32 	%r22634, %r22633, %r22602;
	add.s32 	%r22635, %r22634, %r22607;
	add.s32 	%r22636, %r22635, %r22624;
	add.s32 	%r22637, %r22636, -2;
	and.b32  	%r22638, %r22637, 1;
	setp.ne.s32 	%p341, %r22638, %r1011;
	@%p341 bra 	$L__BB0_568;
	shr.u32 	%r22639, %r1014, 1;
	shr.u32 	%r22640, %r1015, 1;
	and.b32  	%r22641, %r22640, 8388607;
	ld.global.u16 	%r22642, [%rd81+8];
	ld.global.u32 	%r22643, [%rd81];
	atom.shared.add.u32 	%r22644, [_ZZ11PreSucFirstPK6InitGHPK7InitLMRP8BiuStatePjjjhE14checkCount_Out], 1;
	cvt.u64.u32 	%rd1917, %r22644;
	mul.wide.u32 	%rd1918, %r22644, 4;
	add.s64 	%rd1919, %rd2, %rd1918;
	st.global.u32 	[%rd1919+196608], %r22641;
	cvt.u16.u32 	%rs744, %r1016;
	xor.b16  	%rs745, %rs91, %rs744;
	shl.b16 	%rs746, %rs745, 13;
	xor.b16  	%rs747, %rs746, 8192;
	or.b16  	%rs748, %rs747, %rs91;
	shr.u16 	%rs749, %rs748, 1;
	and.b16  	%rs750, %rs749, 8191;
	mul.wide.u32 	%rd1920, %r22644, 2;
	sub.s64 	%rd1921, %rd1919, %rd1920;
	st.global.u16 	[%rd1921+262144], %rs750;
	sub.s64 	%rd1922, %rd1921, %rd1917;
	st.global.u8 	[%rd1922+294912], %r22639;
	st.global.u8 	[%rd1922+311296], %r1017;
	st.global.u8 	[%rd1922+327680], %r1018;
	mul.wide.u32 	%rd1923, %r22644, 3;
	add.s64 	%rd1924, %rd1922, %rd1923;
	st.global.u32 	[%rd1924], %r22643;
	st.global.u32 	[%rd1924+65536], %r22642;
	st.global.u32 	[%rd1924+131072], %r1013;
$L__BB0_568:
	mov.u32 	%r22645, %ntid.x;
	add.s32 	%r23982, %r23982, %r22645;
	setp.lt.u32 	%p342, %r23982, %r1010;
	@%p342 bra 	$L__BB0_566;
$L__BB0_569:
	bar.sync 	0;
	ld.shared.u32 	%r22646, [_ZZ11PreSucFirstPK6InitGHPK7InitLMRP8BiuStatePjjjhE14checkCount_Out];
	bar.sync 	0;
	st.shared.u32 	[_ZZ12PreSucSecondP8BiuStateS0_PjhhE13checkCount_In], %r22646;
	mov.b32 	%r22647, 0;
	st.shared.u32 	[_ZZ12PreSucSecondP8BiuStateS0_PjhhE14checkCount_Out], %r22647;
	bar.sync 	0;
	ld.shared.u32 	%r1020, [_ZZ12PreSucSecondP8BiuStateS0_PjhhE13checkCount_In];
	setp.ge.u32 	%p343, %r23988, %r1020;
	@%p343 bra 	$L__BB0_574;
	ld.global.u8 	%r1021, [%rd3+1];
	mov.u32 	%r1022, %ntid.x;
	mov.u32 	%r23983, %r23988;
$L__BB0_571:
	cvt.u64.u32 	%rd1925, %r23983;
	mul.wide.u32 	%rd1926, %r23983, 4;
	add.s64 	%rd1927, %rd2, %rd1926;
	ld.global.u32 	%r22648, [%rd1927+196608];
	mul.wide.u32 	%rd1928, %r23983, 2;
	sub.s64 	%rd1929, %rd1927, %rd1928;
	ld.global.u16 	%rs92, [%rd1929+262144];
	cvt.u32.u16 	%r22649, %rs92;
	sub.s64 	%rd1930, %rd1929, %rd1925;
	ld.global.u8 	%r22650, [%rd1930+294912];
	ld.global.u8 	%r22651, [%rd1930+311296];
	ld.global.u8 	%r22652, [%rd1930+327680];
	mul.wide.u32 	%rd1931, %r23983, 3;
	add.s64 	%rd82, %rd1930, %rd1931;
	shr.u32 	%r22653, %r22649, 9;
	shr.u32 	%r22654, %r22648, 18;
	shr.u32 	%r22655, %r22648, 9;
	not.b32 	%r22656, %r22655;
	and.b32  	%r22657, %r22654, %r22656;
	and.b32  	%r22658, %r22657, %r22653;
	shr.u32 	%r22659, %r22648, 16;
	not.b32 	%r22660, %r22653;
	shr.u32 	%r22661, %r22648, 4;
	and.b32  	%r22662, %r22659, %r22660;
	and.b32  	%r22663, %r22662, %r22661;
	or.b32  	%r22664, %r22654, %r22661;
	not.b32 	%r22665, %r22664;
	shr.u32 	%r22666, %r22648, 22;
	and.b32  	%r22667, %r22666, %r22665;
	or.b32  	%r22668, %r22666, %r22659;
	not.b32 	%r22669, %r22668;
	and.b32  	%r22670, %r22655, %r22669;
	or.b32  	%r22671, %r22670, %r22667;
	or.b32  	%r22672, %r22671, %r22658;
	or.b32  	%r22673, %r22672, %r22663;
	shr.u32 	%r22674, %r22652, 4;
	xor.b32  	%r22675, %r22674, %r22673;
	xor.b32  	%r22676, %r22675, %r22652;
	xor.b32  	%r22677, %r22676, %r22648;
	shl.b32 	%r22678, %r22677, 7;
	and.b32  	%r22679, %r22678, 128;
	or.b32  	%r1024, %r22679, %r22650;
	shr.u32 	%r22680, %r1024, 6;
	or.b32  	%r22681, %r22680, %r22650;
	and.b32  	%r22682, %r22677, %r22681;
	shr.u32 	%r22683, %r22649, 5;
	shr.u32 	%r22684, %r22648, 7;
	shr.u32 	%r22685, %r22648, 17;
	not.b32 	%r22686, %r22685;
	and.b32  	%r22687, %r22684, %r22686;
	and.b32  	%r22688, %r22687, %r22683;
	not.b32 	%r22689, %r22684;
	shr.u32 	%r22690, %r22648, 21;
	shr.u32 	%r22691, %r22648, 12;
	and.b32  	%r22692, %r22690, %r22689;
	and.b32  	%r22693, %r22692, %r22691;
	or.b32  	%r22694, %r22688, %r22693;
	or.b32  	%r22695, %r22683, %r22690;
	not.b32 	%r22696, %r22695;
	shr.u32 	%r22697, %r22649, 12;
	and.b32  	%r22698, %r22697, %r22696;
	or.b32  	%r22699, %r22694, %r22698;
	or.b32  	%r22700, %r22697, %r22691;
	not.b32 	%r22701, %r22700;
	and.b32  	%r22702, %r22685, %r22701;
	or.b32  	%r22703, %r22699, %r22702;
	shr.u32 	%r22704, %r22650, 6;
	shr.u32 	%r22705, %r22650, 3;
	xor.b32  	%r22706, %r22705, %r22704;
	xor.b32  	%r22707, %r22706, %r22703;
	xor.b32  	%r22708, %r22707, %r22650;
	not.b32 	%r22709, %r22708;
	shl.b32 	%r22710, %r22708, 7;
	and.b32  	%r22711, %r22710, 128;
	or.b32  	%r22712, %r22711, %r22651;
	shr.u32 	%r22713, %r22648, 19;
	shr.u32 	%r22714, %r22648, 8;
	shr.u32 	%r22715, %r22649, 11;
	not.b32 	%r22716, %r22715;
	and.b32  	%r22717, %r22714, %r22716;
	and.b32  	%r22718, %r22717, %r22713;
	not.b32 	%r22719, %r22713;
	shr.u32 	%r22720, %r22648, 20;
	shr.u32 	%r22721, %r22648, 6;
	and.b32  	%r22722, %r22720, %r22719;
	and.b32  	%r22723, %r22722, %r22721;
	or.b32  	%r22724, %r22721, %r22714;
	not.b32 	%r22725, %r22724;
	shr.u32 	%r22726, %r22648, 13;
	and.b32  	%r22727, %r22726, %r22725;
	or.b32  	%r22728, %r22720, %r22726;
	not.b32 	%r22729, %r22728;
	and.b32  	%r22730, %r22715, %r22729;
	or.b32  	%r22731, %r22727, %r22723;
	or.b32  	%r22732, %r22731, %r22730;
	or.b32  	%r22733, %r22732, %r22718;
	shr.u32 	%r22734, %r22651, 6;
	shr.u32 	%r22735, %r22651, 3;
	xor.b32  	%r22736, %r22735, %r22734;
	xor.b32  	%r22737, %r22736, %r22733;
	xor.b32  	%r22738, %r22737, %r22651;
	not.b32 	%r22739, %r22738;
	shl.b32 	%r22740, %r22738, 7;
	and.b32  	%r22741, %r22740, 128;
	or.b32  	%r22742, %r22741, %r22652;
	shr.u32 	%r22743, %r1024, 5;
	shr.u32 	%r22744, %r22649, 4;
	shr.u32 	%r22745, %r22649, 10;
	and.b32  	%r22746, %r22648, 1;
	neg.s32 	%r22747, %r22746;
	xor.b32  	%r22748, %r22745, %r22743;
	xor.b32  	%r22749, %r22748, %r22649;
	xor.b32  	%r22750, %r22749, %r22746;
	xor.b32  	%r22751, %r22750, %r22744;
	xor.b32  	%r22752, %r22751, %r22712;
	shl.b32 	%r22753, %r22752, 23;
	or.b32  	%r22754, %r22753, %r22648;
	and.b32  	%r22755, %r22747, 1442944;
	xor.b32  	%r1025, %r22754, %r22755;
	and.b32  	%r22756, %r22715, %r22744;
	shr.u32 	%r22757, %r22649, 3;
	shr.u32 	%r22758, %r22649, 1;
	and.b32  	%r22759, %r22757, %r22758;
	xor.b32  	%r1026, %r22756, %r22759;
	and.b32  	%r22760, %r22682, 1;
	shr.u32 	%r22761, %r22650, 2;
	not.b32 	%r22762, %r22761;
	shr.u32 	%r22763, %r22651, 5;
	and.b32  	%r22764, %r22763, %r22762;
	or.b32  	%r22765, %r22709, %r22764;
	or.b32  	%r22766, %r22765, -2;
	shr.u32 	%r22767, %r22742, 3;
	not.b32 	%r22768, %r22767;
	shr.u32 	%r22769, %r22712, 3;
	and.b32  	%r22770, %r22769, %r22768;
	or.b32  	%r22771, %r22739, %r22770;
	or.b32  	%r22772, %r22771, -2;
	and.b32  	%r22773, %r22769, %r22767;
	shr.u32 	%r22774, %r22742, 5;
	not.b32 	%r22775, %r22774;
	or.b32  	%r22776, %r22773, %r22775;
	shr.u32 	%r1027, %r22712, 1;
	or.b32  	%r22777, %r22767, %r22769;
	and.b32  	%r22778, %r22777, %r1027;
	shr.u32 	%r22779, %r22712, 6;
	not.b32 	%r22780, %r22779;
	shr.u32 	%r22781, %r1024, 2;
	shr.u32 	%r22782, %r22712, 5;
	and.b32  	%r22783, %r22781, %r22782;
	or.b32  	%r22784, %r22783, %r22780;
	shr.u32 	%r22785, %r22650, 1;
	or.b32  	%r22786, %r22781, %r22782;
	and.b32  	%r22787, %r22786, %r22785;
	not.b32 	%r22788, %r22787;
	shr.u32 	%r22789, %r1024, 3;
	not.b32 	%r22790, %r22789;
	not.b32 	%r22791, %r22650;
	and.b32  	%r22792, %r22680, %r22791;
	or.b32  	%r22793, %r22792, %r22790;
	shr.u32 	%r22794, %r1024, 4;
	not.b32 	%r22795, %r22794;
	not.b32 	%r22796, %r22680;
	and.b32  	%r22797, %r22796, %r22650;
	or.b32  	%r22798, %r22797, %r22795;
	not.b32 	%r22799, %r22742;
	shr.u32 	%r22800, %r22742, 6;
	shr.u32 	%r1028, %r22742, 1;
	and.b32  	%r22801, %r22800, %r1028;
	or.b32  	%r22802, %r22801, %r22799;
	shr.u32 	%r22803, %r22742, 4;
	not.b32 	%r22804, %r22803;
	not.b32 	%r22805, %r22800;
	and.b32  	%r22806, %r1028, %r22805;
	or.b32  	%r22807, %r22806, %r22804;
	shr.u32 	%r22808, %r22742, 2;
	not.b32 	%r22809, %r22808;
	not.b32 	%r22810, %r1028;
	and.b32  	%r22811, %r22800, %r22810;
	or.b32  	%r22812, %r22811, %r22809;
	or.b32  	%r22813, %r1028, %r22781;
	not.b32 	%r22814, %r22813;
	and.b32  	%r22815, %r1024, %r22814;
	or.b32  	%r22816, %r22800, %r1024;
	not.b32 	%r22817, %r22816;
	and.b32  	%r22818, %r22782, %r22817;
	or.b32  	%r22819, %r22815, %r22818;
	not.b32 	%r22820, %r22769;
	and.b32  	%r22821, %r22767, %r22820;
	and.b32  	%r22822, %r22821, %r22781;
	or.b32  	%r22823, %r22819, %r22822;
	not.b32 	%r22824, %r22782;
	and.b32  	%r22825, %r22769, %r22824;
	and.b32  	%r22826, %r22767, %r22810;
	or.b32  	%r22827, %r22826, %r22825;
	and.b32  	%r22828, %r22827, %r22796;
	or.b32  	%r22829, %r22823, %r22828;
	add.s32 	%r22830, %r22766, %r22772;
	add.s32 	%r22831, %r22830, %r22776;
	add.s32 	%r22832, %r22760, %r22778;
	sub.s32 	%r22833, %r22831, %r22832;
	add.s32 	%r22834, %r22833, %r22784;
	add.s32 	%r22835, %r22834, %r22788;
	add.s32 	%r22836, %r22835, %r22793;
	add.s32 	%r22837, %r22836, %r22798;
	add.s32 	%r22838, %r22837, %r22802;
	add.s32 	%r22839, %r22838, %r22807;
	add.s32 	%r22840, %r22839, %r22812;
	add.s32 	%r22841, %r22840, %r22829;
	add.s32 	%r22842, %r22841, -2;
	and.b32  	%r22843, %r22842, 1;
	setp.ne.s32 	%p344, %r22843, %r1021;
	@%p344 bra 	$L__BB0_573;
	shr.u32 	%r22844, %r1024, 1;
	shr.u32 	%r22845, %r1025, 1;
	and.b32  	%r22846, %r22845, 8388607;
	ld.global.u32 	%r22847, [%rd82+65536];
	ld.global.u32 	%r22848, [%rd82];
	ld.global.u32 	%r22849, [%rd82+131072];
	atom.shared.add.u32 	%r22850, [_ZZ12PreSucSecondP8BiuStateS0_PjhhE14checkCount_Out], 1;
	cvt.u64.u32 	%rd1932, %r22850;
	mul.wide.u32 	%rd1933, %r22850, 4;
	add.s64 	%rd1934, %rd1, %rd1933;
	st.global.u32 	[%rd1934+196608], %r22846;
	cvt.u16.u32 	%rs751, %r1026;
	xor.b16  	%rs752, %rs92, %rs751;
	shl.b16 	%rs753, %rs752, 13;
	xor.b16  	%rs754, %rs753, 8192;
	or.b16  	%rs755, %rs754, %rs92;
	shr.u16 	%rs756, %rs755, 1;
	and.b16  	%rs757, %rs756, 8191;
	mul.wide.u32 	%rd1935, %r22850, 2;
	sub.s64 	%rd1936, %rd1934, %rd1935;
	st.global.u16 	[%rd1936+262144], %rs757;
	sub.s64 	%rd1937, %rd1936, %rd1932;
	st.global.u8 	[%rd1937+294912], %r22844;
	st.global.u8 	[%rd1937+311296], %r1027;
	st.global.u8 	[%rd1937+327680], %r1028;
	mul.wide.u32 	%rd1938, %r22850, 3;
	add.s64 	%rd1939, %rd1937, %rd1938;
	st.global.u32 	[%rd1939], %r22848;
	st.global.u32 	[%rd1939+65536], %r22847;
	st.global.u32 	[%rd1939+131072], %r22849;
$L__BB0_573:
	add.s32 	%r23983, %r23983, %r1022;
	setp.lt.u32 	%p345, %r23983, %r1020;
	@%p345 bra 	$L__BB0_571;
$L__BB0_574:
	ld.param.u64 	%rd2125, [_Z7PreSortPK6InitGHPK7InitLMRPK18CommonHeadIndexStrP8BiuStateS9_S9_PjSA_h_param_6];
	bar.sync 	0;
	ld.shared.u32 	%r22851, [_ZZ12PreSucSecondP8BiuStateS0_PjhhE14checkCount_Out];
	cvta.to.global.u64 	%rd83, %rd2125;
	st.global.u32 	[%rd83], %r22851;
	bar.sync 	0;
	st.shared.u32 	[_ZZ12PreSucSecondP8BiuStateS0_PjhhE13checkCount_In], %r22851;
	mov.b32 	%r22852, 0;
	st.shared.u32 	[_ZZ12PreSucSecondP8BiuStateS0_PjhhE14checkCount_Out], %r22852;
	bar.sync 	0;
	ld.shared.u32 	%r1030, [_ZZ12PreSucSecondP8BiuStateS0_PjhhE13checkCount_In];
	setp.ge.u32 	%p346, %r23988, %r1030;
	@%p346 bra 	$L__BB0_579;
	ld.global.u8 	%r1031, [%rd3+2];
	mov.u32 	%r1032, %ntid.x;
	mov.u32 	%r23984, %r23988;
$L__BB0_576:
	cvt.u64.u32 	%rd1940, %r23984;
	mul.wide.u32 	%rd1941, %r23984, 4;
	add.s64 	%rd1942, %rd1, %rd1941;
	ld.global.u32 	%r22853, [%rd1942+196608];
	mul.wide.u32 	%rd1943, %r23984, 2;
	sub.s64 	%rd1944, %rd1942, %rd1943;
	ld.global.u16 	%rs93, [%rd1944+262144];
	cvt.u32.u16 	%r22854, %rs93;
	sub.s64 	%rd1945, %rd1944, %rd1940;
	ld.global.u8 	%r22855, [%rd1945+294912];
	ld.global.u8 	%r22856, [%rd1945+311296];
	ld.global.u8 	%r22857, [%rd1945+327680];
	mul.wide.u32 	%rd1946, %r23984, 3;
	add.s64 	%rd84, %rd1945, %rd1946;
	shr.u32 	%r22858, %r22854, 9;
	shr.u32 	%r22859, %r22853, 18;
	shr.u32 	%r22860, %r22853, 9;
	not.b32 	%r22861, %r22860;
	and.b32  	%r22862, %r22859, %r22861;
	and.b32  	%r22863, %r22862, %r22858;
	shr.u32 	%r22864, %r22853, 16;
	not.b32 	%r22865, %r22858;
	shr.u32 	%r22866, %r22853, 4;
	and.b32  	%r22867, %r22864, %r22865;
	and.b32  	%r22868, %r22867, %r22866;
	or.b32  	%r22869, %r22859, %r22866;
	not.b32 	%r22870, %r22869;
	shr.u32 	%r22871, %r22853, 22;
	and.b32  	%r22872, %r22871, %r22870;
	or.b32  	%r22873, %r22871, %r22864;
	not.b32 	%r22874, %r22873;
	and.b32  	%r22875, %r22860, %r22874;
	or.b32  	%r22876, %r22875, %r22872;
	or.b32  	%r22877, %r22876, %r22863;
	or.b32  	%r22878, %r22877, %r22868;
	shr.u32 	%r22879, %r22857, 4;
	xor.b32  	%r22880, %r22879, %r22878;
	xor.b32  	%r22881, %r22880, %r22857;
	xor.b32  	%r22882, %r22881, %r22853;
	shl.b32 	%r22883, %r22882, 7;
	and.b32  	%r22884, %r22883, 128;
	or.b32  	%r1034, %r22884, %r22855;
	shr.u32 	%r22885, %r1034, 6;
	or.b32  	%r22886, %r22885, %r22855;
	and.b32  	%r22887, %r22882, %r22886;
	shr.u32 	%r22888, %r22854, 5;
	shr.u32 	%r22889, %r22853, 7;
	shr.u32 	%r22890, %r22853, 17;
	not.b32 	%r22891, %r22890;
	and.b32  	%r22892, %r22889, %r22891;
	and.b32  	%r22893, %r22892, %r22888;
	not.b32 	%r22894, %r22889;
	shr.u32 	%r22895, %r22853, 21;
	shr.u32 	%r22896, %r22853, 12;
	and.b32  	%r22897, %r22895, %r22894;
	and.b32  	%r22898, %r22897, %r22896;
	or.b32  	%r22899, %r22893, %r22898;
	or.b32  	%r22900, %r22888, %r22895;
	not.b32 	%r22901, %r22900;
	shr.u32 	%r22902, %r22854, 12;
	and.b32  	%r22903, %r22902, %r22901;
	or.b32  	%r22904, %r22899, %r22903;
	or.b32  	%r22905, %r22902, %r22896;
	not.b32 	%r22906, %r22905;
	and.b32  	%r22907, %r22890, %r22906;
	or.b32  	%r22908, %r22904, %r22907;
	shr.u32 	%r22909, %r22855, 6;
	shr.u32 	%r22910, %r22855, 3;
	xor.b32  	%r22911, %r22910, %r22909;
	xor.b32  	%r22912, %r22911, %r22908;
	xor.b32  	%r22913, %r22912, %r22855;
	not.b32 	%r22914, %r22913;
	shl.b32 	%r22915, %r22913, 7;
	and.b32  	%r22916, %r22915, 128;
	or.b32  	%r22917, %r22916, %r22856;
	shr.u32 	%r22918, %r22853, 19;
	shr.u32 	%r22919, %r22853, 8;
	shr.u32 	%r22920, %r22854, 11;
	not.b32 	%r22921, %r22920;
	and.b32  	%r22922, %r22919, %r22921;
	and.b32  	%r22923, %r22922, %r22918;
	not.b32 	%r22924, %r22918;
	shr.u32 	%r22925, %r22853, 20;
	shr.u32 	%r22926, %r22853, 6;
	and.b32  	%r22927, %r22925, %r22924;
	and.b32  	%r22928, %r22927, %r22926;
	or.b32  	%r22929, %r22926, %r22919;
	not.b32 	%r22930, %r22929;
	shr.u32 	%r22931, %r22853, 13;
	and.b32  	%r22932, %r22931, %r22930;
	or.b32  	%r22933, %r22925, %r22931;
	not.b32 	%r22934, %r22933;
	and.b32  	%r22935, %r22920, %r22934;
	or.b32  	%r22936, %r22932, %r22928;
	or.b32  	%r22937, %r22936, %r22935;
	or.b32  	%r22938, %r22937, %r22923;
	shr.u32 	%r22939, %r22856, 6;
	shr.u32 	%r22940, %r22856, 3;
	xor.b32  	%r22941, %r22940, %r22939;
	xor.b32  	%r22942, %r22941, %r22938;
	xor.b32  	%r22943, %r22942, %r22856;
	not.b32 	%r22944, %r22943;
	shl.b32 	%r22945, %r22943, 7;
	and.b32  	%r22946, %r22945, 128;
	or.b32  	%r22947, %r22946, %r22857;
	shr.u32 	%r22948, %r1034, 5;
	shr.u32 	%r22949, %r22854, 4;
	shr.u32 	%r22950, %r22854, 10;
	and.b32  	%r22951, %r22853, 1;
	neg.s32 	%r22952, %r22951;
	xor.b32  	%r22953, %r22950, %r22948;
	xor.b32  	%r22954, %r22953, %r22854;
	xor.b32  	%r22955, %r22954, %r22951;
	xor.b32  	%r22956, %r22955, %r22949;
	xor.b32  	%r22957, %r22956, %r22917;
	shl.b32 	%r22958, %r22957, 23;
	or.b32  	%r22959, %r22958, %r22853;
	and.b32  	%r22960, %r22952, 1442944;
	xor.b32  	%r1035, %r22959, %r22960;
	and.b32  	%r22961, %r22920, %r22949;
	shr.u32 	%r22962, %r22854, 3;
	shr.u32 	%r22963, %r22854, 1;
	and.b32  	%r22964, %r22962, %r22963;
	xor.b32  	%r1036, %r22961, %r22964;
	and.b32  	%r22965, %r22887, 1;
	shr.u32 	%r22966, %r22855, 2;
	not.b32 	%r22967, %r22966;
	shr.u32 	%r22968, %r22856, 5;
	and.b32  	%r22969, %r22968, %r22967;
	or.b32  	%r22970, %r22914, %r22969;
	or.b32  	%r22971, %r22970, -2;
	shr.u32 	%r22972, %r22947, 3;
	not.b32 	%r22973, %r22972;
	shr.u32 	%r22974, %r22917, 3;
	and.b32  	%r22975, %r22974, %r22973;
	or.b32  	%r22976, %r22944, %r22975;
	or.b32  	%r22977, %r22976, -2;
	and.b32  	%r22978, %r22974, %r22972;
	shr.u32 	%r22979, %r22947, 5;
	not.b32 	%r22980, %r22979;
	or.b32  	%r22981, %r22978, %r22980;
	shr.u32 	%r1037, %r22917, 1;
	or.b32  	%r22982, %r22972, %r22974;
	and.b32  	%r22983, %r22982, %r1037;
	shr.u32 	%r22984, %r22917, 6;
	not.b32 	%r22985, %r22984;
	shr.u32 	%r22986, %r1034, 2;
	shr.u32 	%r22987, %r22917, 5;
	and.b32  	%r22988, %r22986, %r22987;
	or.b32  	%r22989, %r22988, %r22985;
	shr.u32 	%r22990, %r22855, 1;
	or.b32  	%r22991, %r22986, %r22987;
	and.b32  	%r22992, %r22991, %r22990;
	not.b32 	%r22993, %r22992;
	shr.u32 	%r22994, %r1034, 3;
	not.b32 	%r22995, %r22994;
	not.b32 	%r22996, %r22855;
	and.b32  	%r22997, %r22885, %r22996;
	or.b32  	%r22998, %r22997, %r22995;
	shr.u32 	%r22999, %r1034, 4;
	not.b32 	%r23000, %r22999;
	not.b32 	%r23001, %r22885;
	and.b32  	%r23002, %r23001, %r22855;
	or.b32  	%r23003, %r23002, %r23000;
	not.b32 	%r23004, %r22947;
	shr.u32 	%r23005, %r22947, 6;
	shr.u32 	%r1038, %r22947, 1;
	and.b32  	%r23006, %r23005, %r1038;
	or.b32  	%r23007, %r23006, %r23004;
	shr.u32 	%r23008, %r22947, 4;
	not.b32 	%r23009, %r23008;
	not.b32 	%r23010, %r23005;
	and.b32  	%r23011, %r1038, %r23010;
	or.b32  	%r23012, %r23011, %r23009;
	shr.u32 	%r23013, %r22947, 2;
	not.b32 	%r23014, %r23013;
	not.b32 	%r23015, %r1038;
	and.b32  	%r23016, %r23005, %r23015;
	or.b32  	%r23017, %r23016, %r23014;
	or.b32  	%r23018, %r1038, %r22986;
	not.b32 	%r23019, %r23018;
	and.b32  	%r23020, %r1034, %r23019;
	or.b32  	%r23021, %r23005, %r1034;
	not.b32 	%r23022, %r23021;
	and.b32  	%r23023, %r22987, %r23022;
	or.b32  	%r23024, %r23020, %r23023;
	not.b32 	%r23025, %r22974;
	and.b32  	%r23026, %r22972, %r23025;
	and.b32  	%r23027, %r23026, %r22986;
	or.b32  	%r23028, %r23024, %r23027;
	not.b32 	%r23029, %r22987;
	and.b32  	%r23030, %r22974, %r23029;
	and.b32  	%r23031, %r22972, %r23015;
	or.b32  	%r23032, %r23031, %r23030;
	and.b32  	%r23033, %r23032, %r23001;
	or.b32  	%r23034, %r23028, %r23033;
	add.s32 	%r23035, %r22971, %r22977;
	add.s32 	%r23036, %r23035, %r22981;
	add.s32 	%r23037, %r22965, %r22983;
	sub.s32 	%r23038, %r23036, %r23037;
	add.s32 	%r23039, %r23038, %r22989;
	add.s32 	%r23040, %r23039, %r22993;
	add.s32 	%r23041, %r23040, %r22998;
	add.s32 	%r23042, %r23041, %r23003;
	add.s32 	%r23043, %r23042, %r23007;
	add.s32 	%r23044, %r23043, %r23012;
	add.s32 	%r23045, %r23044, %r23017;
	add.s32 	%r23046, %r23045, %r23034;
	add.s32 	%r23047, %r23046, -2;
	and.b32  	%r23048, %r23047, 1;
	setp.ne.s32 	%p347, %r23048, %r1031;
	@%p347 bra 	$L__BB0_578;
	shr.u32 	%r23049, %r1034, 1;
	shr.u32 	%r23050, %r1035, 1;
	and.b32  	%r23051, %r23050, 8388607;
	ld.global.u32 	%r23052, [%rd84+65536];
	ld.global.u32 	%r23053, [%rd84];
	ld.global.u32 	%r23054, [%rd84+131072];
	atom.shared.add.u32 	%r23055, [_ZZ12PreSucSecondP8BiuStateS0_PjhhE14checkCount_Out], 1;
	cvt.u64.u32 	%rd1947, %r23055;
	mul.wide.u32 	%rd1948, %r23055, 4;
	add.s64 	%rd1949, %rd2, %rd1948;
	st.global.u32 	[%rd1949+196608], %r23051;
	cvt.u16.u32 	%rs758, %r1036;
	xor.b16  	%rs759, %rs93, %rs758;
	shl.b16 	%rs760, %rs759, 13;
	xor.b16  	%rs761, %rs760, 8192;
	or.b16  	%rs762, %rs761, %rs93;
	shr.u16 	%rs763, %rs762, 1;
	and.b16  	%rs764, %rs763, 8191;
	mul.wide.u32 	%rd1950, %r23055, 2;
	sub.s64 	%rd1951, %rd1949, %rd1950;
	st.global.u16 	[%rd1951+262144], %rs764;
	sub.s64 	%rd1952, %rd1951, %rd1947;
	st.global.u8 	[%rd1952+294912], %r23049;
	st.global.u8 	[%rd1952+311296], %r1037;
	st.global.u8 	[%rd1952+327680], %r1038;
	mul.wide.u32 	%rd1953, %r23055, 3;
	add.s64 	%rd1954, %rd1952, %rd1953;
	st.global.u32 	[%rd1954], %r23053;
	st.global.u32 	[%rd1954+65536], %r23052;
	st.global.u32 	[%rd1954+131072], %r23054;
$L__BB0_578:
	add.s32 	%r23984, %r23984, %r1032;
	setp.lt.u32 	%p348, %r23984, %r1030;
	@%p348 bra 	$L__BB0_576;
$L__BB0_579:
	bar.sync 	0;
	ld.shared.u32 	%r23056, [_ZZ12PreSucSecondP8BiuStateS0_PjhhE14checkCount_Out];
	bar.sync 	0;
	st.shared.u32 	[_ZZ12PreSucSecondP8BiuStateS0_PjhhE13checkCount_In], %r23056;
	mov.b32 	%r23057, 0;
	st.shared.u32 	[_ZZ12PreSucSecondP8BiuStateS0_PjhhE14checkCount_Out], %r23057;
	bar.sync 	0;
	ld.shared.u32 	%r1040, [_ZZ12PreSucSecondP8BiuStateS0_PjhhE13checkCount_In];
	setp.ge.u32 	%p349, %r23988, %r1040;
	@%p349 bra 	$L__BB0_584;
	ld.global.u8 	%r1041, [%rd3+3];
	mov.u32 	%r1042, %ntid.x;
	mov.u32 	%r23985, %r23988;
$L__BB0_581:
	cvt.u64.u32 	%rd1955, %r23985;
	mul.wide.u32 	%rd1956, %r23985, 4;
	add.s64 	%rd1957, %rd2, %rd1956;
	ld.global.u32 	%r23058, [%rd1957+196608];
	mul.wide.u32 	%rd1958, %r23985, 2;
	sub.s64 	%rd1959, %rd1957, %rd1958;
	ld.global.u16 	%rs94, [%rd1959+262144];
	cvt.u32.u16 	%r23059, %rs94;
	sub.s64 	%rd1960, %rd1959, %rd1955;
	ld.global.u8 	%r23060, [%rd1960+294912];
	ld.global.u8 	%r23061, [%rd1960+311296];
	ld.global.u8 	%r23062, [%rd1960+327680];
	mul.wide.u32 	%rd1961, %r23985, 3;
	add.s64 	%rd85, %rd1960, %rd1961;
	shr.u32 	%r23063, %r23059, 9;
	shr.u32 	%r23064, %r23058, 18;
	shr.u32 	%r23065, %r23058, 9;
	not.b32 	%r23066, %r23065;
	and.b32  	%r23067, %r23064, %r23066;
	and.b32  	%r23068, %r23067, %r23063;
	shr.u32 	%r23069, %r23058, 16;
	not.b32 	%r23070, %r23063;
	shr.u32 	%r23071, %r23058, 4;
	and.b32  	%r23072, %r23069, %r23070;
	and.b32  	%r23073, %r23072, %r23071;
	or.b32  	%r23074, %r23064, %r23071;
	not.b32 	%r23075, %r23074;
	shr.u32 	%r23076, %r23058, 22;
	and.b32  	%r23077, %r23076, %r23075;
	or.b32  	%r23078, %r23076, %r23069;
	not.b32 	%r23079, %r23078;
	and.b32  	%r23080, %r23065, %r23079;
	or.b32  	%r23081, %r23080, %r23077;
	or.b32  	%r23082, %r23081, %r23068;
	or.b32  	%r23083, %r23082, %r23073;
	shr.u32 	%r23084, %r23062, 4;
	xor.b32  	%r23085, %r23084, %r23083;
	xor.b32  	%r23086, %r23085, %r23062;
	xor.b32  	%r23087, %r23086, %r23058;
	shl.b32 	%r23088, %r23087, 7;
	and.b32  	%r23089, %r23088, 128;
	or.b32  	%r1044, %r23089, %r23060;
	shr.u32 	%r23090, %r1044, 6;
	or.b32  	%r23091, %r23090, %r23060;
	and.b32  	%r23092, %r23087, %r23091;
	shr.u32 	%r23093, %r23059, 5;
	shr.u32 	%r23094, %r23058, 7;
	shr.u32 	%r23095, %r23058, 17;
	not.b32 	%r23096, %r23095;
	and.b32  	%r23097, %r23094, %r23096;
	and.b32  	%r23098, %r23097, %r23093;
	not.b32 	%r23099, %r23094;
	shr.u32 	%r23100, %r23058, 21;
	shr.u32 	%r23101, %r23058, 12;
	and.b32  	%r23102, %r23100, %r23099;
	and.b32  	%r23103, %r23102, %r23101;
	or.b32  	%r23104, %r23098, %r23103;
	or.b32  	%r23105, %r23093, %r23100;
	not.b32 	%r23106, %r23105;
	shr.u32 	%r23107, %r23059, 12;
	and.b32  	%r23108, %r23107, %r23106;
	or.b32  	%r23109, %r23104, %r23108;
	or.b32  	%r23110, %r23107, %r23101;
	not.b32 	%r23111, %r23110;
	and.b32  	%r23112, %r23095, %r23111;
	or.b32  	%r23113, %r23109, %r23112;
	shr.u32 	%r23114, %r23060, 6;
	shr.u32 	%r23115, %r23060, 3;
	xor.b32  	%r23116, %r23115, %r23114;
	xor.b32  	%r23117, %r23116, %r23113;
	xor.b32  	%r23118, %r23117, %r23060;
	not.b32 	%r23119, %r23118;
	shl.b32 	%r23120, %r23118, 7;
	and.b32  	%r23121, %r23120, 128;
	or.b32  	%r23122, %r23121, %r23061;
	shr.u32 	%r23123, %r23058, 19;
	shr.u32 	%r23124, %r23058, 8;
	shr.u32 	%r23125, %r23059, 11;
	not.b32 	%r23126, %r23125;
	and.b32  	%r23127, %r23124, %r23126;
	and.b32  	%r23128, %r23127, %r23123;
	not.b32 	%r23129, %r23123;
	shr.u32 	%r23130, %r23058, 20;
	shr.u32 	%r23131, %r23058, 6;
	and.b32  	%r23132, %r23130, %r23129;
	and.b32  	%r23133, %r23132, %r23131;
	or.b32  	%r23134, %r23131, %r23124;
	not.b32 	%r23135, %r23134;
	shr.u32 	%r23136, %r23058, 13;
	and.b32  	%r23137, %r23136, %r23135;
	or.b32  	%r23138, %r23130, %r23136;
	not.b32 	%r23139, %r23138;
	and.b32  	%r23140, %r23125, %r23139;
	or.b32  	%r23141, %r23137, %r23133;
	or.b32  	%r23142, %r23141, %r23140;
	or.b32  	%r23143, %r23142, %r23128;
	shr.u32 	%r23144, %r23061, 6;
	shr.u32 	%r23145, %r23061, 3;
	xor.b32  	%r23146, %r23145, %r23144;
	xor.b32  	%r23147, %r23146, %r23143;
	xor.b32  	%r23148, %r23147, %r23061;
	not.b32 	%r23149, %r23148;
	shl.b32 	%r23150, %r23148, 7;
	and.b32  	%r23151, %r23150, 128;
	or.b32  	%r23152, %r23151, %r23062;
	shr.u32 	%r23153, %r1044, 5;
	shr.u32 	%r23154, %r23059, 4;
	shr.u32 	%r23155, %r23059, 10;
	and.b32  	%r23156, %r23058, 1;
	neg.s32 	%r23157, %r23156;
	xor.b32  	%r23158, %r23155, %r23153;
	xor.b32  	%r23159, %r23158, %r23059;
	xor.b32  	%r23160, %r23159, %r23156;
	xor.b32  	%r23161, %r23160, %r23154;
	xor.b32  	%r23162, %r23161, %r23122;
	shl.b32 	%r23163, %r23162, 23;
	or.b32  	%r23164, %r23163, %r23058;
	and.b32  	%r23165, %r23157, 1442944;
	xor.b32  	%r1045, %r23164, %r23165;
	and.b32  	%r23166, %r23125, %r23154;
	shr.u32 	%r23167, %r23059, 3;
	shr.u32 	%r23168, %r23059, 1;
	and.b32  	%r23169, %r23167, %r23168;
	xor.b32  	%r1046, %r23166, %r23169;
	and.b32  	%r23170, %r23092, 1;
	shr.u32 	%r23171, %r23060, 2;
	not.b32 	%r23172, %r23171;
	shr.u32 	%r23173, %r23061, 5;
	and.b32  	%r23174, %r23173, %r23172;
	or.b32  	%r23175, %r23119, %r23174;
	or.b32  	%r23176, %r23175, -2;
	shr.u32 	%r23177, %r23152, 3;
	not.b32 	%r23178, %r23177;
	shr.u32 	%r23179, %r23122, 3;
	and.b32  	%r23180, %r23179, %r23178;
	or.b32  	%r23181, %r23149, %r23180;
	or.b32  	%r23182, %r23181, -2;
	and.b32  	%r23183, %r23179, %r23177;
	shr.u32 	%r23184, %r23152, 5;
	not.b32 	%r23185, %r23184;
	or.b32  	%r23186, %r23183, %r23185;
	shr.u32 	%r1047, %r23122, 1;
	or.b32  	%r23187, %r23177, %r23179;
	and.b32  	%r23188, %r23187, %r1047;
	shr.u32 	%r23189, %r23122, 6;
	not.b32 	%r23190, %r23189;
	shr.u32 	%r23191, %r1044, 2;
	shr.u32 	%r23192, %r23122, 5;
	and.b32  	%r23193, %r23191, %r23192;
	or.b32  	%r23194, %r23193, %r23190;
	shr.u32 	%r23195, %r23060, 1;
	or.b32  	%r23196, %r23191, %r23192;
	and.b32  	%r23197, %r23196, %r23195;
	not.b32 	%r23198, %r23197;
	shr.u32 	%r23199, %r1044, 3;
	not.b32 	%r23200, %r23199;
	not.b32 	%r23201, %r23060;
	and.b32  	%r23202, %r23090, %r23201;
	or.b32  	%r23203, %r23202, %r23200;
	shr.u32 	%r23204, %r1044, 4;
	not.b32 	%r23205, %r23204;
	not.b32 	%r23206, %r23090;
	and.b32  	%r23207, %r23206, %r23060;
	or.b32  	%r23208, %r23207, %r23205;
	not.b32 	%r23209, %r23152;
	shr.u32 	%r23210, %r23152, 6;
	shr.u32 	%r1048, %r23152, 1;
	and.b32  	%r23211, %r23210, %r1048;
	or.b32  	%r23212, %r23211, %r23209;
	shr.u32 	%r23213, %r23152, 4;
	not.b32 	%r23214, %r23213;
	not.b32 	%r23215, %r23210;
	and.b32  	%r23216, %r1048, %r23215;
	or.b32  	%r23217, %r23216, %r23214;
	shr.u32 	%r23218, %r23152, 2;
	not.b32 	%r23219, %r23218;
	not.b32 	%r23220, %r1048;
	and.b32  	%r23221, %r23210, %r23220;
	or.b32  	%r23222, %r23221, %r23219;
	or.b32  	%r23223, %r1048, %r23191;
	not.b32 	%r23224, %r23223;
	and.b32  	%r23225, %r1044, %r23224;
	or.b32  	%r23226, %r23210, %r1044;
	not.b32 	%r23227, %r23226;
	and.b32  	%r23228, %r23192, %r23227;
	or.b32  	%r23229, %r23225, %r23228;
	not.b32 	%r23230, %r23179;
	and.b32  	%r23231, %r23177, %r23230;
	and.b32  	%r23232, %r23231, %r23191;
	or.b32  	%r23233, %r23229, %r23232;
	not.b32 	%r23234, %r23192;
	and.b32  	%r23235, %r23179, %r23234;
	and.b32  	%r23236, %r23177, %r23220;
	or.b32  	%r23237, %r23236, %r23235;
	and.b32  	%r23238, %r23237, %r23206;
	or.b32  	%r23239, %r23233, %r23238;
	add.s32 	%r23240, %r23176, %r23182;
	add.s32 	%r23241, %r23240, %r23186;
	add.s32 	%r23242, %r23170, %r23188;
	sub.s32 	%r23243, %r23241, %r23242;
	add.s32 	%r23244, %r23243, %r23194;
	add.s32 	%r23245, %r23244, %r23198;
	add.s32 	%r23246, %r23245, %r23203;
	add.s32 	%r23247, %r23246, %r23208;
	add.s32 	%r23248, %r23247, %r23212;
	add.s32 	%r23249, %r23248, %r23217;
	add.s32 	%r23250, %r23249, %r23222;
	add.s32 	%r23251, %r23250, %r23239;
	add.s32 	%r23252, %r23251, -2;
	and.b32  	%r23253, %r23252, 1;
	setp.ne.s32 	%p350, %r23253, %r1041;
	@%p350 bra 	$L__BB0_583;
	shr.u32 	%r23254, %r1044, 1;
	shr.u32 	%r23255, %r1045, 1;
	and.b32  	%r23256, %r23255, 8388607;
	ld.global.u32 	%r23257, [%rd85+65536];
	ld.global.u32 	%r23258, [%rd85];
	ld.global.u32 	%r23259, [%rd85+131072];
	atom.shared.add.u32 	%r23260, [_ZZ12PreSucSecondP8BiuStateS0_PjhhE14checkCount_Out], 1;
	cvt.u64.u32 	%rd1962, %r23260;
	mul.wide.u32 	%rd1963, %r23260, 4;
	add.s64 	%rd1964, %rd1, %rd1963;
	st.global.u32 	[%rd1964+196608], %r23256;
	cvt.u16.u32 	%rs765, %r1046;
	xor.b16  	%rs766, %rs94, %rs765;
	shl.b16 	%rs767, %rs766, 13;
	xor.b16  	%rs768, %rs767, 8192;
	or.b16  	%rs769, %rs768, %rs94;
	shr.u16 	%rs770, %rs769, 1;
	and.b16  	%rs771, %rs770, 8191;
	mul.wide.u32 	%rd1965, %r23260, 2;
	sub.s64 	%rd1966, %rd1964, %rd1965;
	st.global.u16 	[%rd1966+262144], %rs771;
	sub.s64 	%rd1967, %rd1966, %rd1962;
	st.global.u8 	[%rd1967+294912], %r23254;
	st.global.u8 	[%rd1967+311296], %r1047;
	st.global.u8 	[%rd1967+327680], %r1048;
	mul.wide.u32 	%rd1968, %r23260, 3;
	add.s64 	%rd1969, %rd1967, %rd1968;
	st.global.u32 	[%rd1969], %r23258;
	st.global.u32 	[%rd1969+65536], %r23257;
	st.global.u32 	[%rd1969+131072], %r23259;
$L__BB0_583:
	add.s32 	%r23985, %r23985, %r1042;
	setp.lt.u32 	%p351, %r23985, %r1040;
	@%p351 bra 	$L__BB0_581;
$L__BB0_584:
	bar.sync 	0;
	ld.shared.u32 	%r23261, [_ZZ12PreSucSecondP8BiuStateS0_PjhhE14checkCount_Out];
	st.global.u32 	[%rd83], %r23261;
	bar.sync 	0;
	st.shared.u32 	[_ZZ12PreSucSecondP8BiuStateS0_PjhhE13checkCount_In], %r23261;
	mov.b32 	%r23262, 0;
	st.shared.u32 	[_ZZ12PreSucSecondP8BiuStateS0_PjhhE14checkCount_Out], %r23262;
	bar.sync 	0;
	ld.shared.u32 	%r1050, [_ZZ12PreSucSecondP8BiuStateS0_PjhhE13checkCount_In];
	setp.ge.u32 	%p352, %r23988, %r1050;
	@%p352 bra 	$L__BB0_589;
	ld.global.u8 	%r1051, [%rd3+4];
	mov.u32 	%r1052, %ntid.x;
	mov.u32 	%r23986, %r23988;
$L__BB0_586:
	cvt.u64.u32 	%rd1970, %r23986;
	mul.wide.u32 	%rd1971, %r23986, 4;
	add.s64 	%rd1972, %rd1, %rd1971;
	ld.global.u32 	%r23263, [%rd1972+196608];
	mul.wide.u32 	%rd1973, %r23986, 2;
	sub.s64 	%rd1974, %rd1972, %rd1973;
	ld.global.u16 	%rs95, [%rd1974+262144];
	cvt.u32.u16 	%r23264, %rs95;
	sub.s64 	%rd1975, %rd1974, %rd1970;
	ld.global.u8 	%r23265, [%rd1975+294912];
	ld.global.u8 	%r23266, [%rd1975+311296];
	ld.global.u8 	%r23267, [%rd1975+327680];
	mul.wide.u32 	%rd1976, %r23986, 3;
	add.s64 	%rd86, %rd1975, %rd1976;
	shr.u32 	%r23268, %r23264, 9;
	shr.u32 	%r23269, %r23263, 18;
	shr.u32 	%r23270, %r23263, 9;
	not.b32 	%r23271, %r23270;
	and.b32  	%r23272, %r23269, %r23271;
	and.b32  	%r23273, %r23272, %r23268;
	shr.u32 	%r23274, %r23263, 16;
	not.b32 	%r23275, %r23268;
	shr.u32 	%r23276, %r23263, 4;
	and.b32  	%r23277, %r23274, %r23275;
	and.b32  	%r23278, %r23277, %r23276;
	or.b32  	%r23279, %r23269, %r23276;
	not.b32 	%r23280, %r23279;
	shr.u32 	%r23281, %r23263, 22;
	and.b32  	%r23282, %r23281, %r23280;
	or.b32  	%r23283, %r23281, %r23274;
	not.b32 	%r23284, %r23283;
	and.b32  	%r23285, %r23270, %r23284;
	or.b32  	%r23286, %r23285, %r23282;
	or.b32  	%r23287, %r23286, %r23273;
	or.b32  	%r23288, %r23287, %r23278;
	shr.u32 	%r23289, %r23267, 4;
	xor.b32  	%r23290, %r23289, %r23288;
	xor.b32  	%r23291, %r23290, %r23267;
	xor.b32  	%r23292, %r23291, %r23263;
	shl.b32 	%r23293, %r23292, 7;
	and.b32  	%r23294, %r23293, 128;
	or.b32  	%r1054, %r23294, %r23265;
	shr.u32 	%r23295, %r1054, 6;
	or.b32  	%r23296, %r23295, %r23265;
	and.b32  	%r23297, %r23292, %r23296;
	shr.u32 	%r23298, %r23264, 5;
	shr.u32 	%r23299, %r23263, 7;
	shr.u32 	%r23300, %r23263, 17;
	not.b32 	%r23301, %r23300;
	and.b32  	%r23302, %r23299, %r23301;
	and.b32  	%r23303, %r23302, %r23298;
	not.b32 	%r23304, %r23299;
	shr.u32 	%r23305, %r23263, 21;
	shr.u32 	%r23306, %r23263, 12;
	and.b32  	%r23307, %r23305, %r23304;
	and.b32  	%r23308, %r23307, %r23306;
	or.b32  	%r23309, %r23303, %r23308;
	or.b32  	%r23310, %r23298, %r23305;
	not.b32 	%r23311, %r23310;
	shr.u32 	%r23312, %r23264, 12;
	and.b32  	%r23313, %r23312, %r23311;
	or.b32  	%r23314, %r23309, %r23313;
	or.b32  	%r23315, %r23312, %r23306;
	not.b32 	%r23316, %r23315;
	and.b32  	%r23317, %r23300, %r23316;
	or.b32  	%r23318, %r23314, %r23317;
	shr.u32 	%r23319, %r23265, 6;
	shr.u32 	%r23320, %r23265, 3;
	xor.b32  	%r23321, %r23320, %r23319;
	xor.b32  	%r23322, %r23321, %r23318;
	xor.b32  	%r23323, %r23322, %r23265;
	not.b32 	%r23324, %r23323;
	shl.b32 	%r23325, %r23323, 7;
	and.b32  	%r23326, %r23325, 128;
	or.b32  	%r23327, %r23326, %r23266;
	shr.u32 	%r23328, %r23263, 19;
	shr.u32 	%r23329, %r23263, 8;
	shr.u32 	%r23330, %r23264, 11;
	not.b32 	%r23331, %r23330;
	and.b32  	%r23332, %r23329, %r23331;
	and.b32  	%r23333, %r23332, %r23328;
	not.b32 	%r23334, %r23328;
	shr.u32 	%r23335, %r23263, 20;
	shr.u32 	%r23336, %r23263, 6;
	and.b32  	%r23337, %r23335, %r23334;
	and.b32  	%r23338, %r23337, %r23336;
	or.b32  	%r23339, %r23336, %r23329;
	not.b32 	%r23340, %r23339;
	shr.u32 	%r23341, %r23263, 13;
	and.b32  	%r23342, %r23341, %r23340;
	or.b32  	%r23343, %r23335, %r23341;
	not.b32 	%r23344, %r23343;
	and.b32  	%r23345, %r23330, %r23344;
	or.b32  	%r23346, %r23342, %r23338;
	or.b32  	%r23347, %r23346, %r23345;
	or.b32  	%r23348, %r23347, %r23333;
	shr.u32 	%r23349, %r23266, 6;
	shr.u32 	%r23350, %r23266, 3;
	xor.b32  	%r23351, %r23350, %r23349;
	xor.b32  	%r23352, %r23351, %r23348;
	xor.b32  	%r23353, %r23352, %r23266;
	not.b32 	%r23354, %r23353;
	shl.b32 	%r23355, %r23353, 7;
	and.b32  	%r23356, %r23355, 128;
	or.b32  	%r23357, %r23356, %r23267;
	shr.u32 	%r23358, %r1054, 5;
	shr.u32 	%r23359, %r23264, 4;
	shr.u32 	%r23360, %r23264, 10;
	and.b32  	%r23361, %r23263, 1;
	neg.s32 	%r23362, %r23361;
	xor.b32  	%r23363, %r23360, %r23358;
	xor.b32  	%r23364, %r23363, %r23264;
	xor.b32  	%r23365, %r23364, %r23361;
	xor.b32  	%r23366, %r23365, %r23359;
	xor.b32  	%r23367, %r23366, %r23327;
	shl.b32 	%r23368, %r23367, 23;
	or.b32  	%r23369, %r23368, %r23263;
	and.b32  	%r23370, %r23362, 1442944;
	xor.b32  	%r1055, %r23369, %r23370;
	and.b32  	%r23371, %r23330, %r23359;
	shr.u32 	%r23372, %r23264, 3;
	shr.u32 	%r23373, %r23264, 1;
	and.b32  	%r23374, %r23372, %r23373;
	xor.b32  	%r1056, %r23371, %r23374;
	and.b32  	%r23375, %r23297, 1;
	shr.u32 	%r23376, %r23265, 2;
	not.b32 	%r23377, %r23376;
	shr.u32 	%r23378, %r23266, 5;
	and.b32  	%r23379, %r23378, %r23377;
	or.b32  	%r23380, %r23324, %r23379;
	or.b32  	%r23381, %r23380, -2;
	shr.u32 	%r23382, %r23357, 3;
	not.b32 	%r23383, %r23382;
	shr.u32 	%r23384, %r23327, 3;
	and.b32  	%r23385, %r23384, %r23383;
	or.b32  	%r23386, %r23354, %r23385;
	or.b32  	%r23387, %r23386, -2;
	and.b32  	%r23388, %r23384, %r23382;
	shr.u32 	%r23389, %r23357, 5;
	not.b32 	%r23390, %r23389;
	or.b32  	%r23391, %r23388, %r23390;
	shr.u32 	%r1057, %r23327, 1;
	or.b32  	%r23392, %r23382, %r23384;
	and.b32  	%r23393, %r23392, %r1057;
	shr.u32 	%r23394, %r23327, 6;
	not.b32 	%r23395, %r23394;
	shr.u32 	%r23396, %r1054, 2;
	shr.u32 	%r23397, %r23327, 5;
	and.b32  	%r23398, %r23396, %r23397;
	or.b32  	%r23399, %r23398, %r23395;
	shr.u32 	%r23400, %r23265, 1;
	or.b32  	%r23401, %r23396, %r23397;
	and.b32  	%r23402, %r23401, %r23400;
	not.b32 	%r23403, %r23402;
	shr.u32 	%r23404, %r1054, 3;
	not.b32 	%r23405, %r23404;
	not.b32 	%r23406, %r23265;
	and.b32  	%r23407, %r23295, %r23406;
	or.b32  	%r23408, %r23407, %r23405;
	shr.u32 	%r23409, %r1054, 4;
	not.b32 	%r23410, %r23409;
	not.b32 	%r23411, %r23295;
	and.b32  	%r23412, %r23411, %r23265;
	or.b32  	%r23413, %r23412, %r23410;
	not.b32 	%r23414, %r23357;
	shr.u32 	%r23415, %r23357, 6;
	shr.u32 	%r1058, %r23357, 1;
	and.b32  	%r23416, %r23415, %r1058;
	or.b32  	%r23417, %r23416, %r23414;
	shr.u32 	%r23418, %r23357, 4;
	not.b32 	%r23419, %r23418;
	not.b32 	%r23420, %r23415;
	and.b32  	%r23421, %r1058, %r23420;
	or.b32  	%r23422, %r23421, %r23419;
	shr.u32 	%r23423, %r23357, 2;
	not.b32 	%r23424, %r23423;
	not.b32 	%r23425, %r1058;
	and.b32  	%r23426, %r23415, %r23425;
	or.b32  	%r23427, %r23426, %r23424;
	or.b32  	%r23428, %r1058, %r23396;
	not.b32 	%r23429, %r23428;
	and.b32  	%r23430, %r1054, %r23429;
	or.b32  	%r23431, %r23415, %r1054;
	not.b32 	%r23432, %r23431;
	and.b32  	%r23433, %r23397, %r23432;
	or.b32  	%r23434, %r23430, %r23433;
	not.b32 	%r23435, %r23384;
	and.b32  	%r23436, %r23382, %r23435;
	and.b32  	%r23437, %r23436, %r23396;
	or.b32  	%r23438, %r23434, %r23437;
	not.b32 	%r23439, %r23397;
	and.b32  	%r23440, %r23384, %r23439;
	and.b32  	%r23441, %r23382, %r23425;
	or.b32  	%r23442, %r23441, %r23440;
	and.b32  	%r23443, %r23442, %r23411;
	or.b32  	%r23444, %r23438, %r23443;
	add.s32 	%r23445, %r23381, %r23387;
	add.s32 	%r23446, %r23445, %r23391;
	add.s32 	%r23447, %r23375, %r23393;
	sub.s32 	%r23448, %r23446, %r23447;
	add.s32 	%r23449, %r23448, %r23399;
	add.s32 	%r23450, %r23449, %r23403;
	add.s32 	%r23451, %r23450, %r23408;
	add.s32 	%r23452, %r23451, %r23413;
	add.s32 	%r23453, %r23452, %r23417;
	add.s32 	%r23454, %r23453, %r23422;
	add.s32 	%r23455, %r23454, %r23427;
	add.s32 	%r23456, %r23455, %r23444;
	add.s32 	%r23457, %r23456, -2;
	and.b32  	%r23458, %r23457, 1;
	setp.ne.s32 	%p353, %r23458, %r1051;
	@%p353 bra 	$L__BB0_588;
	shr.u32 	%r23459, %r1054, 1;
	shr.u32 	%r23460, %r1055, 1;
	and.b32  	%r23461, %r23460, 8388607;
	ld.global.u32 	%r23462, [%rd86+65536];
	ld.global.u32 	%r23463, [%rd86];
	ld.global.u32 	%r23464, [%rd86+131072];
	atom.shared.add.u32 	%r23465, [_ZZ12PreSucSecondP8BiuStateS0_PjhhE14checkCount_Out], 1;
	cvt.u64.u32 	%rd1977, %r23465;
	mul.wide.u32 	%rd1978, %r23465, 4;
	add.s64 	%rd1979, %rd2, %rd1978;
	st.global.u32 	[%rd1979+196608], %r23461;
	cvt.u16.u32 	%rs772, %r1056;
	xor.b16  	%rs773, %rs95, %rs772;
	shl.b16 	%rs774, %rs773, 13;
	xor.b16  	%rs775, %rs774, 8192;
	or.b16  	%rs776, %rs775, %rs95;
	shr.u16 	%rs777, %rs776, 1;
	and.b16  	%rs778, %rs777, 8191;
	mul.wide.u32 	%rd1980, %r23465, 2;
	sub.s64 	%rd1981, %rd1979, %rd1980;
	st.global.u16 	[%rd1981+262144], %rs778;
	sub.s64 	%rd1982, %rd1981, %rd1977;
	st.global.u8 	[%rd1982+294912], %r23459;
	st.global.u8 	[%rd1982+311296], %r1057;
	st.global.u8 	[%rd1982+327680], %r1058;
	mul.wide.u32 	%rd1983, %r23465, 3;
	add.s64 	%rd1984, %rd1982, %rd1983;
	st.global.u32 	[%rd1984], %r23463;
	st.global.u32 	[%rd1984+65536], %r23462;
	st.global.u32 	[%rd1984+131072], %r23464;
$L__BB0_588:
	add.s32 	%r23986, %r23986, %r1052;
	setp.lt.u32 	%p354, %r23986, %r1050;
	@%p354 bra 	$L__BB0_586;
$L__BB0_589:
	bar.sync 	0;
	ld.shared.u32 	%r23466, [_ZZ12PreSucSecondP8BiuStateS0_PjhhE14checkCount_Out];
	bar.sync 	0;
	st.shared.u32 	[_ZZ12PreSucSecondP8BiuStateS0_PjhhE13checkCount_In], %r23466;
	mov.b32 	%r23467, 0;
	st.shared.u32 	[_ZZ12PreSucSecondP8BiuStateS0_PjhhE14checkCount_Out], %r23467;
	bar.sync 	0;
	ld.shared.u32 	%r1060, [_ZZ12PreSucSecondP8BiuStateS0_PjhhE13checkCount_In];
	setp.ge.u32 	%p355, %r23988, %r1060;
	@%p355 bra 	$L__BB0_594;
	ld.global.u8 	%r1061, [%rd3+5];
	mov.u32 	%r1062, %ntid.x;
	mov.u32 	%r23987, %r23988;
$L__BB0_591:
	cvt.u64.u32 	%rd1985, %r23987;
	mul.wide.u32 	%rd1986, %r23987, 4;
	add.s64 	%rd1987, %rd2, %rd1986;
	ld.global.u32 	%r23468, [%rd1987+196608];
	mul.wide.u32 	%rd1988, %r23987, 2;
	sub.s64 	%rd1989, %rd1987, %rd1988;
	ld.global.u16 	%rs96, [%rd1989+262144];
	cvt.u32.u16 	%r23469, %rs96;
	sub.s64 	%rd1990, %rd1989, %rd1985;
	ld.global.u8 	%r23470, [%rd1990+294912];
	ld.global.u8 	%r23471, [%rd1990+311296];
	ld.global.u8 	%r23472, [%rd1990+327680];
	mul.wide.u32 	%rd1991, %r23987, 3;
	add.s64 	%rd87, %rd1990, %rd1991;
	shr.u32 	%r23473, %r23469, 9;
	shr.u32 	%r23474, %r23468, 18;
	shr.u32 	%r23475, %r23468, 9;
	not.b32 	%r23476, %r23475;
	and.b32  	%r23477, %r23474, %r23476;
	and.b32  	%r23478, %r23477, %r23473;
	shr.u32 	%r23479, %r23468, 16;
	not.b32 	%r23480, %r23473;
	shr.u32 	%r23481, %r23468, 4;
	and.b32  	%r23482, %r23479, %r23480;
	and.b32  	%r23483, %r23482, %r23481;
	or.b32  	%r23484, %r23474, %r23481;
	not.b32 	%r23485, %r23484;
	shr.u32 	%r23486, %r23468, 22;
	and.b32  	%r23487, %r23486, %r23485;
	or.b32  	%r23488, %r23486, %r23479;
	not.b32 	%r23489, %r23488;
	and.b32  	%r23490, %r23475, %r23489;
	or.b32  	%r23491, %r23490, %r23487;
	or.b32  	%r23492, %r23491, %r23478;
	or.b32  	%r23493, %r23492, %r23483;
	shr.u32 	%r23494, %r23472, 4;
	xor.b32  	%r23495, %r23494, %r23493;
	xor.b32  	%r23496, %r23495, %r23472;
	xor.b32  	%r23497, %r23496, %r23468;
	shl.b32 	%r23498, %r23497, 7;
	and.b32  	%r23499, %r23498, 128;
	or.b32  	%r1064, %r23499, %r23470;
	shr.u32 	%r23500, %r1064, 6;
	or.b32  	%r23501, %r23500, %r23470;
	and.b32  	%r23502, %r23497, %r23501;
	shr.u32 	%r23503, %r23469, 5;
	shr.u32 	%r23504, %r23468, 7;
	shr.u32 	%r23505, %r23468, 17;
	not.b32 	%r23506, %r23505;
	and.b32  	%r23507, %r23504, %r23506;
	and.b32  	%r23508, %r23507, %r23503;
	not.b32 	%r23509, %r23504;
	shr.u32 	%r23510, %r23468, 21;
	shr.u32 	%r23511, %r23468, 12;
	and.b32  	%r23512, %r23510, %r23509;
	and.b32  	%r23513, %r23512, %r23511;
	or.b32  	%r23514, %r23508, %r23513;
	or.b32  	%r23515, %r23503, %r23510;
	not.b32 	%r23516, %r23515;
	shr.u32 	%r23517, %r23469, 12;
	and.b32  	%r23518, %r23517, %r23516;
	or.b32  	%r23519, %r23514, %r23518;
	or.b32  	%r23520, %r23517, %r23511;
	not.b32 	%r23521, %r23520;
	and.b32  	%r23522, %r23505, %r23521;
	or.b32  	%r23523, %r23519, %r23522;
	shr.u32 	%r23524, %r23470, 6;
	shr.u32 	%r23525, %r23470, 3;
	xor.b32  	%r23526, %r23525, %r23524;
	xor.b32  	%r23527, %r23526, %r23523;
	xor.b32  	%r23528, %r23527, %r23470;
	not.b32 	%r23529, %r23528;
	shl.b32 	%r23530, %r23528, 7;
	and.b32  	%r23531, %r23530, 128;
	or.b32  	%r23532, %r23531, %r23471;
	shr.u32 	%r23533, %r23468, 19;
	shr.u32 	%r23534, %r23468, 8;
	shr.u32 	%r23535, %r23469, 11;
	not.b32 	%r23536, %r23535;
	and.b32  	%r23537, %r23534, %r23536;
	and.b32  	%r23538, %r23537, %r23533;
	not.b32 	%r23539, %r23533;
	shr.u32 	%r23540, %r23468, 20;
	shr.u32 	%r23541, %r23468, 6;
	and.b32  	%r23542, %r23540, %r23539;
	and.b32  	%r23543, %r23542, %r23541;
	or.b32  	%r23544, %r23541, %r23534;
	not.b32 	%r23545, %r23544;
	shr.u32 	%r23546, %r23468, 13;
	and.b32  	%r23547, %r23546, %r23545;
	or.b32  	%r23548, %r23540, %r23546;
	not.b32 	%r23549, %r23548;
	and.b32  	%r23550, %r23535, %r23549;
	or.b32  	%r23551, %r23547, %r23543;
	or.b32  	%r23552, %r23551, %r23550;
	or.b32  	%r23553, %r23552, %r23538;
	shr.u32 	%r23554, %r23471, 6;
	shr.u32 	%r23555, %r23471, 3;
	xor.b32  	%r23556, %r23555, %r23554;
	xor.b32  	%r23557, %r23556, %r23553;
	xor.b32  	%r23558, %r23557, %r23471;
	not.b32 	%r23559, %r23558;
	shl.b32 	%r23560, %r23558, 7;
	and.b32  	%r23561, %r23560, 128;
	or.b32  	%r23562, %r23561, %r23472;
	shr.u32 	%r23563, %r1064, 5;
	shr.u32 	%r23564, %r23469, 4;
	shr.u32 	%r23565, %r23469, 10;
	and.b32  	%r23566, %r23468, 1;
	neg.s32 	%r23567, %r23566;
	xor.b32  	%r23568, %r23565, %r23563;
	xor.b32  	%r23569, %r23568, %r23469;
	xor.b32  	%r23570, %r23569, %r23566;
	xor.b32  	%r23571, %r23570, %r23564;
	xor.b32  	%r23572, %r23571, %r23532;
	shl.b32 	%r23573, %r23572, 23;
	or.b32  	%r23574, %r23573, %r23468;
	and.b32  	%r23575, %r23567, 1442944;
	xor.b32  	%r1065, %r23574, %r23575;
	and.b32  	%r23576, %r23535, %r23564;
	shr.u32 	%r23577, %r23469, 3;
	shr.u32 	%r23578, %r23469, 1;
	and.b32  	%r23579, %r23577, %r23578;
	xor.b32  	%r1066, %r23576, %r23579;
	and.b32  	%r23580, %r23502, 1;
	shr.u32 	%r23581, %r23470, 2;
	not.b32 	%r23582, %r23581;
	shr.u32 	%r23583, %r23471, 5;
	and.b32  	%r23584, %r23583, %r23582;
	or.b32  	%r23585, %r23529, %r23584;
	or.b32  	%r23586, %r23585, -2;
	shr.u32 	%r23587, %r23562, 3;
	not.b32 	%r23588, %r23587;
	shr.u32 	%r23589, %r23532, 3;
	and.b32  	%r23590, %r23589, %r23588;
	or.b32  	%r23591, %r23559, %r23590;
	or.b32  	%r23592, %r23591, -2;
	and.b32  	%r23593, %r23589, %r23587;
	shr.u32 	%r23594, %r23562, 5;
	not.b32 	%r23595, %r23594;
	or.b32  	%r23596, %r23593, %r23595;
	shr.u32 	%r1067, %r23532, 1;
	or.b32  	%r23597, %r23587, %r23589;
	and.b32  	%r23598, %r23597, %r1067;
	shr.u32 	%r23599, %r23532, 6;
	not.b32 	%r23600, %r23599;
	shr.u32 	%r23601, %r1064, 2;
	shr.u32 	%r23602, %r23532, 5;
	and.b32  	%r23603, %r23601, %r23602;
	or.b32  	%r23604, %r23603, %r23600;
	shr.u32 	%r23605, %r23470, 1;
	or.b32  	%r23606, %r23601, %r23602;
	and.b32  	%r23607, %r23606, %r23605;
	not.b32 	%r23608, %r23607;
	shr.u32 	%r23609, %r1064, 3;
	not.b32 	%r23610, %r23609;
	not.b32 	%r23611, %r23470;
	and.b32  	%r23612, %r23500, %r23611;
	or.b32  	%r23613, %r23612, %r23610;
	shr.u32 	%r23614, %r1064, 4;
	not.b32 	%r23615, %r23614;
	not.b32 	%r23616, %r23500;
	and.b32  	%r23617, %r23616, %r23470;
	or.b32  	%r23618, %r23617, %r23615;
	not.b32 	%r23619, %r23562;
	shr.u32 	%r23620, %r23562, 6;
	shr.u32 	%r1068, %r23562, 1;
	and.b32  	%r23621, %r23620, %r1068;
	or.b32  	%r23622, %r23621, %r23619;
	shr.u32 	%r23623, %r23562, 4;
	not.b32 	%r23624, %r23623;
	not.b32 	%r23625, %r23620;
	and.b32  	%r23626, %r1068, %r23625;
	or.b32  	%r23627, %r23626, %r23624;
	shr.u32 	%r23628, %r23562, 2;
	not.b32 	%r23629, %r23628;
	not.b32 	%r23630, %r1068;
	and.b32  	%r23631, %r23620, %r23630;
	or.b32  	%r23632, %r23631, %r23629;
	or.b32  	%r23633, %r1068, %r23601;
	not.b32 	%r23634, %r23633;
	and.b32  	%r23635, %r1064, %r23634;
	or.b32  	%r23636, %r23620, %r1064;
	not.b32 	%r23637, %r23636;
	and.b32  	%r23638, %r23602, %r23637;
	or.b32  	%r23639, %r23635, %r23638;
	not.b32 	%r23640, %r23589;
	and.b32  	%r23641, %r23587, %r23640;
	and.b32  	%r23642, %r23641, %r23601;
	or.b32  	%r23643, %r23639, %r23642;
	not.b32 	%r23644, %r23602;
	and.b32  	%r23645, %r23589, %r23644;
	and.b32  	%r23646, %r23587, %r23630;
	or.b32  	%r23647, %r23646, %r23645;
	and.b32  	%r23648, %r23647, %r23616;
	or.b32  	%r23649, %r23643, %r23648;
	add.s32 	%r23650, %r23586, %r23592;
	add.s32 	%r23651, %r23650, %r23596;
	add.s32 	%r23652, %r23580, %r23598;
	sub.s32 	%r23653, %r23651, %r23652;
	add.s32 	%r23654, %r23653, %r23604;
	add.s32 	%r23655, %r23654, %r23608;
	add.s32 	%r23656, %r23655, %r23613;
	add.s32 	%r23657, %r23656, %r23618;
	add.s32 	%r23658, %r23657, %r23622;
	add.s32 	%r23659, %r23658, %r23627;
	add.s32 	%r23660, %r23659, %r23632;
	add.s32 	%r23661, %r23660, %r23649;
	add.s32 	%r23662, %r23661, -2;
	and.b32  	%r23663, %r23662, 1;
	setp.ne.s32 	%p356, %r23663, %r1061;
	@%p356 bra 	$L__BB0_593;
	shr.u32 	%r23664, %r1064, 1;
	shr.u32 	%r23665, %r1065, 1;
	and.b32  	%r23666, %r23665, 8388607;
	ld.global.u32 	%r23667, [%rd87+65536];
	ld.global.u32 	%r23668, [%rd87];
	ld.global.u32 	%r23669, [%rd87+131072];
	atom.shared.add.u32 	%r23670, [_ZZ12PreSucSecondP8BiuStateS0_PjhhE14checkCount_Out], 1;
	cvt.u64.u32 	%rd1992, %r23670;
	mul.wide.u32 	%rd1993, %r23670, 4;
	add.s64 	%rd1994, %rd1, %rd1993;
	st.global.u32 	[%rd1994+196608], %r23666;
	cvt.u16.u32 	%rs779, %r1066;
	xor.b16  	%rs780, %rs96, %rs779;
	shl.b16 	%rs781, %rs780, 13;
	xor.b16  	%rs782, %rs781, 8192;
	or.b16  	%rs783, %rs782, %rs96;
	shr.u16 	%rs784, %rs783, 1;
	and.b16  	%rs785, %rs784, 8191;
	mul.wide.u32 	%rd1995, %r23670, 2;
	sub.s64 	%rd1996, %rd1994, %rd1995;
	st.global.u16 	[%rd1996+262144], %rs785;
	sub.s64 	%rd1997, %rd1996, %rd1992;
	st.global.u8 	[%rd1997+294912], %r23664;
	st.global.u8 	[%rd1997+311296], %r1067;
	st.global.u8 	[%rd1997+327680], %r1068;
	mul.wide.u32 	%rd1998, %r23670, 3;
	add.s64 	%rd1999, %rd1997, %rd1998;
	st.global.u32 	[%rd1999], %r23668;
	st.global.u32 	[%rd1999+65536], %r23667;
	st.global.u32 	[%rd1999+131072], %r23669;
$L__BB0_593:
	add.s32 	%r23987, %r23987, %r1062;
	setp.lt.u32 	%p357, %r23987, %r1060;
	@%p357 bra 	$L__BB0_591;
$L__BB0_594:
	bar.sync 	0;
	ld.shared.u32 	%r23671, [_ZZ12PreSucSecondP8BiuStateS0_PjhhE14checkCount_Out];
	st.global.u32 	[%rd83], %r23671;
	bar.sync 	0;
	st.shared.u32 	[_ZZ11PreSucThirdP8BiuStateS0_PjS1_hE13checkCount_In], %r23671;
	st.shared.u32 	[_ZZ11PreSucThirdP8BiuStateS0_PjS1_hE14checkCount_Out], %r23847;
	bar.sync 	0;
	ld.shared.u32 	%r1070, [_ZZ11PreSucThirdP8BiuStateS0_PjS1_hE13checkCount_In];
	setp.ge.u32 	%p358, %r23988, %r1070;
	@%p358 bra 	$L__BB0_599;
	ld.global.u8 	%r1071, [%rd3+6];
	mov.u32 	%r1072, %ntid.x;
$L__BB0_596:
	cvt.u64.u32 	%rd2000, %r23988;
	mul.wide.u32 	%rd2001, %r23988, 4;
	add.s64 	%rd2002, %rd1, %rd2001;
	ld.global.u32 	%r23672, [%rd2002+196608];
	mul.wide.u32 	%rd2003, %r23988, 2;
	sub.s64 	%rd2004, %rd2002, %rd2003;
	ld.global.u16 	%r23673, [%rd2004+262144];
	sub.s64 	%rd2005, %rd2004, %rd2000;
	ld.global.u8 	%r23674, [%rd2005+294912];
	ld.global.u8 	%r23675, [%rd2005+311296];
	ld.global.u8 	%r23676, [%rd2005+327680];
	mul.wide.u32 	%rd2006, %r23988, 3;
	add.s64 	%rd88, %rd2005, %rd2006;
	shr.u32 	%r23677, %r23673, 9;
	shr.u32 	%r23678, %r23672, 18;
	shr.u32 	%r23679, %r23672, 9;
	not.b32 	%r23680, %r23679;
	and.b32  	%r23681, %r23678, %r23680;
	and.b32  	%r23682, %r23681, %r23677;
	shr.u32 	%r23683, %r23672, 16;
	not.b32 	%r23684, %r23677;
	shr.u32 	%r23685, %r23672, 4;
	and.b32  	%r23686, %r23683, %r23684;
	and.b32  	%r23687, %r23686, %r23685;
	or.b32  	%r23688, %r23678, %r23685;
	not.b32 	%r23689, %r23688;
	shr.u32 	%r23690, %r23672, 22;
	and.b32  	%r23691, %r23690, %r23689;
	or.b32  	%r23692, %r23690, %r23683;
	not.b32 	%r23693, %r23692;
	and.b32  	%r23694, %r23679, %r23693;
	or.b32  	%r23695, %r23694, %r23691;
	or.b32  	%r23696, %r23695, %r23682;
	or.b32  	%r23697, %r23696, %r23687;
	shr.u32 	%r23698, %r23676, 4;
	xor.b32  	%r23699, %r23697, %r23676;
	xor.b32  	%r23700, %r23699, %r23672;
	xor.b32  	%r23701, %r23700, %r23698;
	shr.u32 	%r23702, %r23673, 5;
	shr.u32 	%r23703, %r23672, 7;
	shr.u32 	%r23704, %r23672, 17;
	not.b32 	%r23705, %r23704;
	and.b32  	%r23706, %r23703, %r23705;
	and.b32  	%r23707, %r23706, %r23702;
	not.b32 	%r23708, %r23703;
	shr.u32 	%r23709, %r23672, 21;
	shr.u32 	%r23710, %r23672, 12;
	and.b32  	%r23711, %r23709, %r23708;
	and.b32  	%r23712, %r23711, %r23710;
	or.b32  	%r23713, %r23707, %r23712;
	or.b32  	%r23714, %r23702, %r23709;
	not.b32 	%r23715, %r23714;
	shr.u32 	%r23716, %r23673, 12;
	and.b32  	%r23717, %r23716, %r23715;
	or.b32  	%r23718, %r23713, %r23717;
	or.b32  	%r23719, %r23716, %r23710;
	not.b32 	%r23720, %r23719;
	and.b32  	%r23721, %r23704, %r23720;
	or.b32  	%r23722, %r23718, %r23721;
	shr.u32 	%r23723, %r23674, 6;
	shr.u32 	%r23724, %r23674, 3;
	xor.b32  	%r23725, %r23722, %r23674;
	xor.b32  	%r23726, %r23725, %r23724;
	shr.u32 	%r23727, %r23672, 19;
	shr.u32 	%r23728, %r23672, 8;
	shr.u32 	%r23729, %r23673, 11;
	not.b32 	%r23730, %r23729;
	and.b32  	%r23731, %r23728, %r23730;
	and.b32  	%r23732, %r23731, %r23727;
	not.b32 	%r23733, %r23727;
	shr.u32 	%r23734, %r23672, 20;
	shr.u32 	%r23735, %r23672, 6;
	and.b32  	%r23736, %r23734, %r23733;
	and.b32  	%r23737, %r23736, %r23735;
	or.b32  	%r23738, %r23735, %r23728;
	not.b32 	%r23739, %r23738;
	shr.u32 	%r23740, %r23672, 13;
	and.b32  	%r23741, %r23740, %r23739;
	or.b32  	%r23742, %r23734, %r23740;
	not.b32 	%r23743, %r23742;
	and.b32  	%r23744, %r23729, %r23743;
	or.b32  	%r23745, %r23741, %r23737;
	or.b32  	%r23746, %r23745, %r23744;
	or.b32  	%r23747, %r23746, %r23732;
	shr.u32 	%r23748, %r23675, 6;
	shr.u32 	%r23749, %r23675, 3;
	xor.b32  	%r23750, %r23747, %r23675;
	xor.b32  	%r23751, %r23750, %r23749;
	not.b32 	%r23752, %r23748;
	xor.b32  	%r23753, %r23752, %r23751;
	or.b32  	%r23754, %r23723, %r23674;
	and.b32  	%r23755, %r23754, %r23701;
	not.b32 	%r23756, %r23723;
	xor.b32  	%r23757, %r23756, %r23726;
	shr.u32 	%r23758, %r23674, 2;
	not.b32 	%r23759, %r23758;
	shr.u32 	%r23760, %r23675, 5;
	and.b32  	%r23761, %r23760, %r23759;
	or.b32  	%r23762, %r23761, %r23757;
	shr.u32 	%r23763, %r23676, 3;
	not.b32 	%r23764, %r23763;
	and.b32  	%r23765, %r23749, %r23764;
	or.b32  	%r23766, %r23753, %r23765;
	and.b32  	%r23767, %r23763, %r23749;
	shr.u32 	%r23768, %r23676, 5;
	not.b32 	%r23769, %r23768;
	or.b32  	%r23770, %r23767, %r23769;
	shr.u32 	%r23771, %r23675, 1;
	or.b32  	%r23772, %r23763, %r23749;
	and.b32  	%r23773, %r23772, %r23771;
	and.b32  	%r23774, %r23760, %r23758;
	or.b32  	%r23775, %r23774, %r23752;
	shr.u32 	%r23776, %r23674, 1;
	or.b32  	%r23777, %r23760, %r23758;
	and.b32  	%r23778, %r23777, %r23776;
	not.b32 	%r23779, %r23778;
	not.b32 	%r23780, %r23724;
	not.b32 	%r23781, %r23674;
	and.b32  	%r23782, %r23723, %r23781;
	or.b32  	%r23783, %r23782, %r23780;
	shr.u32 	%r23784, %r23674, 4;
	not.b32 	%r23785, %r23784;
	and.b32  	%r23786, %r23756, %r23674;
	or.b32  	%r23787, %r23786, %r23785;
	not.b32 	%r23788, %r23676;
	shr.u32 	%r23789, %r23676, 6;
	shr.u32 	%r23790, %r23676, 1;
	and.b32  	%r23791, %r23789, %r23790;
	or.b32  	%r23792, %r23791, %r23788;
	not.b32 	%r23793, %r23698;
	not.b32 	%r23794, %r23789;
	and.b32  	%r23795, %r23790, %r23794;
	or.b32  	%r23796, %r23795, %r23793;
	shr.u32 	%r23797, %r23676, 2;
	not.b32 	%r23798, %r23797;
	not.b32 	%r23799, %r23790;
	and.b32  	%r23800, %r23789, %r23799;
	or.b32  	%r23801, %r23800, %r23798;
	or.b32  	%r23802, %r23758, %r23790;
	not.b32 	%r23803, %r23802;
	and.b32  	%r23804, %r23674, %r23803;
	or.b32  	%r23805, %r23789, %r23674;
	not.b32 	%r23806, %r23805;
	and.b32  	%r23807, %r23760, %r23806;
	or.b32  	%r23808, %r23804, %r23807;
	not.b32 	%r23809, %r23749;
	and.b32  	%r23810, %r23758, %r23809;
	and.b32  	%r23811, %r23810, %r23763;
	or.b32  	%r23812, %r23808, %r23811;
	not.b32 	%r23813, %r23760;
	and.b32  	%r23814, %r23749, %r23813;
	and.b32  	%r23815, %r23763, %r23799;
	or.b32  	%r23816, %r23815, %r23814;
	and.b32  	%r23817, %r23816, %r23756;
	or.b32  	%r23818, %r23812, %r23817;
	add.s32 	%r23819, %r23783, %r23787;
	add.s32 	%r23820, %r23819, %r23775;
	add.s32 	%r23821, %r23820, %r23779;
	add.s32 	%r23822, %r23821, %r23770;
	sub.s32 	%r23823, %r23822, %r23773;
	add.s32 	%r23824, %r23823, %r23792;
	add.s32 	%r23825, %r23824, %r23796;
	add.s32 	%r23826, %r23825, %r23801;
	add.s32 	%r23827, %r23826, %r23818;
	add.s32 	%r23828, %r23827, %r23766;
	add.s32 	%r23829, %r23828, %r23762;
	sub.s32 	%r23830, %r23829, %r23755;
	add.s32 	%r23831, %r23830, -2;
	and.b32  	%r23832, %r23831, 1;
	setp.ne.s32 	%p359, %r23832, %r1071;
	@%p359 bra 	$L__BB0_598;
	ld.param.u64 	%rd2063, [_Z7PreSortPK6InitGHPK7InitLMRPK18CommonHeadIndexStrP8BiuStateS9_S9_PjSA_h_param_5];
	ld.global.u32 	%r23833, [%rd88+65536];
	ld.global.u32 	%r23834, [%rd88];
	ld.global.u32 	%r23835, [%rd88+131072];
	atom.shared.add.u32 	%r23836, [_ZZ11PreSucThirdP8BiuStateS0_PjS1_hE14checkCount_Out], 1;
	cvta.to.global.u64 	%rd2007, %rd2063;
	mul.wide.u32 	%rd2008, %r23836, 4;
	add.s64 	%rd2009, %rd2007, %rd2008;
	st.global.u32 	[%rd2009], %r23834;
	st.global.u32 	[%rd2009+65536], %r23833;
	st.global.u32 	[%rd2009+131072], %r23835;
$L__BB0_598:
	add.s32 	%r23988, %r23988, %r1072;
	setp.lt.u32 	%p360, %r23988, %r1070;
	@%p360 bra 	$L__BB0_596;
$L__BB0_599:
	ld.param.u64 	%rd2141, [_Z7PreSortPK6InitGHPK7InitLMRPK18CommonHeadIndexStrP8BiuStateS9_S9_PjSA_h_param_7];
	bar.sync 	0;
	ld.shared.u32 	%r23837, [_ZZ11PreSucThirdP8BiuStateS0_PjS1_hE14checkCount_Out];
	cvta.to.global.u64 	%rd2010, %rd2141;
	st.global.u32 	[%rd2010], %r23837;
	bar.sync 	0;
$L__BB0_600:
	ret;

}
	// .globl	_Z11CudaCalcKeyP11BiuParaNodeP6InitGHP7InitLMRP18CommonHeadIndexStrh
.visible .entry _Z11CudaCalcKeyP11BiuParaNodeP6InitGHP7InitLMRP18CommonHeadIndexStrh(
	.param .u64 .ptr .align 1 _Z11CudaCalcKeyP11BiuParaNodeP6InitGHP7InitLMRP18CommonHeadIndexStrh_param_0,
	.param .u64 .ptr .align 1 _Z11CudaCalcKeyP11BiuParaNodeP6InitGHP7InitLMRP18CommonHeadIndexStrh_param_1,
	.param .u64 .ptr .align 1 _Z11CudaCalcKeyP11BiuParaNodeP6InitGHP7InitLMRP18CommonHeadIndexStrh_param_2,
	.param .u64 .ptr .align 1 _Z11CudaCalcKeyP11BiuParaNodeP6InitGHP7InitLMRP18CommonHeadIndexStrh_param_3,
	.param .u8 _Z11CudaCalcKeyP11BiuParaNodeP6InitGHP7InitLMRP18CommonHeadIndexStrh_param_4
)
{
	.reg .pred 	%p<385>;
	.reg .b16 	%rs<1034>;
	.reg .b32 	%r<30292>;
	.reg .b64 	%rd<2507>;
	// demoted variable
	.shared .align 4 .u32 _ZZ11RevSucFirstP8BiuStateS0_PjhE13checkCount_In;
	// demoted variable
	.shared .align 4 .u32 _ZZ11RevSucFirstP8BiuStateS0_PjhE14checkCount_Out;
	// demoted variable
	.shared .align 4 .u32 _ZZ12RevSucSecondP8BiuStateS0_PjhjE13checkCount_In;
	// demoted variable
	.shared .align 4 .u32 _ZZ12RevSucSecondP8BiuStateS0_PjhjE14checkCount_Out;
	// demoted variable
	.shared .align 4 .u32 _ZZ11RevSucThirdP8BiuStateS0_PjhE13checkCount_In;
	// demoted variable
	.shared .align 4 .u32 _ZZ11RevSucThirdP8BiuStateS0_PjhE13checkCount_Sp;
	// demoted variable
	.shared .align 4 .u32 _ZZ13RevSucSpFirstP8BiuStateS0_PjjhE13checkCount_Sp;
	// demoted variable
	.shared .align 4 .u32 _ZZ13RevSucSpFirstP8BiuStateS0_PjjhE14checkCount_Out;
	// demoted variable
	.shared .align 4 .u32 _ZZ14RevSucSpSecondP8BiuStateS0_PjhE13checkCount_In;
	// demoted variable
	.shared .align 4 .u32 _ZZ14RevSucSpSecondP8BiuStateS0_PjhE14checkCount_Out;
	// demoted variable
	.shared .align 4 .u32 _ZZ12RevCheckInitP8BiuStateS0_PjhE13checkCount_In;
	// demoted variable
	.shared .align 4 .u32 _ZZ12RevCheckInitP8BiuStateS0_PjhE14checkCount_Out;
	// demoted variable
	.shared .align 4 .u32 _ZZ13RevCheckFirstP8BiuStateS0_PjhhE14checkCount_Out;
	// demoted variable
	.shared .align 4 .u32 _ZZ13RevCheckFirstP8BiuStateS0_PjhhE13checkCount_In;
	// demoted variable
	.shared .align 4 .u32 _ZZ18RevCheckFirstToMidP8BiuStateS0_PjS1_hhE14checkCount_Mid;
	// demoted variable
	.shared .align 4 .u32 _ZZ18RevCheckFirstToMidP8BiuStateS0_PjS1_hhE13checkCount_In;
	// demoted variable
	.shared .align 4 .u32 _ZZ20RevCheckFirstFromMidP8BiuStateS0_PjhhE14checkCount_Out;
	// demoted variable
	.shared .align 4 .u32 _ZZ20RevCheckFirstFromMidP8BiuStateS0_PjhhE14checkCount_Mid;
	// demoted variable
	.shared .align 4 .u32 _ZZ14RevCheckSecondP8BiuStateS0_PjhhE14checkCount_Out;
	// demoted variable
	.shared .align 4 .u32 _ZZ14RevCheckSecondP8BiuStateS0_PjhhE13checkCount_In;
	// demoted variable
	.shared .align 4 .u32 _ZZ11RevCheckEndP8BiuStatePjhE13checkCount_In;
	ld.param.u64 	%rd81, [_Z11CudaCalcKeyP11BiuParaNodeP6InitGHP7InitLMRP18CommonHeadIndexStrh_param_0];
	ld.param.u8 	%rs71, [_Z11CudaCalcKeyP11BiuParaNodeP6InitGHP7InitLMRP18CommonHeadIndexStrh_param_4];
	cvta.to.global.u64 	%rd85, %rd81;
	mov.u32 	%r30180, %ctaid.x;
	cvt.u64.u32 	%rd1, %r30180;
	mul.wide.u32 	%rd86, %r30180, 4;
	add.s64 	%rd2, %rd85, %rd86;
	mov.b32 	%r30254, 0;
	st.global.u32 	[%rd2+4096], %r30254;
	setp.gt.u32 	%p1, %r30180, 8191;
	cvt.u64.u16 	%rd3, %rs71;
	cvt.u32.u16 	%r2413, %rs71;
	mul.wide.u32 	%rd87, %r2413, 48;
	mov.u64 	%rd88, dev_aCT1;
	add.s64 	%rd4, %rd88, %rd87;
	@%p1 bra 	$L__BB1_448;
	ld.param.u64 	%rd2502, [_Z11CudaCalcKeyP11BiuParaNodeP6InitGHP7InitLMRP18CommonHeadIndexStrh_param_0];
	mad.lo.s64 	%rd89, %rd1, 344060, %rd2;
	add.s64 	%rd5, %rd89, 176166912;
	mad.lo.s64 	%rd90, %rd1, 344064, %rd2502;
	add.s64 	%rd6, %rd89, 6144;
	add.s64 	%rd7, %rd89, 528488448;
	mad.lo.s64 	%rd8, %rd1, -344060, %rd90;
	mov.u32 	%r2, %tid.x;
	mov.u64 	%rd91, dev_aCT0;
	mad.lo.s64 	%rd9, %rd3, 33, %rd91;
	mov.u32 	%r3, %ntid.x;
	add.s64 	%rd10, %rd89, 352327680;
$L__BB1_2:
	ld.param.u8 	%rs1033, [_Z11CudaCalcKeyP11BiuParaNodeP6InitGHP7InitLMRP18CommonHeadIndexStrh_param_4];
	ld.param.u64 	%rd2506, [_Z11CudaCalcKeyP11BiuParaNodeP6InitGHP7InitLMRP18CommonHeadIndexStrh_param_3];
	ld.param.u64 	%rd2505, [_Z11CudaCalcKeyP11BiuParaNodeP6InitGHP7InitLMRP18CommonHeadIndexStrh_param_2];
	ld.param.u64 	%rd2504, [_Z11CudaCalcKeyP11BiuParaNodeP6InitGHP7InitLMRP18CommonHeadIndexStrh_param_1];
	ld.param.u64 	%rd2503, [_Z11CudaCalcKeyP11BiuParaNodeP6InitGHP7InitLMRP18CommonHeadIndexStrh_param_0];
	mov.b32 	%r2414, 0;
	st.global.u32 	[%rd2+2048], %r2414;
	st.global.u32 	[%rd2], %r2414;
	shl.b32 	%r2415, %r30180, 3;
	cvta.to.global.u64 	%rd92, %rd2506;
	mul.wide.u32 	%rd93, %r2415, 16;
	add.s64 	%rd94, %rd92, %rd93;
	ld.global.u32 	%r2416, [%rd94+4];
	mul.wide.u32 	%rd95, %r2416, 12;
	add.s64 	%rd96, %rd2504, %rd95;
	ld.global.u32 	%r2417, [%rd94+12];
	mul.wide.u32 	%rd97, %r2417, 6;
	add.s64 	%rd98, %rd2505, %rd97;
	add.s64 	%rd99, %rd2506, %rd93;
	add.s64 	%rd100, %rd8, 2048;
	mad.lo.s64 	%rd101, %rd1, 344064, %rd2503;
	add.s64 	%rd102, %rd101, 6144;
	add.s64 	%rd103, %rd101, 528488448;
	add.s64 	%rd104, %rd101, 176166912;
	cvt.u32.u16 	%r2418, %rs1033;
	{ // callseq 0, 0
	.param .b64 param0;
	st.param.b64 	[param0], %rd96;
	.param .b64 param1;
	st.param.b64 	[param1], %rd98;
	.param .b64 param2;
	st.param.b64 	[param2], %rd99;
	.param .b64 param3;
	st.param.b64 	[param3], %rd104;
	.param .b64 param4;
	st.param.b64 	[param4], %rd102;
	.param .b64 param5;
	st.param.b64 	[param5], %rd103;
	.param .b64 param6;
	st.param.b64 	[param6], %rd100;
	.param .b64 param7;
	st.param.b64 	[param7], %rd8;
	.param .b32 param8;
	st.param.b32 	[param8], %r2418;
	call.uni 
	_Z7PreSortPK6InitGHPK7InitLMRPK18CommonHeadIndexStrP8BiuStateS9_S9_PjSA_h, 
	(
	param0, 
	param1, 
	param2, 
	param3, 
	param4, 
	param5, 
	param6, 
	param7, 
	param8
	);
	} // callseq 0
	ld.global.u32 	%r2419, [%rd2];
	st.shared.u32 	[_ZZ11RevSucFirstP8BiuStateS0_PjhE13checkCount_In], %r2419;
	st.shared.u32 	[_ZZ11RevSucFirstP8BiuStateS0_PjhE14checkCount_Out], %r2414;
	bar.sync 	0;
	ld.shared.u32 	%r5, [_ZZ11RevSucFirstP8BiuStateS0_PjhE13checkCount_In];
	setp.ge.u32 	%p2, %r2, %r5;
	@%p2 bra 	$L__BB1_9;
	ld.global.u8 	%r6, [%rd9];
	mov.u32 	%r30181, %r2;
$L__BB1_4:
	mad.lo.s64 	%rd105, %rd1, 344060, %rd2;
	mul.wide.u32 	%rd106, %r30181, 4;
	add.s64 	%rd107, %rd105, %rd106;
	ld.global.u32 	%r8, [%rd107+528488448];
	ld.global.u32 	%r2420, [%rd107+528553984];
	ld.global.u32 	%r2421, [%rd107+528619520];
	shr.u32 	%r2422, %r2420, 10;
	shr.u32 	%r2423, %r2420, 3;
	and.b32  	%r2424, %r2422, %r2423;
	shr.u32 	%r2425, %r2420, 2;
	and.b32  	%r2426, %r2425, %r2420;
	shr.u32 	%r2427, %r2420, 12;
	xor.b32  	%r2428, %r2426, %r2427;
	xor.b32  	%r9, %r2428, %r2424;
	and.b32  	%r2429, %r9, 1;
	shl.b32 	%r2430, %r2420, 1;
	and.b32  	%r2431, %r2430, 8190;
	or.b32  	%r2432, %r2429, %r2431;
	xor.b32  	%r10, %r2432, 1;
	shr.u32 	%r2433, %r2421, 20;
	shr.u32 	%r2434, %r2431, 4;
	shr.u32 	%r2435, %r2430, 10;
	xor.b32  	%r2436, %r2435, %r2433;
	xor.b32  	%r11, %r2436, %r2434;
	shr.u32 	%r12, %r8, 22;
	xor.b32  	%r2437, %r11, %r12;
	xor.b32  	%r2438, %r2437, %r10;
	and.b32  	%r2439, %r2438, 1;
	neg.s32 	%r2440, %r2439;
	and.b32  	%r2441, %r2440, 721472;
	xor.b32  	%r2442, %r2441, %r8;
	shl.b32 	%r2443, %r2442, 1;
	and.b32  	%r2444, %r2443, 8388606;
	or.b32  	%r13, %r2444, %r2439;
	shr.u32 	%r14, %r2431, 5;
	shr.u32 	%r2445, %r2444, 7;
	shr.u32 	%r2446, %r2444, 17;
	not.b32 	%r2447, %r2446;
	and.b32  	%r2448, %r14, %r2447;
	and.b32  	%r2449, %r2448, %r2445;
	not.b32 	%r2450, %r2445;
	shr.u32 	%r2451, %r2444, 21;
	shr.u32 	%r2452, %r2444, 12;
	and.b32  	%r2453, %r2451, %r2450;
	and.b32  	%r2454, %r2453, %r2452;
	or.b32  	%r2455, %r2449, %r2454;
	or.b32  	%r2456, %r2451, %r14;
	not.b32 	%r2457, %r2456;
	shr.u32 	%r15, %r2431, 12;
	and.b32  	%r2458, %r15, %r2457;
	or.b32  	%r2459, %r2455, %r2458;
	or.b32  	%r2460, %r2452, %r15;
	not.b32 	%r2461, %r2460;
	and.b32  	%r2462, %r2446, %r2461;
	or.b32  	%r2463, %r2459, %r2462;
	shr.u32 	%r2464, %r2421, 18;
	shr.u32 	%r2465, %r2421, 21;
	xor.b32  	%r16, %r2464, %r2465;
	shr.u32 	%r17, %r2421, 14;
	not.b32 	%r2466, %r17;
	xor.b32  	%r2467, %r17, %r2463;
	xor.b32  	%r2468, %r2467, %r16;
	and.b32  	%r2469, %r2468, 1;
	shr.u32 	%r2470, %r2444, 19;
	shr.u32 	%r2471, %r2442, 7;
	shr.u32 	%r18, %r2431, 11;
	not.b32 	%r19, %r18;
	and.b32  	%r2472, %r2471, %r19;
	and.b32  	%r2473, %r2472, %r2470;
	not.b32 	%r2474, %r2470;
	shr.u32 	%r2475, %r2444, 20;
	shr.u32 	%r2476, %r2444, 6;
	and.b32  	%r2477, %r2475, %r2474;
	and.b32  	%r2478, %r2477, %r2476;
	or.b32  	%r2479, %r2478, %r2473;
	shr.u32 	%r2480, %r2444, 8;
	or.b32  	%r2481, %r2476, %r2480;
	not.b32 	%r2482, %r2481;
	shr.u32 	%r2483, %r2444, 13;
	and.b32  	%r2484, %r2483, %r2482;
	or.b32  	%r2485, %r2479, %r2484;
	or.b32  	%r2486, %r2475, %r2483;
	not.b32 	%r2487, %r2486;
	and.b32  	%r2488, %r18, %r2487;
	or.b32  	%r2489, %r2485, %r2488;
	shr.u32 	%r2490, %r2421, 10;
	shr.u32 	%r2491, %r2421, 13;
	xor.b32  	%r20, %r2490, %r2491;
	shr.u32 	%r21, %r2421, 6;
	not.b32 	%r2492, %r21;
	xor.b32  	%r2493, %r21, %r2489;
	xor.b32  	%r2494, %r2493, %r20;
	and.b32  	%r22, %r2494, 1;
	shr.u32 	%r23, %r2431, 9;
	shr.u32 	%r2495, %r2442, 17;
	shr.u32 	%r2496, %r2442, 8;
	not.b32 	%r2497, %r2496;
	and.b32  	%r2498, %r2495, %r2497;
	and.b32  	%r2499, %r2498, %r23;
	shr.u32 	%r2500, %r2444, 16;
	not.b32 	%r24, %r23;
	and.b32  	%r2501, %r2500, %r24;
	shr.u32 	%r2502, %r2444, 4;
	and.b32  	%r2503, %r2501, %r2502;
	or.b32  	%r2504, %r2503, %r2499;
	shr.u32 	%r2505, %r2444, 18;
	or.b32  	%r2506, %r2505, %r2502;
	not.b32 	%r2507, %r2506;
	shr.u32 	%r2508, %r2444, 22;
	and.b32  	%r2509, %r2508, %r2507;
	or.b32  	%r2510, %r2504, %r2509;
	or.b32  	%r2511, %r2508, %r2500;
	not.b32 	%r2512, %r2511;
	shr.u32 	%r2513, %r2444, 9;
	and.b32  	%r2514, %r2513, %r2512;
	or.b32  	%r2515, %r2510, %r2514;
	shr.u32 	%r25, %r2421, 3;
	shr.u32 	%r26, %r2421, 22;
	xor.b32  	%r2516, %r26, %r2515;
	xor.b32  	%r2517, %r2516, %r25;
	xor.b32  	%r2518, %r2517, %r2438;
	and.b32  	%r2519, %r2518, 1;
	shr.u32 	%r2520, %r2421, 15;
	and.b32  	%r27, %r2520, 126;
	or.b32  	%r28, %r2469, %r27;
	and.b32  	%r29, %r26, 1;
	shr.u32 	%r2521, %r2421, 7;
	and.b32  	%r30, %r2521, 126;
	shl.b32 	%r2522, %r2421, 1;
	and.b32  	%r31, %r2522, 126;
	or.b32  	%r32, %r2519, %r31;
	shr.u32 	%r33, %r27, 6;
	or.b32  	%r2523, %r2468, %r33;
	and.b32  	%r2524, %r2523, %r29;
	shr.u32 	%r2525, %r2421, 17;
	not.b32 	%r2526, %r2525;
	shr.u32 	%r2527, %r2421, 12;
	and.b32  	%r2528, %r2527, %r2526;
	or.b32  	%r2529, %r2466, %r2528;
	or.b32  	%r2530, %r2529, -2;
	shr.u32 	%r2531, %r31, 3;
	not.b32 	%r2532, %r2531;
	shr.u32 	%r2533, %r30, 3;
	and.b32  	%r2534, %r2533, %r2532;
	or.b32  	%r2535, %r2492, %r2534;
	or.b32  	%r2536, %r2535, -2;
	and.b32  	%r2537, %r2533, %r2531;
	shr.u32 	%r2538, %r31, 5;
	not.b32 	%r2539, %r2538;
	or.b32  	%r2540, %r2537, %r2539;
	shr.u32 	%r2541, %r30, 1;
	add.s32 	%r2542, %r2536, %r2530;
	add.s32 	%r2543, %r2542, %r2540;
	or.b32  	%r2544, %r2531, %r2533;
	and.b32  	%r2545, %r2544, %r2541;
	shr.u32 	%r2546, %r30, 6;
	not.b32 	%r2547, %r2546;
	shr.u32 	%r2548, %r27, 2;
	shr.u32 	%r34, %r30, 5;
	and.b32  	%r2549, %r2548, %r34;
	or.b32  	%r2550, %r2549, %r2547;
	shr.u32 	%r2551, %r2421, 16;
	or.b32  	%r2552, %r2548, %r34;
	and.b32  	%r2553, %r2552, %r2551;
	not.b32 	%r2554, %r2553;
	shr.u32 	%r2555, %r27, 3;
	not.b32 	%r35, %r2555;
	not.b32 	%r2556, %r28;
	and.b32  	%r2557, %r33, %r2556;
	or.b32  	%r2558, %r2557, %r35;
	shr.u32 	%r2559, %r27, 4;
	not.b32 	%r36, %r2559;
	not.b32 	%r37, %r33;
	and.b32  	%r2560, %r28, %r37;
	or.b32  	%r2561, %r2560, %r36;
	not.b32 	%r2562, %r32;
	shr.u32 	%r38, %r31, 6;
	shr.u32 	%r2563, %r31, 1;
	and.b32  	%r39, %r38, %r2563;
	or.b32  	%r2564, %r39, %r2562;
	shr.u32 	%r2565, %r31, 4;
	not.b32 	%r2566, %r2565;
	not.b32 	%r2567, %r38;
	and.b32  	%r2568, %r2563, %r2567;
	or.b32  	%r2569, %r2568, %r2566;
	shr.u32 	%r2570, %r31, 2;
	not.b32 	%r2571, %r2570;
	not.b32 	%r2572, %r2563;
	and.b32  	%r2573, %r38, %r2572;
	or.b32  	%r2574, %r2573, %r2571;
	not.b32 	%r2575, %r2548;
	and.b32  	%r40, %r2575, %r2572;
	and.b32  	%r2576, %r28, %r40;
	or.b32  	%r2577, %r28, %r38;
	not.b32 	%r2578, %r2577;
	and.b32  	%r2579, %r34, %r2578;
	not.b32 	%r2580, %r2533;
	and.b32  	%r2581, %r2531, %r2580;
	and.b32  	%r41, %r2581, %r2548;
	not.b32 	%r2582, %r34;
	and.b32  	%r2583, %r2533, %r2582;
	and.b32  	%r2584, %r2531, %r2572;
	or.b32  	%r2585, %r2584, %r2583;
	and.b32  	%r42, %r2585, %r37;
	or.b32  	%r2586, %r2576, %r2579;
	or.b32  	%r2587, %r2586, %r41;
	or.b32  	%r2588, %r2587, %r42;
	sub.s32 	%r2589, %r2550, %r2545;
	add.s32 	%r2590, %r2589, %r2554;
	add.s32 	%r2591, %r2590, %r2569;
	add.s32 	%r2592, %r2591, %r2574;
	add.s32 	%r2593, %r2592, %r2543;
	add.s32 	%r43, %r2593, -2;
	sub.s32 	%r2594, %r43, %r2524;
	add.s32 	%r2595, %r2594, %r2558;
	add.s32 	%r2596, %r2595, %r2561;
	add.s32 	%r2597, %r2596, %r2564;
	add.s32 	%r2598, %r2597, %r2588;
	xor.b32  	%r2599, %r2598, %r6;
	or.b32  	%r2600, %r2599, %r2494;
	and.b32  	%r2601, %r2600, 1;
	setp.eq.b32 	%p3, %r2601, 1;
	@%p3 bra 	$L__BB1_6;
	atom.shared.add.u32 	%r2602, [_ZZ11RevSucFirstP8BiuStateS0_PjhE14checkCount_Out], 2;
	cvt.u64.u32 	%rd108, %r2602;
	mul.wide.u32 	%rd109, %r2602, 4;
	add.s64 	%rd110, %rd6, %rd109;
	mov.b32 	%r2603, 0;
	st.global.u32 	[%rd110+131072], %r2603;
	st.global.u32 	[%rd110+196608], %r13;
	cvt.u16.u32 	%rs72, %r10;
	mul.wide.u32 	%rd111, %r2602, 2;
	sub.s64 	%rd112, %rd110, %rd111;
	st.global.u16 	[%rd112+262144], %rs72;
	cvt.u16.u32 	%rs73, %r28;
	sub.s64 	%rd113, %rd112, %rd108;
	st.global.u8 	[%rd113+294912], %rs73;
	or.b32  	%r2604, %r22, %r30;
	cvt.u16.u32 	%rs74, %r2604;
	st.global.u8 	[%rd113+311296], %rs74;
	cvt.u16.u32 	%rs75, %r32;
	st.global.u8 	[%rd113+327680], %rs75;
	add.s32 	%r2605, %r2602, 1;
	cvt.u64.u32 	%rd114, %r2605;
	mul.wide.u32 	%rd115, %r2605, 4;
	add.s64 	%rd116, %rd6, %rd115;
	mov.b32 	%r2606, 1;
	st.global.u32 	[%rd116+131072], %r2606;
	xor.b32  	%r2607, %r13, 524288;
	st.global.u32 	[%rd116+196608], %r2607;
	mul.wide.u32 	%rd117, %r2605, 2;
	sub.s64 	%rd118, %rd116, %rd117;
	st.global.u16 	[%rd118+262144], %rs72;
	sub.s64 	%rd119, %rd118, %rd114;
	st.global.u8 	[%rd119+294912], %rs73;
	st.global.u8 	[%rd119+311296], %rs74;
	st.global.u8 	[%rd119+327680], %rs75;
$L__BB1_6:
	xor.b32  	%r2608, %r9, %r12;
	xor.b32  	%r2609, %r2608, %r11;
	and.b32  	%r2610, %r2609, 1;
	neg.s32 	%r2611, %r2610;
	and.b32  	%r2612, %r2611, 721472;
	xor.b32  	%r2613, %r2612, %r8;
	shl.b32 	%r2614, %r2613, 1;
	and.b32  	%r2615, %r2614, 8388606;
	or.b32  	%r44, %r2615, %r2610;
	shr.u32 	%r2616, %r2615, 7;
	shr.u32 	%r2617, %r2615, 17;
	not.b32 	%r2618, %r2617;
	and.b32  	%r2619, %r14, %r2618;
	and.b32  	%r2620, %r2619, %r2616;
	not.b32 	%r2621, %r2616;
	shr.u32 	%r2622, %r2615, 21;
	shr.u32 	%r2623, %r2615, 12;
	and.b32  	%r2624, %r2622, %r2621;
	and.b32  	%r2625, %r2624, %r2623;
	or.b32  	%r2626, %r2620, %r2625;
	or.b32  	%r2627, %r2622, %r14;
	not.b32 	%r2628, %r2627;
	and.b32  	%r2629, %r15, %r2628;
	or.b32  	%r2630, %r2626, %r2629;
	or.b32  	%r2631, %r2623, %r15;
	not.b32 	%r2632, %r2631;
	and.b32  	%r2633, %r2617, %r2632;
	or.b32  	%r2634, %r2630, %r2633;
	xor.b32  	%r2635, %r17, %r2634;
	xor.b32  	%r2636, %r2635, %r16;
	and.b32  	%r2637, %r2636, 1;
	shr.u32 	%r2638, %r2615, 19;
	shr.u32 	%r2639, %r2613, 7;
	and.b32  	%r2640, %r2639, %r19;
	and.b32  	%r2641, %r2640, %r2638;
	not.b32 	%r2642, %r2638;
	shr.u32 	%r2643, %r2615, 20;
	shr.u32 	%r2644, %r2615, 6;
	and.b32  	%r2645, %r2643, %r2642;
	and.b32  	%r2646, %r2645, %r2644;
	or.b32  	%r2647, %r2646, %r2641;
	shr.u32 	%r2648, %r2615, 8;
	or.b32  	%r2649, %r2644, %r2648;
	not.b32 	%r2650, %r2649;
	shr.u32 	%r2651, %r2615, 13;
	and.b32  	%r2652, %r2651, %r2650;
	or.b32  	%r2653, %r2647, %r2652;
	or.b32  	%r2654, %r2643, %r2651;
	not.b32 	%r2655, %r2654;
	and.b32  	%r2656, %r18, %r2655;
	or.b32  	%r2657, %r2653, %r2656;
	xor.b32  	%r2658, %r21, %r2657;
	xor.b32  	%r2659, %r2658, %r20;
	and.b32  	%r2660, %r2659, 1;
	shr.u32 	%r2661, %r2613, 17;
	shr.u32 	%r2662, %r2613, 8;
	not.b32 	%r2663, %r2662;
	and.b32  	%r2664, %r2661, %r2663;
	and.b32  	%r2665, %r2664, %r23;
	shr.u32 	%r2666, %r2615, 16;
	and.b32  	%r2667, %r2666, %r24;
	shr.u32 	%r2668, %r2615, 4;
	and.b32  	%r2669, %r2667, %r2668;
	or.b32  	%r2670, %r2669, %r2665;
	shr.u32 	%r2671, %r2615, 18;
	or.b32  	%r2672, %r2671, %r2668;
	not.b32 	%r2673, %r2672;
	shr.u32 	%r2674, %r2615, 22;
	and.b32  	%r2675, %r2674, %r2673;
	or.b32  	%r2676, %r2670, %r2675;
	or.b32  	%r2677, %r2674, %r2666;
	not.b32 	%r2678, %r2677;
	shr.u32 	%r2679, %r2615, 9;
	and.b32  	%r2680, %r2679, %r2678;
	or.b32  	%r2681, %r2676, %r2680;
	xor.b32  	%r2682, %r26, %r2681;
	xor.b32  	%r2683, %r2682, %r25;
	xor.b32  	%r2684, %r2683, %r2609;
	and.b32  	%r2685, %r2684, 1;
	or.b32  	%r45, %r2637, %r27;
	or.b32  	%r46, %r2660, %r30;
	or.b32  	%r47, %r2685, %r31;
	or.b32  	%r2686, %r2636, %r33;
	and.b32  	%r2687, %r2686, %r29;
	not.b32 	%r2688, %r45;
	and.b32  	%r2689, %r33, %r2688;
	or.b32  	%r2690, %r2689, %r35;
	and.b32  	%r2691, %r45, %r37;
	or.b32  	%r2692, %r2691, %r36;
	not.b32 	%r2693, %r47;
	or.b32  	%r2694, %r39, %r2693;
	and.b32  	%r2695, %r45, %r40;
	or.b32  	%r2696, %r45, %r38;
	not.b32 	%r2697, %r2696;
	and.b32  	%r2698, %r34, %r2697;
	or.b32  	%r2699, %r2695, %r2698;
	or.b32  	%r2700, %r2699, %r41;
	or.b32  	%r2701, %r2700, %r42;
	sub.s32 	%r2702, %r43, %r2687;
	add.s32 	%r2703, %r2702, %r2690;
	add.s32 	%r2704, %r2703, %r2692;
	add.s32 	%r2705, %r2704, %r2694;
	add.s32 	%r2706, %r2705, %r2701;
	and.b32  	%r2707, %r2706, 1;
	xor.b32  	%r2708, %r2707, %r6;
	not.b32 	%r2709, %r2708;
	and.b32  	%r2710, %r2660, %r2709;
	setp.eq.s32 	%p4, %r2710, 0;
	@%p4 bra 	$L__BB1_8;
	atom.shared.add.u32 	%r2711, [_ZZ11RevSucFirstP8BiuStateS0_PjhE14checkCount_Out], 2;
	cvt.u64.u32 	%rd120, %r2711;
	mul.wide.u32 	%rd121, %r2711, 4;
	add.s64 	%rd122, %rd6, %rd121;
	mov.b32 	%r2712, 0;
	st.global.u32 	[%rd122+131072], %r2712;
	st.global.u32 	[%rd122+196608], %r44;
	cvt.u16.u32 	%rs76, %r10;
	mul.wide.u32 	%rd123, %r2711, 2;
	sub.s64 	%rd124, %rd122, %rd123;
	st.global.u16 	[%rd124+262144], %rs76;
	cvt.u16.u32 	%rs77, %r45;
	sub.s64 	%rd125, %rd124, %rd120;
	st.global.u8 	[%rd125+294912], %rs77;
	cvt.u16.u32 	%rs78, %r46;
	st.global.u8 	[%rd125+311296], %rs78;
	cvt.u16.u32 	%rs79, %r47;
	st.global.u8 	[%rd125+327680], %rs79;
	add.s32 	%r2713, %r2711, 1;
	cvt.u64.u32 	%rd126, %r2713;
	mul.wide.u32 	%rd127, %r2713, 4;
	add.s64 	%rd128, %rd6, %rd127;
	mov.b32 	%r2714, 1;
	st.global.u32 	[%rd128+131072], %r2714;
	xor.b32  	%r2715, %r44, 524288;
	st.global.u32 	[%rd128+196608], %r2715;
	mul.wide.u32 	%rd129, %r2713, 2;
	sub.s64 	%rd130, %rd128, %rd129;
	st.global.u16 	[%rd130+262144], %rs76;
	sub.s64 	%rd131, %rd130, %rd126;
	st.global.u8 	[%rd131+294912], %rs77;
	st.global.u8 	[%rd131+311296], %rs78;
	st.global.u8 	[%rd131+327680], %rs79;
$L__BB1_8:
	add.s32 	%r30181, %r30181, %r3;
	setp.lt.u32 	%p5, %r30181, %r5;
	@%p5 bra 	$L__BB1_4;
$L__BB1_9:
	bar.sync 	0;
	ld.shared.u32 	%r2716, [_ZZ11RevSucFirstP8BiuStateS0_PjhE14checkCount_Out];
	st.global.u32 	[%rd2], %r2716;
	bar.sync 	0;
	st.shared.u32 	[_ZZ12RevSucSecondP8BiuStateS0_PjhjE13checkCount_In], %r2716;
	mov.b32 	%r2717, 0;
	st.shared.u32 	[_ZZ12RevSucSecondP8BiuStateS0_PjhjE14checkCount_Out], %r2717;
	bar.sync 	0;
	ld.shared.u32 	%r49, [_ZZ12RevSucSecondP8BiuStateS0_PjhjE13checkCount_In];
	setp.ge.u32 	%p6, %r2, %r49;
	@%p6 bra 	$L__BB1_16;
	ld.global.u8 	%r50, [%rd9+1];
	mov.u32 	%r30182, %r2;
$L__BB1_11:
	cvt.u64.u32 	%rd132, %r30182;
	mul.wide.u32 	%rd133, %r30182, 4;
	add.s64 	%rd134, %rd6, %rd133;
	ld.global.u32 	%r52, [%rd134+196608];
	mul.wide.u32 	%rd135, %r30182, 2;
	sub.s64 	%rd136, %rd134, %rd135;
	ld.global.u16 	%rs80, [%rd136+262144];
	cvt.u32.u16 	%r2718, %rs80;
	sub.s64 	%rd137, %rd136, %rd132;
	ld.global.u8 	%rs81, [%rd137+294912];
	cvt.u32.u16 	%r2719, %rs81;
	ld.global.u8 	%rs82, [%rd137+311296];
	cvt.u32.u16 	%r2720, %rs82;
	ld.global.u8 	%rs83, [%rd137+327680];
	cvt.u32.u16 	%r2721, %rs83;
	mul.wide.u32 	%rd138, %r30182, 3;
	add.s64 	%rd139, %rd137, %rd138;
	ld.global.u32 	%r2722, [%rd139+131072];
	shl.b32 	%r53, %r2722, 1;
	shr.u32 	%r2723, %r2718, 10;
	shr.u32 	%r2724, %r2718, 3;
	and.b32  	%r2725, %r2723, %r2724;
	shr.u32 	%r2726, %r2718, 2;
	and.b32  	%r2727, %r2726, %r2718;
	shr.u32 	%r2728, %r2718, 12;
	xor.b32  	%r2729, %r2727, %r2728;
	xor.b32  	%r54, %r2729, %r2725;
	and.b32  	%r2730, %r54, 1;
	mul.wide.u16 	%r2731, %rs80, 2;
	and.b32  	%r2732, %r2731, 8190;
	or.b32  	%r2733, %r2730, %r2732;
	xor.b32  	%r55, %r2733, 1;
	xor.b32  	%r2734, %r2732, %r2719;
	shr.u32 	%r2735, %r2734, 4;
	shr.u32 	%r2736, %r2718, 9;
	shr.u32 	%r2737, %r52, 22;
	xor.b32  	%r2738, %r2737, %r2735;
	xor.b32  	%r56, %r2738, %r2736;
	xor.b32  	%r2739, %r56, %r55;
	and.b32  	%r2740, %r2739, 1;
	neg.s32 	%r2741, %r2740;
	and.b32  	%r2742, %r2741, 721472;
	xor.b32  	%r2743, %r2742, %r52;
	shl.b32 	%r2744, %r2743, 1;
	and.b32  	%r2745, %r2744, 8388606;
	or.b32  	%r57, %r2745, %r2740;
	shr.u32 	%r58, %r2732, 5;
	shr.u32 	%r2746, %r2745, 7;
	shr.u32 	%r2747, %r2745, 17;
	not.b32 	%r2748, %r2747;
	and.b32  	%r2749, %r58, %r2748;
	and.b32  	%r2750, %r2749, %r2746;
	not.b32 	%r2751, %r2746;
	shr.u32 	%r2752, %r2745, 21;
	shr.u32 	%r2753, %r2745, 12;
	and.b32  	%r2754, %r2752, %r2751;
	and.b32  	%r2755, %r2754, %r2753;
	or.b32  	%r2756, %r2750, %r2755;
	or.b32  	%r2757, %r2752, %r58;
	not.b32 	%r2758, %r2757;
	shr.u32 	%r59, %r2732, 12;
	and.b32  	%r2759, %r59, %r2758;
	or.b32  	%r2760, %r2756, %r2759;
	or.b32  	%r2761, %r2753, %r59;
	not.b32 	%r2762, %r2761;
	and.b32  	%r2763, %r2747, %r2762;
	or.b32  	%r2764, %r2760, %r2763;
	shr.u32 	%r2765, %r2719, 2;
	shr.u32 	%r2766, %r2719, 5;
	xor.b32  	%r60, %r2765, %r2766;
	shr.u32 	%r61, %r2720, 6;
	not.b32 	%r2767, %r61;
	xor.b32  	%r2768, %r60, %r2764;
	xor.b32  	%r2769, %r2768, %r61;
	and.b32  	%r2770, %r2769, 1;
	shr.u32 	%r2771, %r2745, 19;
	shr.u32 	%r2772, %r2743, 7;
	shr.u32 	%r62, %r2732, 11;
	not.b32 	%r63, %r62;
	and.b32  	%r2773, %r2772, %r63;
	and.b32  	%r2774, %r2773, %r2771;
	not.b32 	%r2775, %r2771;
	shr.u32 	%r2776, %r2745, 20;
	shr.u32 	%r2777, %r2745, 6;
	and.b32  	%r2778, %r2776, %r2775;
	and.b32  	%r2779, %r2778, %r2777;
	or.b32  	%r2780, %r2779, %r2774;
	shr.u32 	%r2781, %r2745, 8;
	or.b32  	%r2782, %r2777, %r2781;
	not.b32 	%r2783, %r2782;
	shr.u32 	%r2784, %r2745, 13;
	and.b32  	%r2785, %r2784, %r2783;
	or.b32  	%r2786, %r2780, %r2785;
	or.b32  	%r2787, %r2776, %r2784;
	not.b32 	%r2788, %r2787;
	and.b32  	%r2789, %r62, %r2788;
	or.b32  	%r2790, %r2786, %r2789;
	shr.u32 	%r2791, %r2720, 2;
	shr.u32 	%r2792, %r2720, 5;
	xor.b32  	%r64, %r2791, %r2792;
	shr.u32 	%r65, %r2721, 6;
	not.b32 	%r2793, %r65;
	xor.b32  	%r2794, %r64, %r2790;
	xor.b32  	%r2795, %r2794, %r65;
	and.b32  	%r66, %r2795, 1;
	shr.u32 	%r67, %r2732, 9;
	shr.u32 	%r2796, %r2743, 17;
	shr.u32 	%r2797, %r2743, 8;
	not.b32 	%r2798, %r2797;
	and.b32  	%r2799, %r2796, %r2798;
	and.b32  	%r2800, %r2799, %r67;
	shr.u32 	%r2801, %r2745, 16;
	not.b32 	%r68, %r67;
	and.b32  	%r2802, %r2801, %r68;
	shr.u32 	%r2803, %r2745, 4;
	and.b32  	%r2804, %r2802, %r2803;
	or.b32  	%r2805, %r2804, %r2800;
	shr.u32 	%r2806, %r2745, 18;
	or.b32  	%r2807, %r2806, %r2803;
	not.b32 	%r2808, %r2807;
	shr.u32 	%r2809, %r2745, 22;
	and.b32  	%r2810, %r2809, %r2808;
	or.b32  	%r2811, %r2805, %r2810;
	or.b32  	%r2812, %r2809, %r2801;
	not.b32 	%r2813, %r2812;
	shr.u32 	%r2814, %r2745, 9;
	and.b32  	%r2815, %r2814, %r2813;
	or.b32  	%r2816, %r2811, %r2815;
	shr.u32 	%r69, %r2721, 3;
	shr.u32 	%r70, %r2719, 6;
	xor.b32  	%r2817, %r69, %r2816;
	xor.b32  	%r2818, %r2817, %r70;
	xor.b32  	%r2819, %r2818, %r2739;
	and.b32  	%r2820, %r2819, 1;
	mul.wide.u16 	%r2821, %rs81, 2;
	and.b32  	%r71, %r70, 1;
	and.b32  	%r72, %r2821, 126;
	or.b32  	%r73, %r2770, %r72;
	mul.wide.u16 	%r2822, %rs82, 2;
	and.b32  	%r74, %r2822, 126;
	mul.wide.u16 	%r2823, %rs83, 2;
	and.b32  	%r75, %r2823, 126;
	shr.u32 	%r2824, %r75, 3;
	shr.u32 	%r2825, %r74, 3;
	or.b32  	%r2826, %r2824, %r2825;
	and.b32  	%r2827, %r2720, %r2826;
	and.b32  	%r2828, %r2721, 63;
	or.b32  	%r76, %r2820, %r75;
	shr.u32 	%r77, %r72, 6;
	or.b32  	%r2829, %r73, %r77;
	and.b32  	%r2830, %r71, %r2829;
	shr.u32 	%r2831, %r2719, 1;
	not.b32 	%r2832, %r2831;
	shr.u32 	%r2833, %r2720, 4;
	and.b32  	%r2834, %r2833, %r2832;
	or.b32  	%r2835, %r2767, %r2834;
	or.b32  	%r2836, %r2835, -2;
	not.b32 	%r2837, %r2824;
	and.b32  	%r2838, %r2825, %r2837;
	or.b32  	%r2839, %r2793, %r2838;
	or.b32  	%r2840, %r2839, -2;
	and.b32  	%r2841, %r2824, %r2825;
	shr.u32 	%r2842, %r75, 5;
	not.b32 	%r2843, %r2842;
	or.b32  	%r2844, %r2841, %r2843;
	shr.u32 	%r2845, %r74, 6;
	not.b32 	%r2846, %r2845;
	shr.u32 	%r2847, %r72, 2;
	shr.u32 	%r78, %r74, 5;
	and.b32  	%r2848, %r78, %r2847;
	or.b32  	%r2849, %r2848, %r2846;
	or.b32  	%r2850, %r78, %r2847;
	and.b32  	%r2851, %r2850, %r2719;
	not.b32 	%r2852, %r2851;
	shr.u32 	%r2853, %r72, 3;
	not.b32 	%r79, %r2853;
	not.b32 	%r2854, %r73;
	and.b32  	%r2855, %r77, %r2854;
	or.b32  	%r2856, %r2855, %r79;
	shr.u32 	%r2857, %r72, 4;
	not.b32 	%r80, %r2857;
	not.b32 	%r81, %r77;
	and.b32  	%r2858, %r73, %r81;
	or.b32  	%r2859, %r2858, %r80;
	not.b32 	%r2860, %r76;
	shr.u32 	%r82, %r75, 6;
	and.b32  	%r83, %r82, %r2828;
	or.b32  	%r2861, %r83, %r2860;
	shr.u32 	%r2862, %r75, 4;
	not.b32 	%r2863, %r2862;
	not.b32 	%r2864, %r82;
	and.b32  	%r2865, %r2721, %r2864;
	or.b32  	%r2866, %r2865, %r2863;
	shr.u32 	%r2867, %r75, 2;
	not.b32 	%r2868, %r2867;
	not.b32 	%r2869, %r2828;
	and.b32  	%r2870, %r82, %r2869;
	or.b32  	%r2871, %r2870, %r2868;
	not.b32 	%r2872, %r2847;
	and.b32  	%r84, %r2869, %r2872;
	and.b32  	%r2873, %r84, %r73;
	or.b32  	%r2874, %r73, %r82;
	not.b32 	%r2875, %r2874;
	and.b32  	%r2876, %r78, %r2875;
	not.b32 	%r2877, %r2825;
	and.b32  	%r2878, %r2847, %r2877;
	and.b32  	%r2879, %r2878, %r2824;
	not.b32 	%r2880, %r78;
	and.b32  	%r2881, %r2825, %r2880;
	and.b32  	%r2882, %r2824, %r2869;
	or.b32  	%r2883, %r2882, %r2881;
	and.b32  	%r2884, %r2883, %r81;
	or.b32  	%r85, %r2884, %r2879;
	or.b32  	%r2885, %r2873, %r2876;
	or.b32  	%r2886, %r2885, %r85;
	add.s32 	%r2887, %r2836, %r2849;
	add.s32 	%r2888, %r2887, %r2852;
	add.s32 	%r2889, %r2888, %r2840;
	add.s32 	%r2890, %r2889, %r2844;
	sub.s32 	%r2891, %r2890, %r2827;
	add.s32 	%r2892, %r2891, %r2866;
	add.s32 	%r2893, %r2892, %r2871;
	add.s32 	%r86, %r2893, -2;
	sub.s32 	%r2894, %r86, %r2830;
	add.s32 	%r2895, %r2894, %r2856;
	add.s32 	%r2896, %r2895, %r2859;
	add.s32 	%r2897, %r2896, %r2861;
	add.s32 	%r2898, %r2897, %r2886;
	xor.b32  	%r2899, %r2898, %r50;
	or.b32  	%r2900, %r2899, %r2795;
	and.b32  	%r2901, %r2900, 1;
	setp.eq.b32 	%p7, %r2901, 1;
	@%p7 bra 	$L__BB1_13;
	atom.shared.add.u32 	%r2902, [_ZZ12RevSucSecondP8BiuStateS0_PjhjE14checkCount_Out], 2;
	cvt.u64.u32 	%rd140, %r2902;
	mul.wide.u32 	%rd141, %r2902, 4;
	add.s64 	%rd142, %rd5, %rd141;
	st.global.u32 	[%rd142+131072], %r53;
	st.global.u32 	[%rd142+196608], %r57;
	cvt.u16.u32 	%rs84, %r55;
	mul.wide.u32 	%rd143, %r2902, 2;
	sub.s64 	%rd144, %rd142, %rd143;
	st.global.u16 	[%rd144+262144], %rs84;
	cvt.u16.u32 	%rs85, %r73;
	sub.s64 	%rd145, %rd144, %rd140;
	st.global.u8 	[%rd145+294912], %rs85;
	or.b32  	%r2903, %r66, %r74;
	cvt.u16.u32 	%rs86, %r2903;
	st.global.u8 	[%rd145+311296], %rs86;
	cvt.u16.u32 	%rs87, %r76;
	st.global.u8 	[%rd145+327680], %rs87;
	add.s32 	%r2904, %r2902, 1;
	or.b32  	%r2905, %r53, 1;
	cvt.u64.u32 	%rd146, %r2904;
	mul.wide.u32 	%rd147, %r2904, 4;
	add.s64 	%rd148, %rd5, %rd147;
	st.global.u32 	[%rd148+131072], %r2905;
	xor.b32  	%r2906, %r57, 524288;
	st.global.u32 	[%rd148+196608], %r2906;
	mul.wide.u32 	%rd149, %r2904, 2;
	sub.s64 	%rd150, %rd148, %rd149;
	st.global.u16 	[%rd150+262144], %rs84;
	sub.s64 	%rd151, %rd150, %rd146;
	st.global.u8 	[%rd151+294912], %rs85;
	st.global.u8 	[%rd151+311296], %rs86;
	st.global.u8 	[%rd151+327680], %rs87;
$L__BB1_13:
	xor.b32  	%r2907, %r56, %r54;
	and.b32  	%r2908, %r2907, 1;
	neg.s32 	%r2909, %r2908;
	and.b32  	%r2910, %r2909, 721472;
	xor.b32  	%r2911, %r2910, %r52;
	shl.b32 	%r2912, %r2911, 1;
	and.b32  	%r2913, %r2912, 8388606;
	or.b32  	%r87, %r2913, %r2908;
	shr.u32 	%r2914, %r2913, 7;
	shr.u32 	%r2915, %r2913, 17;
	not.b32 	%r2916, %r2915;
	and.b32  	%r2917, %r58, %r2916;
	and.b32  	%r2918, %r2917, %r2914;
	not.b32 	%r2919, %r2914;
	shr.u32 	%r2920, %r2913, 21;
	shr.u32 	%r2921, %r2913, 12;
	and.b32  	%r2922, %r2920, %r2919;
	and.b32  	%r2923, %r2922, %r2921;
	or.b32  	%r2924, %r2918, %r2923;
	or.b32  	%r2925, %r2920, %r58;
	not.b32 	%r2926, %r2925;
	and.b32  	%r2927, %r59, %r2926;
	or.b32  	%r2928, %r2924, %r2927;
	or.b32  	%r2929, %r2921, %r59;
	not.b32 	%r2930, %r2929;
	and.b32  	%r2931, %r2915, %r2930;
	or.b32  	%r2932, %r2928, %r2931;
	xor.b32  	%r2933, %r60, %r2932;
	xor.b32  	%r2934, %r2933, %r61;
	and.b32  	%r2935, %r2934, 1;
	shr.u32 	%r2936, %r2913, 19;
	shr.u32 	%r2937, %r2911, 7;
	and.b32  	%r2938, %r2937, %r63;
	and.b32  	%r2939, %r2938, %r2936;
	not.b32 	%r2940, %r2936;
	shr.u32 	%r2941, %r2913, 20;
	shr.u32 	%r2942, %r2913, 6;
	and.b32  	%r2943, %r2941, %r2940;
	and.b32  	%r2944, %r2943, %r2942;
	or.b32  	%r2945, %r2944, %r2939;
	shr.u32 	%r2946, %r2913, 8;
	or.b32  	%r2947, %r2942, %r2946;
	not.b32 	%r2948, %r2947;
	shr.u32 	%r2949, %r2913, 13;
	and.b32  	%r2950, %r2949, %r2948;
	or.b32  	%r2951, %r2945, %r2950;
	or.b32  	%r2952, %r2941, %r2949;
	not.b32 	%r2953, %r2952;
	and.b32  	%r2954, %r62, %r2953;
	or.b32  	%r2955, %r2951, %r2954;
	xor.b32  	%r2956, %r64, %r2955;
	xor.b32  	%r2957, %r2956, %r65;
	and.b32  	%r2958, %r2957, 1;
	shr.u32 	%r2959, %r2911, 17;
	shr.u32 	%r2960, %r2911, 8;
	not.b32 	%r2961, %r2960;
	and.b32  	%r2962, %r2959, %r2961;
	and.b32  	%r2963, %r2962, %r67;
	shr.u32 	%r2964, %r2913, 16;
	and.b32  	%r2965, %r2964, %r68;
	shr.u32 	%r2966, %r2913, 4;
	and.b32  	%r2967, %r2965, %r2966;
	or.b32  	%r2968, %r2967, %r2963;
	shr.u32 	%r2969, %r2913, 18;
	or.b32  	%r2970, %r2969, %r2966;
	not.b32 	%r2971, %r2970;
	shr.u32 	%r2972, %r2913, 22;
	and.b32  	%r2973, %r2972, %r2971;
	or.b32  	%r2974, %r2968, %r2973;
	or.b32  	%r2975, %r2972, %r2964;
	not.b32 	%r2976, %r2975;
	shr.u32 	%r2977, %r2913, 9;
	and.b32  	%r2978, %r2977, %r2976;
	or.b32  	%r2979, %r2974, %r2978;
	xor.b32  	%r2980, %r69, %r2979;
	xor.b32  	%r2981, %r2980, %r70;
	xor.b32  	%r2982, %r2981, %r2907;
	and.b32  	%r2983, %r2982, 1;
	or.b32  	%r88, %r2935, %r72;
	or.b32  	%r89, %r2958, %r74;
	or.b32  	%r90, %r2983, %r75;
	or.b32  	%r2984, %r88, %r77;
	and.b32  	%r2985, %r71, %r2984;
	not.b32 	%r2986, %r88;
	and.b32  	%r2987, %r77, %r2986;
	or.b32  	%r2988, %r2987, %r79;
	and.b32  	%r2989, %r88, %r81;
	or.b32  	%r2990, %r2989, %r80;
	not.b32 	%r2991, %r90;
	or.b32  	%r2992, %r83, %r2991;
	and.b32  	%r2993, %r84, %r88;
	or.b32  	%r2994, %r88, %r82;
	not.b32 	%r2995, %r2994;
	and.b32  	%r2996, %r78, %r2995;
	or.b32  	%r2997, %r2993, %r2996;
	or.b32  	%r2998, %r2997, %r85;
	sub.s32 	%r2999, %r86, %r2985;
	add.s32 	%r3000, %r2999, %r2988;
	add.s32 	%r3001, %r3000, %r2990;
	add.s32 	%r3002, %r3001, %r2992;
	add.s32 	%r3003, %r3002, %r2998;
	and.b32  	%r3004, %r3003, 1;
	xor.b32  	%r3005, %r3004, %r50;
	not.b32 	%r3006, %r3005;
	and.b32  	%r3007, %r2958, %r3006;
	setp.eq.s32 	%p8, %r3007, 0;
	@%p8 bra 	$L__BB1_15;
	atom.shared.add.u32 	%r3008, [_ZZ12RevSucSecondP8BiuStateS0_PjhjE14checkCount_Out], 2;
	cvt.u64.u32 	%rd152, %r3008;
	mul.wide.u32 	%rd153, %r3008, 4;
	add.s64 	%rd154, %rd5, %rd153;
	st.global.u32 	[%rd154+131072], %r53;
	st.global.u32 	[%rd154+196608], %r87;
	cvt.u16.u32 	%rs88, %r55;
	mul.wide.u32 	%rd155, %r3008, 2;
	sub.s64 	%rd156, %rd154, %rd155;
	st.global.u16 	[%rd156+262144], %rs88;
	cvt.u16.u32 	%rs89, %r88;
	sub.s64 	%rd157, %rd156, %rd152;
	st.global.u8 	[%rd157+294912], %rs89;
	cvt.u16.u32 	%rs90, %r89;
	st.global.u8 	[%rd157+311296], %rs90;
	cvt.u16.u32 	%rs91, %r90;
	st.global.u8 	[%rd157+327680], %rs91;
	add.s32 	%r3009, %r3008, 1;
	or.b32  	%r3010, %r53, 1;
	cvt.u64.u32 	%rd158, %r3009;
	mul.wide.u32 	%rd159, %r3009, 4;
	add.s64 	%rd160, %rd5, %rd159;
	st.global.u32 	[%rd160+131072], %r3010;
	xor.b32  	%r3011, %r87, 524288;
	st.global.u32 	[%rd160+196608], %r3011;
	mul.wide.u32 	%rd161, %r3009, 2;
	sub.s64 	%rd162, %rd160, %rd161;
	st.global.u16 	[%rd162+262144], %rs88;
	sub.s64 	%rd163, %rd162, %rd158;
	st.global.u8 	[%rd163+294912], %rs89;
	st.global.u8 	[%rd163+311296], %rs90;
	st.global.u8 	[%rd163+327680], %rs91;
$L__BB1_15:
	add.s32 	%r30182, %r30182, %r3;
	setp.lt.u32 	%p9, %r30182, %r49;
	@%p9 bra 	$L__BB1_11;
$L__BB1_16:
	bar.sync 	0;
	ld.shared.u32 	%r3012, [_ZZ12RevSucSecondP8BiuStateS0_PjhjE14checkCount_Out];
	bar.sync 	0;
	st.shared.u32 	[_ZZ12RevSucSecondP8BiuStateS0_PjhjE13checkCount_In], %r3012;
	mov.b32 	%r3013, 0;
	st.shared.u32 	[_ZZ12RevSucSecondP8BiuStateS0_PjhjE14checkCount_Out], %r3013;
	bar.sync 	0;
	ld.shared.u32 	%r92, [_ZZ12RevSucSecondP8BiuStateS0_PjhjE13checkCount_In];
	setp.ge.u32 	%p10, %r2, %r92;
	@%p10 bra 	$L__BB1_23;
	ld.global.u8 	%r93, [%rd9+2];
	mov.u32 	%r30183, %r2;
$L__BB1_18:
	cvt.u64.u32 	%rd164, %r30183;
	mul.wide.u32 	%rd165, %r30183, 4;
	add.s64 	%rd166, %rd5, %rd165;
	ld.global.u32 	%r95, [%rd166+196608];
	mul.wide.u32 	%rd167, %r30183, 2;
	sub.s64 	%rd168, %rd166, %rd167;
	ld.global.u16 	%rs92, [%rd168+262144];
	cvt.u32.u16 	%r3014, %rs92;
	sub.s64 	%rd169, %rd168, %rd164;
	ld.global.u8 	%rs93, [%rd169+294912];
	cvt.u32.u16 	%r3015, %rs93;
	ld.global.u8 	%rs94, [%rd169+311296];
	cvt.u32.u16 	%r3016, %rs94;
	ld.global.u8 	%rs95, [%rd169+327680];
	cvt.u32.u16 	%r3017, %rs95;
	mul.wide.u32 	%rd170, %r30183, 3;
	add.s64 	%rd171, %rd169, %rd170;
	ld.global.u32 	%r3018, [%rd171+131072];
	shl.b32 	%r96, %r3018, 1;
	shr.u32 	%r3019, %r3014, 10;
	shr.u32 	%r3020, %r3014, 3;
	and.b32  	%r3021, %r3019, %r3020;
	shr.u32 	%r3022, %r3014, 2;
	and.b32  	%r3023, %r3022, %r3014;
	shr.u32 	%r3024, %r3014, 12;
	xor.b32  	%r3025, %r3023, %r3024;
	xor.b32  	%r97, %r3025, %r3021;
	and.b32  	%r3026, %r97, 1;
	mul.wide.u16 	%r3027, %rs92, 2;
	and.b32  	%r3028, %r3027, 8190;
	or.b32  	%r3029, %r3026, %r3028;
	xor.b32  	%r98, %r3029, 1;
	xor.b32  	%r3030, %r3028, %r3015;
	shr.u32 	%r3031, %r3030, 4;
	shr.u32 	%r3032, %r3014, 9;
	shr.u32 	%r3033, %r95, 22;
	xor.b32  	%r3034, %r3033, %r3031;
	xor.b32  	%r99, %r3034, %r3032;
	xor.b32  	%r3035, %r99, %r98;
	and.b32  	%r3036, %r3035, 1;
	neg.s32 	%r3037, %r3036;
	and.b32  	%r3038, %r3037, 721472;
	xor.b32  	%r3039, %r3038, %r95;
	shl.b32 	%r3040, %r3039, 1;
	and.b32  	%r3041, %r3040, 8388606;
	or.b32  	%r100, %r3041, %r3036;
	shr.u32 	%r101, %r3028, 5;
	shr.u32 	%r3042, %r3041, 7;
	shr.u32 	%r3043, %r3041, 17;
	not.b32 	%r3044, %r3043;
	and.b32  	%r3045, %r101, %r3044;
	and.b32  	%r3046, %r3045, %r3042;
	not.b32 	%r3047, %r3042;
	shr.u32 	%r3048, %r3041, 21;
	shr.u32 	%r3049, %r3041, 12;
	and.b32  	%r3050, %r3048, %r3047;
	and.b32  	%r3051, %r3050, %r3049;
	or.b32  	%r3052, %r3046, %r3051;
	or.b32  	%r3053, %r3048, %r101;
	not.b32 	%r3054, %r3053;
	shr.u32 	%r102, %r3028, 12;
	and.b32  	%r3055, %r102, %r3054;
	or.b32  	%r3056, %r3052, %r3055;
	or.b32  	%r3057, %r3049, %r102;
	not.b32 	%r3058, %r3057;
	and.b32  	%r3059, %r3043, %r3058;
	or.b32  	%r3060, %r3056, %r3059;
	shr.u32 	%r3061, %r3015, 2;
	shr.u32 	%r3062, %r3015, 5;
	xor.b32  	%r103, %r3061, %r3062;
	shr.u32 	%r104, %r3016, 6;
	not.b32 	%r3063, %r104;
	xor.b32  	%r3064, %r103, %r3060;
	xor.b32  	%r3065, %r3064, %r104;
	and.b32  	%r3066, %r3065, 1;
	shr.u32 	%r3067, %r3041, 19;
	shr.u32 	%r3068, %r3039, 7;
	shr.u32 	%r105, %r3028, 11;
	not.b32 	%r106, %r105;
	and.b32  	%r3069, %r3068, %r106;
	and.b32  	%r3070, %r3069, %r3067;
	not.b32 	%r3071, %r3067;
	shr.u32 	%r3072, %r3041, 20;
	shr.u32 	%r3073, %r3041, 6;
	and.b32  	%r3074, %r3072, %r3071;
	and.b32  	%r3075, %r3074, %r3073;
	or.b32  	%r3076, %r3075, %r3070;
	shr.u32 	%r3077, %r3041, 8;
	or.b32  	%r3078, %r3073, %r3077;
	not.b32 	%r3079, %r3078;
	shr.u32 	%r3080, %r3041, 13;
	and.b32  	%r3081, %r3080, %r3079;
	or.b32  	%r3082, %r3076, %r3081;
	or.b32  	%r3083, %r3072, %r3080;
	not.b32 	%r3084, %r3083;
	and.b32  	%r3085, %r105, %r3084;
	or.b32  	%r3086, %r3082, %r3085;
	shr.u32 	%r3087, %r3016, 2;
	shr.u32 	%r3088, %r3016, 5;
	xor.b32  	%r107, %r3087, %r3088;
	shr.u32 	%r108, %r3017, 6;
	not.b32 	%r3089, %r108;
	xor.b32  	%r3090, %r107, %r3086;
	xor.b32  	%r3091, %r3090, %r108;
	and.b32  	%r109, %r3091, 1;
	shr.u32 	%r110, %r3028, 9;
	shr.u32 	%r3092, %r3039, 17;
	shr.u32 	%r3093, %r3039, 8;
	not.b32 	%r3094, %r3093;
	and.b32  	%r3095, %r3092, %r3094;
	and.b32  	%r3096, %r3095, %r110;
	shr.u32 	%r3097, %r3041, 16;
	not.b32 	%r111, %r110;
	and.b32  	%r3098, %r3097, %r111;
	shr.u32 	%r3099, %r3041, 4;
	and.b32  	%r3100, %r3098, %r3099;
	or.b32  	%r3101, %r3100, %r3096;
	shr.u32 	%r3102, %r3041, 18;
	or.b32  	%r3103, %r3102, %r3099;
	not.b32 	%r3104, %r3103;
	shr.u32 	%r3105, %r3041, 22;
	and.b32  	%r3106, %r3105, %r3104;
	or.b32  	%r3107, %r3101, %r3106;
	or.b32  	%r3108, %r3105, %r3097;
	not.b32 	%r3109, %r3108;
	shr.u32 	%r3110, %r3041, 9;
	and.b32  	%r3111, %r3110, %r3109;
	or.b32  	%r3112, %r3107, %r3111;
	shr.u32 	%r112, %r3017, 3;
	shr.u32 	%r113, %r3015, 6;
	xor.b32  	%r3113, %r112, %r3112;
	xor.b32  	%r3114, %r3113, %r113;
	xor.b32  	%r3115, %r3114, %r3035;
	and.b32  	%r3116, %r3115, 1;
	mul.wide.u16 	%r3117, %rs93, 2;
	and.b32  	%r114, %r113, 1;
	and.b32  	%r115, %r3117, 126;
	or.b32  	%r116, %r3066, %r115;
	mul.wide.u16 	%r3118, %rs94, 2;
	and.b32  	%r117, %r3118, 126;
	mul.wide.u16 	%r3119, %rs95, 2;
	and.b32  	%r118, %r3119, 126;
	shr.u32 	%r3120, %r118, 3;
	shr.u32 	%r3121, %r117, 3;
	or.b32  	%r3122, %r3120, %r3121;
	and.b32  	%r3123, %r3016, %r3122;
	and.b32  	%r3124, %r3017, 63;
	or.b32  	%r119, %r3116, %r118;
	shr.u32 	%r120, %r115, 6;
	or.b32  	%r3125, %r116, %r120;
	and.b32  	%r3126, %r114, %r3125;
	shr.u32 	%r3127, %r3015, 1;
	not.b32 	%r3128, %r3127;
	shr.u32 	%r3129, %r3016, 4;
	and.b32  	%r3130, %r3129, %r3128;
	or.b32  	%r3131, %r3063, %r3130;
	or.b32  	%r3132, %r3131, -2;
	not.b32 	%r3133, %r3120;
	and.b32  	%r3134, %r3121, %r3133;
	or.b32  	%r3135, %r3089, %r3134;
	or.b32  	%r3136, %r3135, -2;
	and.b32  	%r3137, %r3120, %r3121;
	shr.u32 	%r3138, %r118, 5;
	not.b32 	%r3139, %r3138;
	or.b32  	%r3140, %r3137, %r3139;
	shr.u32 	%r3141, %r117, 6;
	not.b32 	%r3142, %r3141;
	shr.u32 	%r3143, %r115, 2;
	shr.u32 	%r121, %r117, 5;
	and.b32  	%r3144, %r121, %r3143;
	or.b32  	%r3145, %r3144, %r3142;
	or.b32  	%r3146, %r121, %r3143;
	and.b32  	%r3147, %r3146, %r3015;
	not.b32 	%r3148, %r3147;
	shr.u32 	%r3149, %r115, 3;
	not.b32 	%r122, %r3149;
	not.b32 	%r3150, %r116;
	and.b32  	%r3151, %r120, %r3150;
	or.b32  	%r3152, %r3151, %r122;
	shr.u32 	%r3153, %r115, 4;
	not.b32 	%r123, %r3153;
	not.b32 	%r124, %r120;
	and.b32  	%r3154, %r116, %r124;
	or.b32  	%r3155, %r3154, %r123;
	not.b32 	%r3156, %r119;
	shr.u32 	%r125, %r118, 6;
	and.b32  	%r126, %r125, %r3124;
	or.b32  	%r3157, %r126, %r3156;
	shr.u32 	%r3158, %r118, 4;
	not.b32 	%r3159, %r3158;
	not.b32 	%r3160, %r125;
	and.b32  	%r3161, %r3017, %r3160;
	or.b32  	%r3162, %r3161, %r3159;
	shr.u32 	%r3163, %r118, 2;
	not.b32 	%r3164, %r3163;
	not.b32 	%r3165, %r3124;
	and.b32  	%r3166, %r125, %r3165;
	or.b32  	%r3167, %r3166, %r3164;
	not.b32 	%r3168, %r3143;
	and.b32  	%r127, %r3165, %r3168;
	and.b32  	%r3169, %r127, %r116;
	or.b32  	%r3170, %r116, %r125;
	not.b32 	%r3171, %r3170;
	and.b32  	%r3172, %r121, %r3171;
	not.b32 	%r3173, %r3121;
	and.b32  	%r3174, %r3143, %r3173;
	and.b32  	%r3175, %r3174, %r3120;
	not.b32 	%r3176, %r121;
	and.b32  	%r3177, %r3121, %r3176;
	and.b32  	%r3178, %r3120, %r3165;
	or.b32  	%r3179, %r3178, %r3177;
	and.b32  	%r3180, %r3179, %r124;
	or.b32  	%r128, %r3180, %r3175;
	or.b32  	%r3181, %r3169, %r3172;
	or.b32  	%r3182, %r3181, %r128;
	add.s32 	%r3183, %r3132, %r3145;
	add.s32 	%r3184, %r3183, %r3148;
	add.s32 	%r3185, %r3184, %r3136;
	add.s32 	%r3186, %r3185, %r3140;
	sub.s32 	%r3187, %r3186, %r3123;
	add.s32 	%r3188, %r3187, %r3162;
	add.s32 	%r3189, %r3188, %r3167;
	add.s32 	%r129, %r3189, -2;
	sub.s32 	%r3190, %r129, %r3126;
	add.s32 	%r3191, %r3190, %r3152;
	add.s32 	%r3192, %r3191, %r3155;
	add.s32 	%r3193, %r3192, %r3157;
	add.s32 	%r3194, %r3193, %r3182;
	xor.b32  	%r3195, %r3194, %r93;
	or.b32  	%r3196, %r3195, %r3091;
	and.b32  	%r3197, %r3196, 1;
	setp.eq.b32 	%p11, %r3197, 1;
	@%p11 bra 	$L__BB1_20;
	atom.shared.add.u32 	%r3198, [_ZZ12RevSucSecondP8BiuStateS0_PjhjE14checkCount_Out], 2;
	cvt.u64.u32 	%rd172, %r3198;
	mul.wide.u32 	%rd173, %r3198, 4;
	add.s64 	%rd174, %rd6, %rd173;
	st.global.u32 	[%rd174+131072], %r96;
	st.global.u32 	[%rd174+196608], %r100;
	cvt.u16.u32 	%rs96, %r98;
	mul.wide.u32 	%rd175, %r3198, 2;
	sub.s64 	%rd176, %rd174, %rd175;
	st.global.u16 	[%rd176+262144], %rs96;
	cvt.u16.u32 	%rs97, %r116;
	sub.s64 	%rd177, %rd176, %rd172;
	st.global.u8 	[%rd177+294912], %rs97;
	or.b32  	%r3199, %r109, %r117;
	cvt.u16.u32 	%rs98, %r3199;
	st.global.u8 	[%rd177+311296], %rs98;
	cvt.u16.u32 	%rs99, %r119;
	st.global.u8 	[%rd177+327680], %rs99;
	add.s32 	%r3200, %r3198, 1;
	or.b32  	%r3201, %r96, 1;
	cvt.u64.u32 	%rd178, %r3200;
	mul.wide.u32 	%rd179, %r3200, 4;
	add.s64 	%rd180, %rd6, %rd179;
	st.global.u32 	[%rd180+131072], %r3201;
	xor.b32  	%r3202, %r100, 524288;
	st.global.u32 	[%rd180+196608], %r3202;
	mul.wide.u32 	%rd181, %r3200, 2;
	sub.s64 	%rd182, %rd180, %rd181;
	st.global.u16 	[%rd182+262144], %rs96;
	sub.s64 	%rd183, %rd182, %rd178;
	st.global.u8 	[%rd183+294912], %rs97;
	st.global.u8 	[%rd183+311296], %rs98;
	st.global.u8 	[%rd183+327680], %rs99;
$L__BB1_20:
	xor.b32  	%r3203, %r99, %r97;
	and.b32  	%r3204, %r3203, 1;
	neg.s32 	%r3205, %r3204;
	and.b32  	%r3206, %r3205, 721472;
	xor.b32  	%r3207, %r3206, %r95;
	shl.b32 	%r3208, %r3207, 1;
	and.b32  	%r3209, %r3208, 8388606;
	or.b32  	%r130, %r3209, %r3204;
	shr.u32 	%r3210, %r3209, 7;
	shr.u32 	%r3211, %r3209, 17;
	not.b32 	%r3212, %r3211;
	and.b32  	%r3213, %r101, %r3212;
	and.b32  	%r3214, %r3213, %r3210;
	not.b32 	%r3215, %r3210;
	shr.u32 	%r3216, %r3209, 21;
	shr.u32 	%r3217, %r3209, 12;
	and.b32  	%r3218, %r3216, %r3215;
	and.b32  	%r3219, %r3218, %r3217;
	or.b32  	%r3220, %r3214, %r3219;
	or.b32  	%r3221, %r3216, %r101;
	not.b32 	%r3222, %r3221;
	and.b32  	%r3223, %r102, %r3222;
	or.b32  	%r3224, %r3220, %r3223;
	or.b32  	%r3225, %r3217, %r102;
	not.b32 	%r3226, %r3225;
	and.b32  	%r3227, %r3211, %r3226;
	or.b32  	%r3228, %r3224, %r3227;
	xor.b32  	%r3229, %r103, %r3228;
	xor.b32  	%r3230, %r3229, %r104;
	and.b32  	%r3231, %r3230, 1;
	shr.u32 	%r3232, %r3209, 19;
	shr.u32 	%r3233, %r3207, 7;
	and.b32  	%r3234, %r3233, %r106;
	and.b32  	%r3235, %r3234, %r3232;
	not.b32 	%r3236, %r3232;
	shr.u32 	%r3237, %r3209, 20;
	shr.u32 	%r3238, %r3209, 6;
	and.b32  	%r3239, %r3237, %r3236;
	and.b32  	%r3240, %r3239, %r3238;
	or.b32  	%r3241, %r3240, %r3235;
	shr.u32 	%r3242, %r3209, 8;
	or.b32  	%r3243, %r3238, %r3242;
	not.b32 	%r3244, %r3243;
	shr.u32 	%r3245, %r3209, 13;
	and.b32  	%r3246, %r3245, %r3244;
	or.b32  	%r3247, %r3241, %r3246;
	or.b32  	%r3248, %r3237, %r3245;
	not.b32 	%r3249, %r3248;
	and.b32  	%r3250, %r105, %r3249;
	or.b32  	%r3251, %r3247, %r3250;
	xor.b32  	%r3252, %r107, %r3251;
	xor.b32  	%r3253, %r3252, %r108;
	and.b32  	%r3254, %r3253, 1;
	shr.u32 	%r3255, %r3207, 17;
	shr.u32 	%r3256, %r3207, 8;
	not.b32 	%r3257, %r3256;
	and.b32  	%r3258, %r3255, %r3257;
	and.b32  	%r3259, %r3258, %r110;
	shr.u32 	%r3260, %r3209, 16;
	and.b32  	%r3261, %r3260, %r111;
	shr.u32 	%r3262, %r3209, 4;
	and.b32  	%r3263, %r3261, %r3262;
	or.b32  	%r3264, %r3263, %r3259;
	shr.u32 	%r3265, %r3209, 18;
	or.b32  	%r3266, %r3265, %r3262;
	not.b32 	%r3267, %r3266;
	shr.u32 	%r3268, %r3209, 22;
	and.b32  	%r3269, %r3268, %r3267;
	or.b32  	%r3270, %r3264, %r3269;
	or.b32  	%r3271, %r3268, %r3260;
	not.b32 	%r3272, %r3271;
	shr.u32 	%r3273, %r3209, 9;
	and.b32  	%r3274, %r3273, %r3272;
	or.b32  	%r3275, %r3270, %r3274;
	xor.b32  	%r3276, %r112, %r3275;
	xor.b32  	%r3277, %r3276, %r113;
	xor.b32  	%r3278, %r3277, %r3203;
	and.b32  	%r3279, %r3278, 1;
	or.b32  	%r131, %r3231, %r115;
	or.b32  	%r132, %r3254, %r117;
	or.b32  	%r133, %r3279, %r118;
	or.b32  	%r3280, %r131, %r120;
	and.b32  	%r3281, %r114, %r3280;
	not.b32 	%r3282, %r131;
	and.b32  	%r3283, %r120, %r3282;
	or.b32  	%r3284, %r3283, %r122;
	and.b32  	%r3285, %r131, %r124;
	or.b32  	%r3286, %r3285, %r123;
	not.b32 	%r3287, %r133;
	or.b32  	%r3288, %r126, %r3287;
	and.b32  	%r3289, %r127, %r131;
	or.b32  	%r3290, %r131, %r125;
	not.b32 	%r3291, %r3290;
	and.b32  	%r3292, %r121, %r3291;
	or.b32  	%r3293, %r3289, %r3292;
	or.b32  	%r3294, %r3293, %r128;
	sub.s32 	%r3295, %r129, %r3281;
	add.s32 	%r3296, %r3295, %r3284;
	add.s32 	%r3297, %r3296, %r3286;
	add.s32 	%r3298, %r3297, %r3288;
	add.s32 	%r3299, %r3298, %r3294;
	and.b32  	%r3300, %r3299, 1;
	xor.b32  	%r3301, %r3300, %r93;
	not.b32 	%r3302, %r3301;
	and.b32  	%r3303, %r3254, %r3302;
	setp.eq.s32 	%p12, %r3303, 0;
	@%p12 bra 	$L__BB1_22;
	atom.shared.add.u32 	%r3304, [_ZZ12RevSucSecondP8BiuStateS0_PjhjE14checkCount_Out], 2;
	cvt.u64.u32 	%rd184, %r3304;
	mul.wide.u32 	%rd185, %r3304, 4;
	add.s64 	%rd186, %rd6, %rd185;
	st.global.u32 	[%rd186+131072], %r96;
	st.global.u32 	[%rd186+196608], %r130;
	cvt.u16.u32 	%rs100, %r98;
	mul.wide.u32 	%rd187, %r3304, 2;
	sub.s64 	%rd188, %rd186, %rd187;
	st.global.u16 	[%rd188+262144], %rs100;
	cvt.u16.u32 	%rs101, %r131;
	sub.s64 	%rd189, %rd188, %rd184;
	st.global.u8 	[%rd189+294912], %rs101;
	cvt.u16.u32 	%rs102, %r132;
	st.global.u8 	[%rd189+311296], %rs102;
	cvt.u16.u32 	%rs103, %r133;
	st.global.u8 	[%rd189+327680], %rs103;
	add.s32 	%r3305, %r3304, 1;
	or.b32  	%r3306, %r96, 1;
	cvt.u64.u32 	%rd190, %r3305;
	mul.wide.u32 	%rd191, %r3305, 4;
	add.s64 	%rd192, %rd6, %rd191;
	st.global.u32 	[%rd192+131072], %r3306;
	xor.b32  	%r3307, %r130, 524288;
	st.global.u32 	[%rd192+196608], %r3307;
	mul.wide.u32 	%rd193, %r3305, 2;
	sub.s64 	%rd194, %rd192, %rd193;
	st.global.u16 	[%rd194+262144], %rs100;
	sub.s64 	%rd195, %rd194, %rd190;
	st.global.u8 	[%rd195+294912], %rs101;
	st.global.u8 	[%rd195+311296], %rs102;
	st.global.u8 	[%rd195+327680], %rs103;
$L__BB1_22:
	add.s32 	%r30183, %r30183, %r3;
	setp.lt.u32 	%p13, %r30183, %r92;
	@%p13 bra 	$L__BB1_18;
$L__BB1_23:
	bar.sync 	0;
	ld.shared.u32 	%r3308, [_ZZ12RevSucSecondP8BiuStateS0_PjhjE14checkCount_Out];
	st.global.u32 	[%rd2], %r3308;
	bar.sync 	0;
	st.shared.u32 	[_ZZ12RevSucSecondP8BiuStateS0_PjhjE13checkCount_In], %r3308;
	mov.b32 	%r3309, 0;
	st.shared.u32 	[_ZZ12RevSucSecondP8BiuStateS0_PjhjE14checkCount_Out], %r3309;
	bar.sync 	0;
	ld.shared.u32 	%r135, [_ZZ12RevSucSecondP8BiuStateS0_PjhjE13checkCount_In];
	setp.ge.u32 	%p14, %r2, %r135;
	@%p14 bra 	$L__BB1_30;
	ld.global.u8 	%r136, [%rd9+3];
	mov.u32 	%r30184, %r2;
$L__BB1_25:
	cvt.u64.u32 	%rd196, %r30184;
	mul.wide.u32 	%rd197, %r30184, 4;
	add.s64 	%rd198, %rd6, %rd197;
	ld.global.u32 	%r138, [%rd198+196608];
	mul.wide.u32 	%rd199, %r30184, 2;
	sub.s64 	%rd200, %rd198, %rd199;
	ld.global.u16 	%rs104, [%rd200+262144];
	cvt.u32.u16 	%r3310, %rs104;
	sub.s64 	%rd201, %rd200, %rd196;
	ld.global.u8 	%rs105, [%rd201+294912];
	cvt.u32.u16 	%r3311, %rs105;
	ld.global.u8 	%rs106, [%rd201+311296];
	cvt.u32.u16 	%r3312, %rs106;
	ld.global.u8 	%rs107, [%rd201+327680];
	cvt.u32.u16 	%r3313, %rs107;
	mul.wide.u32 	%rd202, %r30184, 3;
	add.s64 	%rd203, %rd201, %rd202;
	ld.global.u32 	%r3314, [%rd203+131072];
	shl.b32 	%r139, %r3314, 1;
	shr.u32 	%r3315, %r3310, 10;
	shr.u32 	%r3316, %r3310, 3;
	and.b32  	%r3317, %r3315, %r3316;
	shr.u32 	%r3318, %r3310, 2;
	and.b32  	%r3319, %r3318, %r3310;
	shr.u32 	%r3320, %r3310, 12;
	xor.b32  	%r3321, %r3319, %r3320;
	xor.b32  	%r140, %r3321, %r3317;
	and.b32  	%r3322, %r140, 1;
	mul.wide.u16 	%r3323, %rs104, 2;
	and.b32  	%r3324, %r3323, 8190;
	or.b32  	%r3325, %r3322, %r3324;
	xor.b32  	%r141, %r3325, 1;
	xor.b32  	%r3326, %r3324, %r3311;
	shr.u32 	%r3327, %r3326, 4;
	shr.u32 	%r3328, %r3310, 9;
	shr.u32 	%r3329, %r138, 22;
	xor.b32  	%r3330, %r3329, %r3327;
	xor.b32  	%r142, %r3330, %r3328;
	xor.b32  	%r3331, %r142, %r141;
	and.b32  	%r3332, %r3331, 1;
	neg.s32 	%r3333, %r3332;
	and.b32  	%r3334, %r3333, 721472;
	xor.b32  	%r3335, %r3334, %r138;
	shl.b32 	%r3336, %r3335, 1;
	and.b32  	%r3337, %r3336, 8388606;
	or.b32  	%r143, %r3337, %r3332;
	shr.u32 	%r144, %r3324, 5;
	shr.u32 	%r3338, %r3337, 7;
	shr.u32 	%r3339, %r3337, 17;
	not.b32 	%r3340, %r3339;
	and.b32  	%r3341, %r144, %r3340;
	and.b32  	%r3342, %r3341, %r3338;
	not.b32 	%r3343, %r3338;
	shr.u32 	%r3344, %r3337, 21;
	shr.u32 	%r3345, %r3337, 12;
	and.b32  	%r3346, %r3344, %r3343;
	and.b32  	%r3347, %r3346, %r3345;
	or.b32  	%r3348, %r3342, %r3347;
	or.b32  	%r3349, %r3344, %r144;
	not.b32 	%r3350, %r3349;
	shr.u32 	%r145, %r3324, 12;
	and.b32  	%r3351, %r145, %r3350;
	or.b32  	%r3352, %r3348, %r3351;
	or.b32  	%r3353, %r3345, %r145;
	not.b32 	%r3354, %r3353;
	and.b32  	%r3355, %r3339, %r3354;
	or.b32  	%r3356, %r3352, %r3355;
	shr.u32 	%r3357, %r3311, 2;
	shr.u32 	%r3358, %r3311, 5;
	xor.b32  	%r146, %r3357, %r3358;
	shr.u32 	%r147, %r3312, 6;
	not.b32 	%r3359, %r147;
	xor.b32  	%r3360, %r146, %r3356;
	xor.b32  	%r3361, %r3360, %r147;
	and.b32  	%r3362, %r3361, 1;
	shr.u32 	%r3363, %r3337, 19;
	shr.u32 	%r3364, %r3335, 7;
	shr.u32 	%r148, %r3324, 11;
	not.b32 	%r149, %r148;
	and.b32  	%r3365, %r3364, %r149;
	and.b32  	%r3366, %r3365, %r3363;
	not.b32 	%r3367, %r3363;
	shr.u32 	%r3368, %r3337, 20;
	shr.u32 	%r3369, %r3337, 6;
	and.b32  	%r3370, %r3368, %r3367;
	and.b32  	%r3371, %r3370, %r3369;
	or.b32  	%r3372, %r3371, %r3366;
	shr.u32 	%r3373, %r3337, 8;
	or.b32  	%r3374, %r3369, %r3373;
	not.b32 	%r3375, %r3374;
	shr.u32 	%r3376, %r3337, 13;
	and.b32  	%r3377, %r3376, %r3375;
	or.b32  	%r3378, %r3372, %r3377;
	or.b32  	%r3379, %r3368, %r3376;
	not.b32 	%r3380, %r3379;
	and.b32  	%r3381, %r148, %r3380;
	or.b32  	%r3382, %r3378, %r3381;
	shr.u32 	%r3383, %r3312, 2;
	shr.u32 	%r3384, %r3312, 5;
	xor.b32  	%r150, %r3383, %r3384;
	shr.u32 	%r151, %r3313, 6;
	not.b32 	%r3385, %r151;
	xor.b32  	%r3386, %r150, %r3382;
	xor.b32  	%r3387, %r3386, %r151;
	and.b32  	%r152, %r3387, 1;
	shr.u32 	%r153, %r3324, 9;
	shr.u32 	%r3388, %r3335, 17;
	shr.u32 	%r3389, %r3335, 8;
	not.b32 	%r3390, %r3389;
	and.b32  	%r3391, %r3388, %r3390;
	and.b32  	%r3392, %r3391, %r153;
	shr.u32 	%r3393, %r3337, 16;
	not.b32 	%r154, %r153;
	and.b32  	%r3394, %r3393, %r154;
	shr.u32 	%r3395, %r3337, 4;
	and.b32  	%r3396, %r3394, %r3395;
	or.b32  	%r3397, %r3396, %r3392;
	shr.u32 	%r3398, %r3337, 18;
	or.b32  	%r3399, %r3398, %r3395;
	not.b32 	%r3400, %r3399;
	shr.u32 	%r3401, %r3337, 22;
	and.b32  	%r3402, %r3401, %r3400;
	or.b32  	%r3403, %r3397, %r3402;
	or.b32  	%r3404, %r3401, %r3393;
	not.b32 	%r3405, %r3404;
	shr.u32 	%r3406, %r3337, 9;
	and.b32  	%r3407, %r3406, %r3405;
	or.b32  	%r3408, %r3403, %r3407;
	shr.u32 	%r155, %r3313, 3;
	shr.u32 	%r156, %r3311, 6;
	xor.b32  	%r3409, %r155, %r3408;
	xor.b32  	%r3410, %r3409, %r156;
	xor.b32  	%r3411, %r3410, %r3331;
	and.b32  	%r3412, %r3411, 1;
	mul.wide.u16 	%r3413, %rs105, 2;
	and.b32  	%r157, %r156, 1;
	and.b32  	%r158, %r3413, 126;
	or.b32  	%r159, %r3362, %r158;
	mul.wide.u16 	%r3414, %rs106, 2;
	and.b32  	%r160, %r3414, 126;
	mul.wide.u16 	%r3415, %rs107, 2;
	and.b32  	%r161, %r3415, 126;
	shr.u32 	%r3416, %r161, 3;
	shr.u32 	%r3417, %r160, 3;
	or.b32  	%r3418, %r3416, %r3417;
	and.b32  	%r3419, %r3312, %r3418;
	and.b32  	%r3420, %r3313, 63;
	or.b32  	%r162, %r3412, %r161;
	shr.u32 	%r163, %r158, 6;
	or.b32  	%r3421, %r159, %r163;
	and.b32  	%r3422, %r157, %r3421;
	shr.u32 	%r3423, %r3311, 1;
	not.b32 	%r3424, %r3423;
	shr.u32 	%r3425, %r3312, 4;
	and.b32  	%r3426, %r3425, %r3424;
	or.b32  	%r3427, %r3359, %r3426;
	or.b32  	%r3428, %r3427, -2;
	not.b32 	%r3429, %r3416;
	and.b32  	%r3430, %r3417, %r3429;
	or.b32  	%r3431, %r3385, %r3430;
	or.b32  	%r3432, %r3431, -2;
	and.b32  	%r3433, %r3416, %r3417;
	shr.u32 	%r3434, %r161, 5;
	not.b32 	%r3435, %r3434;
	or.b32  	%r3436, %r3433, %r3435;
	shr.u32 	%r3437, %r160, 6;
	not.b32 	%r3438, %r3437;
	shr.u32 	%r3439, %r158, 2;
	shr.u32 	%r164, %r160, 5;
	and.b32  	%r3440, %r164, %r3439;
	or.b32  	%r3441, %r3440, %r3438;
	or.b32  	%r3442, %r164, %r3439;
	and.b32  	%r3443, %r3442, %r3311;
	not.b32 	%r3444, %r3443;
	shr.u32 	%r3445, %r158, 3;
	not.b32 	%r165, %r3445;
	not.b32 	%r3446, %r159;
	and.b32  	%r3447, %r163, %r3446;
	or.b32  	%r3448, %r3447, %r165;
	shr.u32 	%r3449, %r158, 4;
	not.b32 	%r166, %r3449;
	not.b32 	%r167, %r163;
	and.b32  	%r3450, %r159, %r167;
	or.b32  	%r3451, %r3450, %r166;
	not.b32 	%r3452, %r162;
	shr.u32 	%r168, %r161, 6;
	and.b32  	%r169, %r168, %r3420;
	or.b32  	%r3453, %r169, %r3452;
	shr.u32 	%r3454, %r161, 4;
	not.b32 	%r3455, %r3454;
	not.b32 	%r3456, %r168;
	and.b32  	%r3457, %r3313, %r3456;
	or.b32  	%r3458, %r3457, %r3455;
	shr.u32 	%r3459, %r161, 2;
	not.b32 	%r3460, %r3459;
	not.b32 	%r3461, %r3420;
	and.b32  	%r3462, %r168, %r3461;
	or.b32  	%r3463, %r3462, %r3460;
	not.b32 	%r3464, %r3439;
	and.b32  	%r170, %r3461, %r3464;
	and.b32  	%r3465, %r170, %r159;
	or.b32  	%r3466, %r159, %r168;
	not.b32 	%r3467, %r3466;
	and.b32  	%r3468, %r164, %r3467;
	not.b32 	%r3469, %r3417;
	and.b32  	%r3470, %r3439, %r3469;
	and.b32  	%r3471, %r3470, %r3416;
	not.b32 	%r3472, %r164;
	and.b32  	%r3473, %r3417, %r3472;
	and.b32  	%r3474, %r3416, %r3461;
	or.b32  	%r3475, %r3474, %r3473;
	and.b32  	%r3476, %r3475, %r167;
	or.b32  	%r171, %r3476, %r3471;
	or.b32  	%r3477, %r3465, %r3468;
	or.b32  	%r3478, %r3477, %r171;
	add.s32 	%r3479, %r3428, %r3441;
	add.s32 	%r3480, %r3479, %r3444;
	add.s32 	%r3481, %r3480, %r3432;
	add.s32 	%r3482, %r3481, %r3436;
	sub.s32 	%r3483, %r3482, %r3419;
	add.s32 	%r3484, %r3483, %r3458;
	add.s32 	%r3485, %r3484, %r3463;
	add.s32 	%r172, %r3485, -2;
	sub.s32 	%r3486, %r172, %r3422;
	add.s32 	%r3487, %r3486, %r3448;
	add.s32 	%r3488, %r3487, %r3451;
	add.s32 	%r3489, %r3488, %r3453;
	add.s32 	%r3490, %r3489, %r3478;
	xor.b32  	%r3491, %r3490, %r136;
	or.b32  	%r3492, %r3491, %r3387;
	and.b32  	%r3493, %r3492, 1;
	setp.eq.b32 	%p15, %r3493, 1;
	@%p15 bra 	$L__BB1_27;
	atom.shared.add.u32 	%r3494, [_ZZ12RevSucSecondP8BiuStateS0_PjhjE14checkCount_Out], 2;
	cvt.u64.u32 	%rd204, %r3494;
	mul.wide.u32 	%rd205, %r3494, 4;
	add.s64 	%rd206, %rd5, %rd205;
	st.global.u32 	[%rd206+131072], %r139;
	st.global.u32 	[%rd206+196608], %r143;
	cvt.u16.u32 	%rs108, %r141;
	mul.wide.u32 	%rd207, %r3494, 2;
	sub.s64 	%rd208, %rd206, %rd207;
	st.global.u16 	[%rd208+262144], %rs108;
	cvt.u16.u32 	%rs109, %r159;
	sub.s64 	%rd209, %rd208, %rd204;
	st.global.u8 	[%rd209+294912], %rs109;
	or.b32  	%r3495, %r152, %r160;
	cvt.u16.u32 	%rs110, %r3495;
	st.global.u8 	[%rd209+311296], %rs110;
	cvt.u16.u32 	%rs111, %r162;
	st.global.u8 	[%rd209+327680], %rs111;
	add.s32 	%r3496, %r3494, 1;
	or.b32  	%r3497, %r139, 1;
	cvt.u64.u32 	%rd210, %r3496;
	mul.wide.u32 	%rd211, %r3496, 4;
	add.s64 	%rd212, %rd5, %rd211;
	st.global.u32 	[%rd212+131072], %r3497;
	xor.b32  	%r3498, %r143, 524288;
	st.global.u32 	[%rd212+196608], %r3498;
	mul.wide.u32 	%rd213, %r3496, 2;
	sub.s64 	%rd214, %rd212, %rd213;
	st.global.u16 	[%rd214+262144], %rs108;
	sub.s64 	%rd215, %rd214, %rd210;
	st.global.u8 	[%rd215+294912], %rs109;
	st.global.u8 	[%rd215+311296], %rs110;
	st.global.u8 	[%rd215+327680], %rs111;
$L__BB1_27:
	xor.b32  	%r3499, %r142, %r140;
	and.b32  	%r3500, %r3499, 1;
	neg.s32 	%r3501, %r3500;
	and.b32  	%r3502, %r3501, 721472;
	xor.b32  	%r3503, %r3502, %r138;
	shl.b32 	%r3504, %r3503, 1;
	and.b32  	%r3505, %r3504, 8388606;
	or.b32  	%r173, %r3505, %r3500;
	shr.u32 	%r3506, %r3505, 7;
	shr.u32 	%r3507, %r3505, 17;
	not.b32 	%r3508, %r3507;
	and.b32  	%r3509, %r144, %r3508;
	and.b32  	%r3510, %r3509, %r3506;
	not.b32 	%r3511, %r3506;
	shr.u32 	%r3512, %r3505, 21;
	shr.u32 	%r3513, %r3505, 12;
	and.b32  	%r3514, %r3512, %r3511;
	and.b32  	%r3515, %r3514, %r3513;
	or.b32  	%r3516, %r3510, %r3515;
	or.b32  	%r3517, %r3512, %r144;
	not.b32 	%r3518, %r3517;
	and.b32  	%r3519, %r145, %r3518;
	or.b32  	%r3520, %r3516, %r3519;
	or.b32  	%r3521, %r3513, %r145;
	not.b32 	%r3522, %r3521;
	and.b32  	%r3523, %r3507, %r3522;
	or.b32  	%r3524, %r3520, %r3523;
	xor.b32  	%r3525, %r146, %r3524;
	xor.b32  	%r3526, %r3525, %r147;
	and.b32  	%r3527, %r3526, 1;
	shr.u32 	%r3528, %r3505, 19;
	shr.u32 	%r3529, %r3503, 7;
	and.b32  	%r3530, %r3529, %r149;
	and.b32  	%r3531, %r3530, %r3528;
	not.b32 	%r3532, %r3528;
	shr.u32 	%r3533, %r3505, 20;
	shr.u32 	%r3534, %r3505, 6;
	and.b32  	%r3535, %r3533, %r3532;
	and.b32  	%r3536, %r3535, %r3534;
	or.b32  	%r3537, %r3536, %r3531;
	shr.u32 	%r3538, %r3505, 8;
	or.b32  	%r3539, %r3534, %r3538;
	not.b32 	%r3540, %r3539;
	shr.u32 	%r3541, %r3505, 13;
	and.b32  	%r3542, %r3541, %r3540;
	or.b32  	%r3543, %r3537, %r3542;
	or.b32  	%r3544, %r3533, %r3541;
	not.b32 	%r3545, %r3544;
	and.b32  	%r3546, %r148, %r3545;
	or.b32  	%r3547, %r3543, %r3546;
	xor.b32  	%r3548, %r150, %r3547;
	xor.b32  	%r3549, %r3548, %r151;
	and.b32  	%r3550, %r3549, 1;
	shr.u32 	%r3551, %r3503, 17;
	shr.u32 	%r3552, %r3503, 8;
	not.b32 	%r3553, %r3552;
	and.b32  	%r3554, %r3551, %r3553;
	and.b32  	%r3555, %r3554, %r153;
	shr.u32 	%r3556, %r3505, 16;
	and.b32  	%r3557, %r3556, %r154;
	shr.u32 	%r3558, %r3505, 4;
	and.b32  	%r3559, %r3557, %r3558;
	or.b32  	%r3560, %r3559, %r3555;
	shr.u32 	%r3561, %r3505, 18;
	or.b32  	%r3562, %r3561, %r3558;
	not.b32 	%r3563, %r3562;
	shr.u32 	%r3564, %r3505, 22;
	and.b32  	%r3565, %r3564, %r3563;
	or.b32  	%r3566, %r3560, %r3565;
	or.b32  	%r3567, %r3564, %r3556;
	not.b32 	%r3568, %r3567;
	shr.u32 	%r3569, %r3505, 9;
	and.b32  	%r3570, %r3569, %r3568;
	or.b32  	%r3571, %r3566, %r3570;
	xor.b32  	%r3572, %r155, %r3571;
	xor.b32  	%r3573, %r3572, %r156;
	xor.b32  	%r3574, %r3573, %r3499;
	and.b32  	%r3575, %r3574, 1;
	or.b32  	%r174, %r3527, %r158;
	or.b32  	%r175, %r3550, %r160;
	or.b32  	%r176, %r3575, %r161;
	or.b32  	%r3576, %r174, %r163;
	and.b32  	%r3577, %r157, %r3576;
	not.b32 	%r3578, %r174;
	and.b32  	%r3579, %r163, %r3578;
	or.b32  	%r3580, %r3579, %r165;
	and.b32  	%r3581, %r174, %r167;
	or.b32  	%r3582, %r3581, %r166;
	not.b32 	%r3583, %r176;
	or.b32  	%r3584, %r169, %r3583;
	and.b32  	%r3585, %r170, %r174;
	or.b32  	%r3586, %r174, %r168;
	not.b32 	%r3587, %r3586;
	and.b32  	%r3588, %r164, %r3587;
	or.b32  	%r3589, %r3585, %r3588;
	or.b32  	%r3590, %r3589, %r171;
	sub.s32 	%r3591, %r172, %r3577;
	add.s32 	%r3592, %r3591, %r3580;
	add.s32 	%r3593, %r3592, %r3582;
	add.s32 	%r3594, %r3593, %r3584;
	add.s32 	%r3595, %r3594, %r3590;
	and.b32  	%r3596, %r3595, 1;
	xor.b32  	%r3597, %r3596, %r136;
	not.b32 	%r3598, %r3597;
	and.b32  	%r3599, %r3550, %r3598;
	setp.eq.s32 	%p16, %r3599, 0;
	@%p16 bra 	$L__BB1_29;
	atom.shared.add.u32 	%r3600, [_ZZ12RevSucSecondP8BiuStateS0_PjhjE14checkCount_Out], 2;
	cvt.u64.u32 	%rd216, %r3600;
	mul.wide.u32 	%rd217, %r3600, 4;
	add.s64 	%rd218, %rd5, %rd217;
	st.global.u32 	[%rd218+131072], %r139;
	st.global.u32 	[%rd218+196608], %r173;
	cvt.u16.u32 	%rs112, %r141;
	mul.wide.u32 	%rd219, %r3600, 2;
	sub.s64 	%rd220, %rd218, %rd219;
	st.global.u16 	[%rd220+262144], %rs112;
	cvt.u16.u32 	%rs113, %r174;
	sub.s64 	%rd221, %rd220, %rd216;
	st.global.u8 	[%rd221+294912], %rs113;
	cvt.u16.u32 	%rs114, %r175;
	st.global.u8 	[%rd221+311296], %rs114;
	cvt.u16.u32 	%rs115, %r176;
	st.global.u8 	[%rd221+327680], %rs115;
	add.s32 	%r3601, %r3600, 1;
	or.b32  	%r3602, %r139, 1;
	cvt.u64.u32 	%rd222, %r3601;
	mul.wide.u32 	%rd223, %r3601, 4;
	add.s64 	%rd224, %rd5, %rd223;
	st.global.u32 	[%rd224+131072], %r3602;
	xor.b32  	%r3603, %r173, 524288;
	st.global.u32 	[%rd224+196608], %r3603;
	mul.wide.u32 	%rd225, %r3601, 2;
	sub.s64 	%rd226, %rd224, %rd225;
	st.global.u16 	[%rd226+262144], %rs112;
	sub.s64 	%rd227, %rd226, %rd222;
	st.global.u8 	[%rd227+294912], %rs113;
	st.global.u8 	[%rd227+311296], %rs114;
	st.global.u8 	[%rd227+327680], %rs115;
$L__BB1_29:
	add.s32 	%r30184, %r30184, %r3;
	setp.lt.u32 	%p17, %r30184, %r135;
	@%p17 bra 	$L__BB1_25;
$L__BB1_30:
	bar.sync 	0;
	ld.shared.u32 	%r3604, [_ZZ12RevSucSecondP8BiuStateS0_PjhjE14checkCount_Out];
	bar.sync 	0;
	st.shared.u32 	[_ZZ12RevSucSecondP8BiuStateS0_PjhjE13checkCount_In], %r3604;
	mov.b32 	%r3605, 0;
	st.shared.u32 	[_ZZ12RevSucSecondP8BiuStateS0_PjhjE14checkCount_Out], %r3605;
	bar.sync 	0;
	ld.shared.u32 	%r178, [_ZZ12RevSucSecondP8BiuStateS0_PjhjE13checkCount_In];
	setp.ge.u32 	%p18, %r2, %r178;
	@%p18 bra 	$L__BB1_37;
	ld.global.u8 	%r179, [%rd9+4];
	mov.u32 	%r30185, %r2;
$L__BB1_32:
	cvt.u64.u32 	%rd228, %r30185;
	mul.wide.u32 	%rd229, %r30185, 4;
	add.s64 	%rd230, %rd5, %rd229;
	ld.global.u32 	%r181, [%rd230+196608];
	mul.wide.u32 	%rd231, %r30185, 2;
	sub.s64 	%rd232, %rd230, %rd231;
	ld.global.u16 	%rs116, [%rd232+262144];
	cvt.u32.u16 	%r3606, %rs116;
	sub.s64 	%rd233, %rd232, %rd228;
	ld.global.u8 	%rs117, [%rd233+294912];
	cvt.u32.u16 	%r3607, %rs117;
	ld.global.u8 	%rs118, [%rd233+311296];
	cvt.u32.u16 	%r3608, %rs118;
	ld.global.u8 	%rs119, [%rd233+327680];
	cvt.u32.u16 	%r3609, %rs119;
	mul.wide.u32 	%rd234, %r30185, 3;
	add.s64 	%rd235, %rd233, %rd234;
	ld.global.u32 	%r3610, [%rd235+131072];
	shl.b32 	%r182, %r3610, 1;
	shr.u32 	%r3611, %r3606, 10;
	shr.u32 	%r3612, %r3606, 3;
	and.b32  	%r3613, %r3611, %r3612;
	shr.u32 	%r3614, %r3606, 2;
	and.b32  	%r3615, %r3614, %r3606;
	shr.u32 	%r3616, %r3606, 12;
	xor.b32  	%r3617, %r3615, %r3616;
	xor.b32  	%r183, %r3617, %r3613;
	and.b32  	%r3618, %r183, 1;
	mul.wide.u16 	%r3619, %rs116, 2;
	and.b32  	%r3620, %r3619, 8190;
	or.b32  	%r3621, %r3618, %r3620;
	xor.b32  	%r184, %r3621, 1;
	xor.b32  	%r3622, %r3620, %r3607;
	shr.u32 	%r3623, %r3622, 4;
	shr.u32 	%r3624, %r3606, 9;
	shr.u32 	%r3625, %r181, 22;
	xor.b32  	%r3626, %r3625, %r3623;
	xor.b32  	%r185, %r3626, %r3624;
	xor.b32  	%r3627, %r185, %r184;
	and.b32  	%r3628, %r3627, 1;
	neg.s32 	%r3629, %r3628;
	and.b32  	%r3630, %r3629, 721472;
	xor.b32  	%r3631, %r3630, %r181;
	shl.b32 	%r3632, %r3631, 1;
	and.b32  	%r3633, %r3632, 8388606;
	or.b32  	%r186, %r3633, %r3628;
	shr.u32 	%r187, %r3620, 5;
	shr.u32 	%r3634, %r3633, 7;
	shr.u32 	%r3635, %r3633, 17;
	not.b32 	%r3636, %r3635;
	and.b32  	%r3637, %r187, %r3636;
	and.b32  	%r3638, %r3637, %r3634;
	not.b32 	%r3639, %r3634;
	shr.u32 	%r3640, %r3633, 21;
	shr.u32 	%r3641, %r3633, 12;
	and.b32  	%r3642, %r3640, %r3639;
	and.b32  	%r3643, %r3642, %r3641;
	or.b32  	%r3644, %r3638, %r3643;
	or.b32  	%r3645, %r3640, %r187;
	not.b32 	%r3646, %r3645;
	shr.u32 	%r188, %r3620, 12;
	and.b32  	%r3647, %r188, %r3646;
	or.b32  	%r3648, %r3644, %r3647;
	or.b32  	%r3649, %r3641, %r188;
	not.b32 	%r3650, %r3649;
	and.b32  	%r3651, %r3635, %r3650;
	or.b32  	%r3652, %r3648, %r3651;
	shr.u32 	%r3653, %r3607, 2;
	shr.u32 	%r3654, %r3607, 5;
	xor.b32  	%r189, %r3653, %r3654;
	shr.u32 	%r190, %r3608, 6;
	not.b32 	%r3655, %r190;
	xor.b32  	%r3656, %r189, %r3652;
	xor.b32  	%r3657, %r3656, %r190;
	and.b32  	%r3658, %r3657, 1;
	shr.u32 	%r3659, %r3633, 19;
	shr.u32 	%r3660, %r3631, 7;
	shr.u32 	%r191, %r3620, 11;
	not.b32 	%r192, %r191;
	and.b32  	%r3661, %r3660, %r192;
	and.b32  	%r3662, %r3661, %r3659;
	not.b32 	%r3663, %r3659;
	shr.u32 	%r3664, %r3633, 20;
	shr.u32 	%r3665, %r3633, 6;
	and.b32  	%r3666, %r3664, %r3663;
	and.b32  	%r3667, %r3666, %r3665;
	or.b32  	%r3668, %r3667, %r3662;
	shr.u32 	%r3669, %r3633, 8;
	or.b32  	%r3670, %r3665, %r3669;
	not.b32 	%r3671, %r3670;
	shr.u32 	%r3672, %r3633, 13;
	and.b32  	%r3673, %r3672, %r3671;
	or.b32  	%r3674, %r3668, %r3673;
	or.b32  	%r3675, %r3664, %r3672;
	not.b32 	%r3676, %r3675;
	and.b32  	%r3677, %r191, %r3676;
	or.b32  	%r3678, %r3674, %r3677;
	shr.u32 	%r3679, %r3608, 2;
	shr.u32 	%r3680, %r3608, 5;
	xor.b32  	%r193, %r3679, %r3680;
	shr.u32 	%r194, %r3609, 6;
	not.b32 	%r3681, %r194;
	xor.b32  	%r3682, %r193, %r3678;
	xor.b32  	%r3683, %r3682, %r194;
	and.b32  	%r195, %r3683, 1;
	shr.u32 	%r196, %r3620, 9;
	shr.u32 	%r3684, %r3631, 17;
	shr.u32 	%r3685, %r3631, 8;
	not.b32 	%r3686, %r3685;
	and.b32  	%r3687, %r3684, %r3686;
	and.b32  	%r3688, %r3687, %r196;
	shr.u32 	%r3689, %r3633, 16;
	not.b32 	%r197, %r196;
	and.b32  	%r3690, %r3689, %r197;
	shr.u32 	%r3691, %r3633, 4;
	and.b32  	%r3692, %r3690, %r3691;
	or.b32  	%r3693, %r3692, %r3688;
	shr.u32 	%r3694, %r3633, 18;
	or.b32  	%r3695, %r3694, %r3691;
	not.b32 	%r3696, %r3695;
	shr.u32 	%r3697, %r3633, 22;
	and.b32  	%r3698, %r3697, %r3696;
	or.b32  	%r3699, %r3693, %r3698;
	or.b32  	%r3700, %r3697, %r3689;
	not.b32 	%r3701, %r3700;
	shr.u32 	%r3702, %r3633, 9;
	and.b32  	%r3703, %r3702, %r3701;
	or.b32  	%r3704, %r3699, %r3703;
	shr.u32 	%r198, %r3609, 3;
	shr.u32 	%r199, %r3607, 6;
	xor.b32  	%r3705, %r198, %r3704;
	xor.b32  	%r3706, %r3705, %r199;
	xor.b32  	%r3707, %r3706, %r3627;
	and.b32  	%r3708, %r3707, 1;
	mul.wide.u16 	%r3709, %rs117, 2;
	and.b32  	%r200, %r199, 1;
	and.b32  	%r201, %r3709, 126;
	or.b32  	%r202, %r3658, %r201;
	mul.wide.u16 	%r3710, %rs118, 2;
	and.b32  	%r203, %r3710, 126;
	mul.wide.u16 	%r3711, %rs119, 2;
	and.b32  	%r204, %r3711, 126;
	shr.u32 	%r3712, %r204, 3;
	shr.u32 	%r3713, %r203, 3;
	or.b32  	%r3714, %r3712, %r3713;
	and.b32  	%r3715, %r3608, %r3714;
	and.b32  	%r3716, %r3609, 63;
	or.b32  	%r205, %r3708, %r204;
	shr.u32 	%r206, %r201, 6;
	or.b32  	%r3717, %r202, %r206;
	and.b32  	%r3718, %r200, %r3717;
	shr.u32 	%r3719, %r3607, 1;
	not.b32 	%r3720, %r3719;
	shr.u32 	%r3721, %r3608, 4;
	and.b32  	%r3722, %r3721, %r3720;
	or.b32  	%r3723, %r3655, %r3722;
	or.b32  	%r3724, %r3723, -2;
	not.b32 	%r3725, %r3712;
	and.b32  	%r3726, %r3713, %r3725;
	or.b32  	%r3727, %r3681, %r3726;
	or.b32  	%r3728, %r3727, -2;
	and.b32  	%r3729, %r3712, %r3713;
	shr.u32 	%r3730, %r204, 5;
	not.b32 	%r3731, %r3730;
	or.b32  	%r3732, %r3729, %r3731;
	shr.u32 	%r3733, %r203, 6;
	not.b32 	%r3734, %r3733;
	shr.u32 	%r3735, %r201, 2;
	shr.u32 	%r207, %r203, 5;
	and.b32  	%r3736, %r207, %r3735;
	or.b32  	%r3737, %r3736, %r3734;
	or.b32  	%r3738, %r207, %r3735;
	and.b32  	%r3739, %r3738, %r3607;
	not.b32 	%r3740, %r3739;
	shr.u32 	%r3741, %r201, 3;
	not.b32 	%r208, %r3741;
	not.b32 	%r3742, %r202;
	and.b32  	%r3743, %r206, %r3742;
	or.b32  	%r3744, %r3743, %r208;
	shr.u32 	%r3745, %r201, 4;
	not.b32 	%r209, %r3745;
	not.b32 	%r210, %r206;
	and.b32  	%r3746, %r202, %r210;
	or.b32  	%r3747, %r3746, %r209;
	not.b32 	%r3748, %r205;
	shr.u32 	%r211, %r204, 6;
	and.b32  	%r212, %r211, %r3716;
	or.b32  	%r3749, %r212, %r3748;
	shr.u32 	%r3750, %r204, 4;
	not.b32 	%r3751, %r3750;
	not.b32 	%r3752, %r211;
	and.b32  	%r3753, %r3609, %r3752;
	or.b32  	%r3754, %r3753, %r3751;
	shr.u32 	%r3755, %r204, 2;
	not.b32 	%r3756, %r3755;
	not.b32 	%r3757, %r3716;
	and.b32  	%r3758, %r211, %r3757;
	or.b32  	%r3759, %r3758, %r3756;
	not.b32 	%r3760, %r3735;
	and.b32  	%r213, %r3757, %r3760;
	and.b32  	%r3761, %r213, %r202;
	or.b32  	%r3762, %r202, %r211;
	not.b32 	%r3763, %r3762;
	and.b32  	%r3764, %r207, %r3763;
	not.b32 	%r3765, %r3713;
	and.b32  	%r3766, %r3735, %r3765;
	and.b32  	%r3767, %r3766, %r3712;
	not.b32 	%r3768, %r207;
	and.b32  	%r3769, %r3713, %r3768;
	and.b32  	%r3770, %r3712, %r3757;
	or.b32  	%r3771, %r3770, %r3769;
	and.b32  	%r3772, %r3771, %r210;
	or.b32  	%r214, %r3772, %r3767;
	or.b32  	%r3773, %r3761, %r3764;
	or.b32  	%r3774, %r3773, %r214;
	add.s32 	%r3775, %r3724, %r3737;
	add.s32 	%r3776, %r3775, %r3740;
	add.s32 	%r3777, %r3776, %r3728;
	add.s32 	%r3778, %r3777, %r3732;
	sub.s32 	%r3779, %r3778, %r3715;
	add.s32 	%r3780, %r3779, %r3754;
	add.s32 	%r3781, %r3780, %r3759;
	add.s32 	%r215, %r3781, -2;
	sub.s32 	%r3782, %r215, %r3718;
	add.s32 	%r3783, %r3782, %r3744;
	add.s32 	%r3784, %r3783, %r3747;
	add.s32 	%r3785, %r3784, %r3749;
	add.s32 	%r3786, %r3785, %r3774;
	xor.b32  	%r3787, %r3786, %r179;
	or.b32  	%r3788, %r3787, %r3683;
	and.b32  	%r3789, %r3788, 1;
	setp.eq.b32 	%p19, %r3789, 1;
	@%p19 bra 	$L__BB1_34;
	atom.shared.add.u32 	%r3790, [_ZZ12RevSucSecondP8BiuStateS0_PjhjE14checkCount_Out], 2;
	cvt.u64.u32 	%rd236, %r3790;
	mul.wide.u32 	%rd237, %r3790, 4;
	add.s64 	%rd238, %rd6, %rd237;
	st.global.u32 	[%rd238+131072], %r182;
	st.global.u32 	[%rd238+196608], %r186;
	cvt.u16.u32 	%rs120, %r184;
	mul.wide.u32 	%rd239, %r3790, 2;
	sub.s64 	%rd240, %rd238, %rd239;
	st.global.u16 	[%rd240+262144], %rs120;
	cvt.u16.u32 	%rs121, %r202;
	sub.s64 	%rd241, %rd240, %rd236;
	st.global.u8 	[%rd241+294912], %rs121;
	or.b32  	%r3791, %r195, %r203;
	cvt.u16.u32 	%rs122, %r3791;
	st.global.u8 	[%rd241+311296], %rs122;
	cvt.u16.u32 	%rs123, %r205;
	st.global.u8 	[%rd241+327680], %rs123;
	add.s32 	%r3792, %r3790, 1;
	or.b32  	%r3793, %r182, 1;
	cvt.u64.u32 	%rd242, %r3792;
	mul.wide.u32 	%rd243, %r3792, 4;
	add.s64 	%rd244, %rd6, %rd243;
	st.global.u32 	[%rd244+131072], %r3793;
	xor.b32  	%r3794, %r186, 524288;
	st.global.u32 	[%rd244+196608], %r3794;
	mul.wide.u32 	%rd245, %r3792, 2;
	sub.s64 	%rd246, %rd244, %rd245;
	st.global.u16 	[%rd246+262144], %rs120;
	sub.s64 	%rd247, %rd246, %rd242;
	st.global.u8 	[%rd247+294912], %rs121;
	st.global.u8 	[%rd247+311296], %rs122;
	st.global.u8 	[%rd247+327680], %rs123;
$L__BB1_34:
	xor.b32  	%r3795, %r185, %r183;
	and.b32  	%r3796, %r3795, 1;
	neg.s32 	%r3797, %r3796;
	and.b32  	%r3798, %r3797, 721472;
	xor.b32  	%r3799, %r3798, %r181;
	shl.b32 	%r3800, %r3799, 1;
	and.b32  	%r3801, %r3800, 8388606;
	or.b32  	%r216, %r3801, %r3796;
	shr.u32 	%r3802, %r3801, 7;
	shr.u32 	%r3803, %r3801, 17;
	not.b32 	%r3804, %r3803;
	and.b32  	%r3805, %r187, %r3804;
	and.b32  	%r3806, %r3805, %r3802;
	not.b32 	%r3807, %r3802;
	shr.u32 	%r3808, %r3801, 21;
	shr.u32 	%r3809, %r3801, 12;
	and.b32  	%r3810, %r3808, %r3807;
	and.b32  	%r3811, %r3810, %r3809;
	or.b32  	%r3812, %r3806, %r3811;
	or.b32  	%r3813, %r3808, %r187;
	not.b32 	%r3814, %r3813;
	and.b32  	%r3815, %r188, %r3814;
	or.b32  	%r3816, %r3812, %r3815;
	or.b32  	%r3817, %r3809, %r188;
	not.b32 	%r3818, %r3817;
	and.b32  	%r3819, %r3803, %r3818;
	or.b32  	%r3820, %r3816, %r3819;
	xor.b32  	%r3821, %r189, %r3820;
	xor.b32  	%r3822, %r3821, %r190;
	and.b32  	%r3823, %r3822, 1;
	shr.u32 	%r3824, %r3801, 19;
	shr.u32 	%r3825, %r3799, 7;
	and.b32  	%r3826, %r3825, %r192;
	and.b32  	%r3827, %r3826, %r3824;
	not.b32 	%r3828, %r3824;
	shr.u32 	%r3829, %r3801, 20;
	shr.u32 	%r3830, %r3801, 6;
	and.b32  	%r3831, %r3829, %r3828;
	and.b32  	%r3832, %r3831, %r3830;
	or.b32  	%r3833, %r3832, %r3827;
	shr.u32 	%r3834, %r3801, 8;
	or.b32  	%r3835, %r3830, %r3834;
	not.b32 	%r3836, %r3835;
	shr.u32 	%r3837, %r3801, 13;
	and.b32  	%r3838, %r3837, %r3836;
	or.b32  	%r3839, %r3833, %r3838;
	or.b32  	%r3840, %r3829, %r3837;
	not.b32 	%r3841, %r3840;
	and.b32  	%r3842, %r191, %r3841;
	or.b32  	%r3843, %r3839, %r3842;
	xor.b32  	%r3844, %r193, %r3843;
	xor.b32  	%r3845, %r3844, %r194;
	and.b32  	%r3846, %r3845, 1;
	shr.u32 	%r3847, %r3799, 17;
	shr.u32 	%r3848, %r3799, 8;
	not.b32 	%r3849, %r3848;
	and.b32  	%r3850, %r3847, %r3849;
	and.b32  	%r3851, %r3850, %r196;
	shr.u32 	%r3852, %r3801, 16;
	and.b32  	%r3853, %r3852, %r197;
	shr.u32 	%r3854, %r3801, 4;
	and.b32  	%r3855, %r3853, %r3854;
	or.b32  	%r3856, %r3855, %r3851;
	shr.u32 	%r3857, %r3801, 18;
	or.b32  	%r3858, %r3857, %r3854;
	not.b32 	%r3859, %r3858;
	shr.u32 	%r3860, %r3801, 22;
	and.b32  	%r3861, %r3860, %r3859;
	or.b32  	%r3862, %r3856, %r3861;
	or.b32  	%r3863, %r3860, %r3852;
	not.b32 	%r3864, %r3863;
	shr.u32 	%r3865, %r3801, 9;
	and.b32  	%r3866, %r3865, %r3864;
	or.b32  	%r3867, %r3862, %r3866;
	xor.b32  	%r3868, %r198, %r3867;
	xor.b32  	%r3869, %r3868, %r199;
	xor.b32  	%r3870, %r3869, %r3795;
	and.b32  	%r3871, %r3870, 1;
	or.b32  	%r217, %r3823, %r201;
	or.b32  	%r218, %r3846, %r203;
	or.b32  	%r219, %r3871, %r204;
	or.b32  	%r3872, %r217, %r206;
	and.b32  	%r3873, %r200, %r3872;
	not.b32 	%r3874, %r217;
	and.b32  	%r3875, %r206, %r3874;
	or.b32  	%r3876, %r3875, %r208;
	and.b32  	%r3877, %r217, %r210;
	or.b32  	%r3878, %r3877, %r209;
	not.b32 	%r3879, %r219;
	or.b32  	%r3880, %r212, %r3879;
	and.b32  	%r3881, %r213, %r217;
	or.b32  	%r3882, %r217, %r211;
	not.b32 	%r3883, %r3882;
	and.b32  	%r3884, %r207, %r3883;
	or.b32  	%r3885, %r3881, %r3884;
	or.b32  	%r3886, %r3885, %r214;
	sub.s32 	%r3887, %r215, %r3873;
	add.s32 	%r3888, %r3887, %r3876;
	add.s32 	%r3889, %r3888, %r3878;
	add.s32 	%r3890, %r3889, %r3880;
	add.s32 	%r3891, %r3890, %r3886;
	and.b32  	%r3892, %r3891, 1;
	xor.b32  	%r3893, %r3892, %r179;
	not.b32 	%r3894, %r3893;
	and.b32  	%r3895, %r3846, %r3894;
	setp.eq.s32 	%p20, %r3895, 0;
	@%p20 bra 	$L__BB1_36;
	atom.shared.add.u32 	%r3896, [_ZZ12RevSucSecondP8BiuStateS0_PjhjE14checkCount_Out], 2;
	cvt.u64.u32 	%rd248, %r3896;
	mul.wide.u32 	%rd249, %r3896, 4;
	add.s64 	%rd250, %rd6, %rd249;
	st.global.u32 	[%rd250+131072], %r182;
	st.global.u32 	[%rd250+196608], %r216;
	cvt.u16.u32 	%rs124, %r184;
	mul.wide.u32 	%rd251, %r3896, 2;
	sub.s64 	%rd252, %rd250, %rd251;
	st.global.u16 	[%rd252+262144], %rs124;
	cvt.u16.u32 	%rs125, %r217;
	sub.s64 	%rd253, %rd252, %rd248;
	st.global.u8 	[%rd253+294912], %rs125;
	cvt.u16.u32 	%rs126, %r218;
	st.global.u8 	[%rd253+311296], %rs126;
	cvt.u16.u32 	%rs127, %r219;
	st.global.u8 	[%rd253+327680], %rs127;
	add.s32 	%r3897, %r3896, 1;
	or.b32  	%r3898, %r182, 1;
	cvt.u64.u32 	%rd254, %r3897;
	mul.wide.u32 	%rd255, %r3897, 4;
	add.s64 	%rd256, %rd6, %rd255;
	st.global.u32 	[%rd256+131072], %r3898;
	xor.b32  	%r3899, %r216, 524288;
	st.global.u32 	[%rd256+196608], %r3899;
	mul.wide.u32 	%rd257, %r3897, 2;
	sub.s64 	%rd258, %rd256, %rd257;
	st.global.u16 	[%rd258+262144], %rs124;
	sub.s64 	%rd259, %rd258, %rd254;
	st.global.u8 	[%rd259+294912], %rs125;
	st.global.u8 	[%rd259+311296], %rs126;
	st.global.u8 	[%rd259+327680], %rs127;
$L__BB1_36:
	add.s32 	%r30185, %r30185, %r3;
	setp.lt.u32 	%p21, %r30185, %r178;
	@%p21 bra 	$L__BB1_32;
$L__BB1_37:
	bar.sync 	0;
	ld.shared.u32 	%r3900, [_ZZ12RevSucSecondP8BiuStateS0_PjhjE14checkCount_Out];
	st.global.u32 	[%rd2], %r3900;
	bar.sync 	0;
	st.shared.u32 	[_ZZ12RevSucSecondP8BiuStateS0_PjhjE13checkCount_In], %r3900;
	mov.b32 	%r3901, 0;
	st.shared.u32 	[_ZZ12RevSucSecondP8BiuStateS0_PjhjE14checkCount_Out], %r3901;
	bar.sync 	0;
	ld.shared.u32 	%r221, [_ZZ12RevSucSecondP8BiuStateS0_PjhjE13checkCount_In];
	setp.ge.u32 	%p22, %r2, %r221;
	@%p22 bra 	$L__BB1_44;
	ld.global.u8 	%r222, [%rd9+5];
	mov.u32 	%r30186, %r2;
$L__BB1_39:
	cvt.u64.u32 	%rd260, %r30186;
	mul.wide.u32 	%rd261, %r30186, 4;
	add.s64 	%rd262, %rd6, %rd261;
	ld.global.u32 	%r224, [%rd262+196608];
	mul.wide.u32 	%rd263, %r30186, 2;
	sub.s64 	%rd264, %rd262, %rd263;
	ld.global.u16 	%rs128, [%rd264+262144];
	cvt.u32.u16 	%r3902, %rs128;
	sub.s64 	%rd265, %rd264, %rd260;
	ld.global.u8 	%rs129, [%rd265+294912];
	cvt.u32.u16 	%r3903, %rs129;
	ld.global.u8 	%rs130, [%rd265+311296];
	cvt.u32.u16 	%r3904, %rs130;
	ld.global.u8 	%rs131, [%rd265+327680];
	cvt.u32.u16 	%r3905, %rs131;
	mul.wide.u32 	%rd266, %r30186, 3;
	add.s64 	%rd267, %rd265, %rd266;
	ld.global.u32 	%r3906, [%rd267+131072];
	shl.b32 	%r225, %r3906, 1;
	shr.u32 	%r3907, %r3902, 10;
	shr.u32 	%r3908, %r3902, 3;
	and.b32  	%r3909, %r3907, %r3908;
	shr.u32 	%r3910, %r3902, 2;
	and.b32  	%r3911, %r3910, %r3902;
	shr.u32 	%r3912, %r3902, 12;
	xor.b32  	%r3913, %r3911, %r3912;
	xor.b32  	%r226, %r3913, %r3909;
	and.b32  	%r3914, %r226, 1;
	mul.wide.u16 	%r3915, %rs128, 2;
	and.b32  	%r3916, %r3915, 8190;
	or.b32  	%r3917, %r3914, %r3916;
	xor.b32  	%r227, %r3917, 1;
	xor.b32  	%r3918, %r3916, %r3903;
	shr.u32 	%r3919, %r3918, 4;
	shr.u32 	%r3920, %r3902, 9;
	shr.u32 	%r3921, %r224, 22;
	xor.b32  	%r3922, %r3921, %r3919;
	xor.b32  	%r228, %r3922, %r3920;
	xor.b32  	%r3923, %r228, %r227;
	and.b32  	%r3924, %r3923, 1;
	neg.s32 	%r3925, %r3924;
	and.b32  	%r3926, %r3925, 721472;
	xor.b32  	%r3927, %r3926, %r224;
	shl.b32 	%r3928, %r3927, 1;
	and.b32  	%r3929, %r3928, 8388606;
	or.b32  	%r229, %r3929, %r3924;
	shr.u32 	%r230, %r3916, 5;
	shr.u32 	%r3930, %r3929, 7;
	shr.u32 	%r3931, %r3929, 17;
	not.b32 	%r3932, %r3931;
	and.b32  	%r3933, %r230, %r3932;
	and.b32  	%r3934, %r3933, %r3930;
	not.b32 	%r3935, %r3930;
	shr.u32 	%r3936, %r3929, 21;
	shr.u32 	%r3937, %r3929, 12;
	and.b32  	%r3938, %r3936, %r3935;
	and.b32  	%r3939, %r3938, %r3937;
	or.b32  	%r3940, %r3934, %r3939;
	or.b32  	%r3941, %r3936, %r230;
	not.b32 	%r3942, %r3941;
	shr.u32 	%r231, %r3916, 12;
	and.b32  	%r3943, %r231, %r3942;
	or.b32  	%r3944, %r3940, %r3943;
	or.b32  	%r3945, %r3937, %r231;
	not.b32 	%r3946, %r3945;
	and.b32  	%r3947, %r3931, %r3946;
	or.b32  	%r3948, %r3944, %r3947;
	shr.u32 	%r3949, %r3903, 2;
	shr.u32 	%r3950, %r3903, 5;
	xor.b32  	%r232, %r3949, %r3950;
	shr.u32 	%r233, %r3904, 6;
	not.b32 	%r3951, %r233;
	xor.b32  	%r3952, %r232, %r3948;
	xor.b32  	%r3953, %r3952, %r233;
	and.b32  	%r3954, %r3953, 1;
	shr.u32 	%r3955, %r3929, 19;
	shr.u32 	%r3956, %r3927, 7;
	shr.u32 	%r234, %r3916, 11;
	not.b32 	%r235, %r234;
	and.b32  	%r3957, %r3956, %r235;
	and.b32  	%r3958, %r3957, %r3955;
	not.b32 	%r3959, %r3955;
	shr.u32 	%r3960, %r3929, 20;
	shr.u32 	%r3961, %r3929, 6;
	and.b32  	%r3962, %r3960, %r3959;
	and.b32  	%r3963, %r3962, %r3961;
	or.b32  	%r3964, %r3963, %r3958;
	shr.u32 	%r3965, %r3929, 8;
	or.b32  	%r3966, %r3961, %r3965;
	not.b32 	%r3967, %r3966;
	shr.u32 	%r3968, %r3929, 13;
	and.b32  	%r3969, %r3968, %r3967;
	or.b32  	%r3970, %r3964, %r3969;
	or.b32  	%r3971, %r3960, %r3968;
	not.b32 	%r3972, %r3971;
	and.b32  	%r3973, %r234, %r3972;
	or.b32  	%r3974, %r3970, %r3973;
	shr.u32 	%r3975, %r3904, 2;
	shr.u32 	%r3976, %r3904, 5;
	xor.b32  	%r236, %r3975, %r3976;
	shr.u32 	%r237, %r3905, 6;
	not.b32 	%r3977, %r237;
	xor.b32  	%r3978, %r236, %r3974;
	xor.b32  	%r3979, %r3978, %r237;
	and.b32  	%r238, %r3979, 1;
	shr.u32 	%r239, %r3916, 9;
	shr.u32 	%r3980, %r3927, 17;
	shr.u32 	%r3981, %r3927, 8;
	not.b32 	%r3982, %r3981;
	and.b32  	%r3983, %r3980, %r3982;
	and.b32  	%r3984, %r3983, %r239;
	shr.u32 	%r3985, %r3929, 16;
	not.b32 	%r240, %r239;
	and.b32  	%r3986, %r3985, %r240;
	shr.u32 	%r3987, %r3929, 4;
	and.b32  	%r3988, %r3986, %r3987;
	or.b32  	%r3989, %r3988, %r3984;
	shr.u32 	%r3990, %r3929, 18;
	or.b32  	%r3991, %r3990, %r3987;
	not.b32 	%r3992, %r3991;
	shr.u32 	%r3993, %r3929, 22;
	and.b32  	%r3994, %r3993, %r3992;
	or.b32  	%r3995, %r3989, %r3994;
	or.b32  	%r3996, %r3993, %r3985;
	not.b32 	%r3997, %r3996;
	shr.u32 	%r3998, %r3929, 9;
	and.b32  	%r3999, %r3998, %r3997;
	or.b32  	%r4000, %r3995, %r3999;
	shr.u32 	%r241, %r3905, 3;
	shr.u32 	%r242, %r3903, 6;
	xor.b32  	%r4001, %r241, %r4000;
	xor.b32  	%r4002, %r4001, %r242;
	xor.b32  	%r4003, %r4002, %r3923;
	and.b32  	%r4004, %r4003, 1;
	mul.wide.u16 	%r4005, %rs129, 2;
	and.b32  	%r243, %r242, 1;
	and.b32  	%r244, %r4005, 126;
	or.b32  	%r245, %r3954, %r244;
	mul.wide.u16 	%r4006, %rs130, 2;
	and.b32  	%r246, %r4006, 126;
	mul.wide.u16 	%r4007, %rs131, 2;
	and.b32  	%r247, %r4007, 126;
	shr.u32 	%r4008, %r247, 3;
	shr.u32 	%r4009, %r246, 3;
	or.b32  	%r4010, %r4008, %r4009;
	and.b32  	%r4011, %r3904, %r4010;
	and.b32  	%r4012, %r3905, 63;
	or.b32  	%r248, %r4004, %r247;
	shr.u32 	%r249, %r244, 6;
	or.b32  	%r4013, %r245, %r249;
	and.b32  	%r4014, %r243, %r4013;
	shr.u32 	%r4015, %r3903, 1;
	not.b32 	%r4016, %r4015;
	shr.u32 	%r4017, %r3904, 4;
	and.b32  	%r4018, %r4017, %r4016;
	or.b32  	%r4019, %r3951, %r4018;
	or.b32  	%r4020, %r4019, -2;
	not.b32 	%r4021, %r4008;
	and.b32  	%r4022, %r4009, %r4021;
	or.b32  	%r4023, %r3977, %r4022;
	or.b32  	%r4024, %r4023, -2;
	and.b32  	%r4025, %r4008, %r4009;
	shr.u32 	%r4026, %r247, 5;
	not.b32 	%r4027, %r4026;
	or.b32  	%r4028, %r4025, %r4027;
	shr.u32 	%r4029, %r246, 6;
	not.b32 	%r4030, %r4029;
	shr.u32 	%r4031, %r244, 2;
	shr.u32 	%r250, %r246, 5;
	and.b32  	%r4032, %r250, %r4031;
	or.b32  	%r4033, %r4032, %r4030;
	or.b32  	%r4034, %r250, %r4031;
	and.b32  	%r4035, %r4034, %r3903;
	not.b32 	%r4036, %r4035;
	shr.u32 	%r4037, %r244, 3;
	not.b32 	%r251, %r4037;
	not.b32 	%r4038, %r245;
	and.b32  	%r4039, %r249, %r4038;
	or.b32  	%r4040, %r4039, %r251;
	shr.u32 	%r4041, %r244, 4;
	not.b32 	%r252, %r4041;
	not.b32 	%r253, %r249;
	and.b32  	%r4042, %r245, %r253;
	or.b32  	%r4043, %r4042, %r252;
	not.b32 	%r4044, %r248;
	shr.u32 	%r254, %r247, 6;
	and.b32  	%r255, %r254, %r4012;
	or.b32  	%r4045, %r255, %r4044;
	shr.u32 	%r4046, %r247, 4;
	not.b32 	%r4047, %r4046;
	not.b32 	%r4048, %r254;
	and.b32  	%r4049, %r3905, %r4048;
	or.b32  	%r4050, %r4049, %r4047;
	shr.u32 	%r4051, %r247, 2;
	not.b32 	%r4052, %r4051;
	not.b32 	%r4053, %r4012;
	and.b32  	%r4054, %r254, %r4053;
	or.b32  	%r4055, %r4054, %r4052;
	not.b32 	%r4056, %r4031;
	and.b32  	%r256, %r4053, %r4056;
	and.b32  	%r4057, %r256, %r245;
	or.b32  	%r4058, %r245, %r254;
	not.b32 	%r4059, %r4058;
	and.b32  	%r4060, %r250, %r4059;
	not.b32 	%r4061, %r4009;
	and.b32  	%r4062, %r4031, %r4061;
	and.b32  	%r4063, %r4062, %r4008;
	not.b32 	%r4064, %r250;
	and.b32  	%r4065, %r4009, %r4064;
	and.b32  	%r4066, %r4008, %r4053;
	or.b32  	%r4067, %r4066, %r4065;
	and.b32  	%r4068, %r4067, %r253;
	or.b32  	%r257, %r4068, %r4063;
	or.b32  	%r4069, %r4057, %r4060;
	or.b32  	%r4070, %r4069, %r257;
	add.s32 	%r4071, %r4020, %r4033;
	add.s32 	%r4072, %r4071, %r4036;
	add.s32 	%r4073, %r4072, %r4024;
	add.s32 	%r4074, %r4073, %r4028;
	sub.s32 	%r4075, %r4074, %r4011;
	add.s32 	%r4076, %r4075, %r4050;
	add.s32 	%r4077, %r4076, %r4055;
	add.s32 	%r258, %r4077, -2;
	sub.s32 	%r4078, %r258, %r4014;
	add.s32 	%r4079, %r4078, %r4040;
	add.s32 	%r4080, %r4079, %r4043;
	add.s32 	%r4081, %r4080, %r4045;
	add.s32 	%r4082, %r4081, %r4070;
	xor.b32  	%r4083, %r4082, %r222;
	or.b32  	%r4084, %r4083, %r3979;
	and.b32  	%r4085, %r4084, 1;
	setp.eq.b32 	%p23, %r4085, 1;
	@%p23 bra 	$L__BB1_41;
	atom.shared.add.u32 	%r4086, [_ZZ12RevSucSecondP8BiuStateS0_PjhjE14checkCount_Out], 2;
	cvt.u64.u32 	%rd268, %r4086;
	mul.wide.u32 	%rd269, %r4086, 4;
	add.s64 	%rd270, %rd5, %rd269;
	st.global.u32 	[%rd270+131072], %r225;
	st.global.u32 	[%rd270+196608], %r229;
	cvt.u16.u32 	%rs132, %r227;
	mul.wide.u32 	%rd271, %r4086, 2;
	sub.s64 	%rd272, %rd270, %rd271;
	st.global.u16 	[%rd272+262144], %rs132;
	cvt.u16.u32 	%rs133, %r245;
	sub.s64 	%rd273, %rd272, %rd268;
	st.global.u8 	[%rd273+294912], %rs133;
	or.b32  	%r4087, %r238, %r246;
	cvt.u16.u32 	%rs134, %r4087;
	st.global.u8 	[%rd273+311296], %rs134;
	cvt.u16.u32 	%rs135, %r248;
	st.global.u8 	[%rd273+327680], %rs135;
	add.s32 	%r4088, %r4086, 1;
	or.b32  	%r4089, %r225, 1;
	cvt.u64.u32 	%rd274, %r4088;
	mul.wide.u32 	%rd275, %r4088, 4;
	add.s64 	%rd276, %rd5, %rd275;
	st.global.u32 	[%rd276+131072], %r4089;
	xor.b32  	%r4090, %r229, 524288;
	st.global.u32 	[%rd276+196608], %r4090;
	mul.wide.u32 	%rd277, %r4088, 2;
	sub.s64 	%rd278, %rd276, %rd277;
	st.global.u16 	[%rd278+262144], %rs132;
	sub.s64 	%rd279, %rd278, %rd274;
	st.global.u8 	[%rd279+294912], %rs133;
	st.global.u8 	[%rd279+311296], %rs134;
	st.global.u8 	[%rd279+327680], %rs135;
$L__BB1_41:
	xor.b32  	%r4091, %r228, %r226;
	and.b32  	%r4092, %r4091, 1;
	neg.s32 	%r4093, %r4092;
	and.b32  	%r4094, %r4093, 721472;
	xor.b32  	%r4095, %r4094, %r224;
	shl.b32 	%r4096, %r4095, 1;
	and.b32  	%r4097, %r4096, 8388606;
	or.b32  	%r259, %r4097, %r4092;
	shr.u32 	%r4098, %r4097, 7;
	shr.u32 	%r4099, %r4097, 17;
	not.b32 	%r4100, %r4099;
	and.b32  	%r4101, %r230, %r4100;
	and.b32  	%r4102, %r4101, %r4098;
	not.b32 	%r4103, %r4098;
	shr.u32 	%r4104, %r4097, 21;
	shr.u32 	%r4105, %r4097, 12;
	and.b32  	%r4106, %r4104, %r4103;
	and.b32  	%r4107, %r4106, %r4105;
	or.b32  	%r4108, %r4102, %r4107;
	or.b32  	%r4109, %r4104, %r230;
	not.b32 	%r4110, %r4109;
	and.b32  	%r4111, %r231, %r4110;
	or.b32  	%r4112, %r4108, %r4111;
	or.b32  	%r4113, %r4105, %r231;
	not.b32 	%r4114, %r4113;
	and.b32  	%r4115, %r4099, %r4114;
	or.b32  	%r4116, %r4112, %r4115;
	xor.b32  	%r4117, %r232, %r4116;
	xor.b32  	%r4118, %r4117, %r233;
	and.b32  	%r4119, %r4118, 1;
	shr.u32 	%r4120, %r4097, 19;
	shr.u32 	%r4121, %r4095, 7;
	and.b32  	%r4122, %r4121, %r235;
	and.b32  	%r4123, %r4122, %r4120;
	not.b32 	%r4124, %r4120;
	shr.u32 	%r4125, %r4097, 20;
	shr.u32 	%r4126, %r4097, 6;
	and.b32  	%r4127, %r4125, %r4124;
	and.b32  	%r4128, %r4127, %r4126;
	or.b32  	%r4129, %r4128, %r4123;
	shr.u32 	%r4130, %r4097, 8;
	or.b32  	%r4131, %r4126, %r4130;
	not.b32 	%r4132, %r4131;
	shr.u32 	%r4133, %r4097, 13;
	and.b32  	%r4134, %r4133, %r4132;
	or.b32  	%r4135, %r4129, %r4134;
	or.b32  	%r4136, %r4125, %r4133;
	not.b32 	%r4137, %r4136;
	and.b32  	%r4138, %r234, %r4137;
	or.b32  	%r4139, %r4135, %r4138;
	xor.b32  	%r4140, %r236, %r4139;
	xor.b32  	%r4141, %r4140, %r237;
	and.b32  	%r4142, %r4141, 1;
	shr.u32 	%r4143, %r4095, 17;
	shr.u32 	%r4144, %r4095, 8;
	not.b32 	%r4145, %r4144;
	and.b32  	%r4146, %r4143, %r4145;
	and.b32  	%r4147, %r4146, %r239;
	shr.u32 	%r4148, %r4097, 16;
	and.b32  	%r4149, %r4148, %r240;
	shr.u32 	%r4150, %r4097, 4;
	and.b32  	%r4151, %r4149, %r4150;
	or.b32  	%r4152, %r4151, %r4147;
	shr.u32 	%r4153, %r4097, 18;
	or.b32  	%r4154, %r4153, %r4150;
	not.b32 	%r4155, %r4154;
	shr.u32 	%r4156, %r4097, 22;
	and.b32  	%r4157, %r4156, %r4155;
	or.b32  	%r4158, %r4152, %r4157;
	or.b32  	%r4159, %r4156, %r4148;
	not.b32 	%r4160, %r4159;
	shr.u32 	%r4161, %r4097, 9;
	and.b32  	%r4162, %r4161, %r4160;
	or.b32  	%r4163, %r4158, %r4162;
	xor.b32  	%r4164, %r241, %r4163;
	xor.b32  	%r4165, %r4164, %r242;
	xor.b32  	%r4166, %r4165, %r4091;
	and.b32  	%r4167, %r4166, 1;
	or.b32  	%r260, %r4119, %r244;
	or.b32  	%r261, %r4142, %r246;
	or.b32  	%r262, %r4167, %r247;
	or.b32  	%r4168, %r260, %r249;
	and.b32  	%r4169, %r243, %r4168;
	not.b32 	%r4170, %r260;
	and.b32  	%r4171, %r249, %r4170;
	or.b32  	%r4172, %r4171, %r251;
	and.b32  	%r4173, %r260, %r253;
	or.b32  	%r4174, %r4173, %r252;
	not.b32 	%r4175, %r262;
	or.b32  	%r4176, %r255, %r4175;
	and.b32  	%r4177, %r256, %r260;
	or.b32  	%r4178, %r260, %r254;
	not.b32 	%r4179, %r4178;
	and.b32  	%r4180, %r250, %r4179;
	or.b32  	%r4181, %r4177, %r4180;
	or.b32  	%r4182, %r4181, %r257;
	sub.s32 	%r4183, %r258, %r4169;
	add.s32 	%r4184, %r4183, %r4172;
	add.s32 	%r4185, %r4184, %r4174;
	add.s32 	%r4186, %r4185, %r4176;
	add.s32 	%r4187, %r4186, %r4182;
	and.b32  	%r4188, %r4187, 1;
	xor.b32  	%r4189, %r4188, %r222;
	not.b32 	%r4190, %r4189;
	and.b32  	%r4191, %r4142, %r4190;
	setp.eq.s32 	%p24, %r4191, 0;
	@%p24 bra 	$L__BB1_43;
	atom.shared.add.u32 	%r4192, [_ZZ12RevSucSecondP8BiuStateS0_PjhjE14checkCount_Out], 2;
	cvt.u64.u32 	%rd280, %r4192;
	mul.wide.u32 	%rd281, %r4192, 4;
	add.s64 	%rd282, %rd5, %rd281;
	st.global.u32 	[%rd282+131072], %r225;
	st.global.u32 	[%rd282+196608], %r259;
	cvt.u16.u32 	%rs136, %r227;
	mul.wide.u32 	%rd283, %r4192, 2;
	sub.s64 	%rd284, %rd282, %rd283;
	st.global.u16 	[%rd284+262144], %rs136;
	cvt.u16.u32 	%rs137, %r260;
	sub.s64 	%rd285, %rd284, %rd280;
	st.global.u8 	[%rd285+294912], %rs137;
	cvt.u16.u32 	%rs138, %r261;
	st.global.u8 	[%rd285+311296], %rs138;
	cvt.u16.u32 	%rs139, %r262;
	st.global.u8 	[%rd285+327680], %rs139;
	add.s32 	%r4193, %r4192, 1;
	or.b32  	%r4194, %r225, 1;
	cvt.u64.u32 	%rd286, %r4193;
	mul.wide.u32 	%rd287, %r4193, 4;
	add.s64 	%rd288, %rd5, %rd287;
	st.global.u32 	[%rd288+131072], %r4194;
	xor.b32  	%r4195, %r259, 524288;
	st.global.u32 	[%rd288+196608], %r4195;
	mul.wide.u32 	%rd289, %r4193, 2;
	sub.s64 	%rd290, %rd288, %rd289;
	st.global.u16 	[%rd290+262144], %rs136;
	sub.s64 	%rd291, %rd290, %rd286;
	st.global.u8 	[%rd291+294912], %rs137;
	st.global.u8 	[%rd291+311296], %rs138;
	st.global.u8 	[%rd291+327680], %rs139;
$L__BB1_43:
	add.s32 	%r30186, %r30186, %r3;
	setp.lt.u32 	%p25, %r30186, %r221;
	@%p25 bra 	$L__BB1_39;
$L__BB1_44:
	bar.sync 	0;
	ld.shared.u32 	%r4196, [_ZZ12RevSucSecondP8BiuStateS0_PjhjE14checkCount_Out];
	bar.sync 	0;
	st.shared.u32 	[_ZZ12RevSucSecondP8BiuStateS0_PjhjE13checkCount_In], %r4196;
	mov.b32 	%r4197, 0;
	st.shared.u32 	[_ZZ12RevSucSecondP8BiuStateS0_PjhjE14checkCount_Out], %r4197;
	bar.sync 	0;
	ld.shared.u32 	%r264, [_ZZ12RevSucSecondP8BiuStateS0_PjhjE13checkCount_In];
	setp.ge.u32 	%p26, %r2, %r264;
	@%p26 bra 	$L__BB1_51;
	ld.global.u8 	%r265, [%rd9+6];
	mov.u32 	%r30187, %r2;
$L__BB1_46:
	cvt.u64.u32 	%rd292, %r30187;
	mul.wide.u32 	%rd293, %r30187, 4;
	add.s64 	%rd294, %rd5, %rd293;
	ld.global.u32 	%r267, [%rd294+196608];
	mul.wide.u32 	%rd295, %r30187, 2;
	sub.s64 	%rd296, %rd294, %rd295;
	ld.global.u16 	%rs140, [%rd296+262144];
	cvt.u32.u16 	%r4198, %rs140;
	sub.s64 	%rd297, %rd296, %rd292;
	ld.global.u8 	%rs141, [%rd297+294912];
	cvt.u32.u16 	%r4199, %rs141;
	ld.global.u8 	%rs142, [%rd297+311296];
	cvt.u32.u16 	%r4200, %rs142;
	ld.global.u8 	%rs143, [%rd297+327680];
	cvt.u32.u16 	%r4201, %rs143;
	mul.wide.u32 	%rd298, %r30187, 3;
	add.s64 	%rd299, %rd297, %rd298;
	ld.global.u32 	%r4202, [%rd299+131072];
	shl.b32 	%r268, %r4202, 1;
	shr.u32 	%r4203, %r4198, 10;
	shr.u32 	%r4204, %r4198, 3;
	and.b32  	%r4205, %r4203, %r4204;
	shr.u32 	%r4206, %r4198, 2;
	and.b32  	%r4207, %r4206, %r4198;
	shr.u32 	%r4208, %r4198, 12;
	xor.b32  	%r4209, %r4207, %r4208;
	xor.b32  	%r269, %r4209, %r4205;
	and.b32  	%r4210, %r269, 1;
	mul.wide.u16 	%r4211, %rs140, 2;
	and.b32  	%r4212, %r4211, 8190;
	or.b32  	%r4213, %r4210, %r4212;
	xor.b32  	%r270, %r4213, 1;
	xor.b32  	%r4214, %r4212, %r4199;
	shr.u32 	%r4215, %r4214, 4;
	shr.u32 	%r4216, %r4198, 9;
	shr.u32 	%r4217, %r267, 22;
	xor.b32  	%r4218, %r4217, %r4215;
	xor.b32  	%r271, %r4218, %r4216;
	xor.b32  	%r4219, %r271, %r270;
	and.b32  	%r4220, %r4219, 1;
	neg.s32 	%r4221, %r4220;
	and.b32  	%r4222, %r4221, 721472;
	xor.b32  	%r4223, %r4222, %r267;
	shl.b32 	%r4224, %r4223, 1;
	and.b32  	%r4225, %r4224, 8388606;
	or.b32  	%r272, %r4225, %r4220;
	shr.u32 	%r273, %r4212, 5;
	shr.u32 	%r4226, %r4225, 7;
	shr.u32 	%r4227, %r4225, 17;
	not.b32 	%r4228, %r4227;
	and.b32  	%r4229, %r273, %r4228;
	and.b32  	%r4230, %r4229, %r4226;
	not.b32 	%r4231, %r4226;
	shr.u32 	%r4232, %r4225, 21;
	shr.u32 	%r4233, %r4225, 12;
	and.b32  	%r4234, %r4232, %r4231;
	and.b32  	%r4235, %r4234, %r4233;
	or.b32  	%r4236, %r4230, %r4235;
	or.b32  	%r4237, %r4232, %r273;
	not.b32 	%r4238, %r4237;
	shr.u32 	%r274, %r4212, 12;
	and.b32  	%r4239, %r274, %r4238;
	or.b32  	%r4240, %r4236, %r4239;
	or.b32  	%r4241, %r4233, %r274;
	not.b32 	%r4242, %r4241;
	and.b32  	%r4243, %r4227, %r4242;
	or.b32  	%r4244, %r4240, %r4243;
	shr.u32 	%r4245, %r4199, 2;
	shr.u32 	%r4246, %r4199, 5;
	xor.b32  	%r275, %r4245, %r4246;
	shr.u32 	%r276, %r4200, 6;
	not.b32 	%r4247, %r276;
	xor.b32  	%r4248, %r275, %r4244;
	xor.b32  	%r4249, %r4248, %r276;
	and.b32  	%r4250, %r4249, 1;
	shr.u32 	%r4251, %r4225, 19;
	shr.u32 	%r4252, %r4223, 7;
	shr.u32 	%r277, %r4212, 11;
	not.b32 	%r278, %r277;
	and.b32  	%r4253, %r4252, %r278;
	and.b32  	%r4254, %r4253, %r4251;
	not.b32 	%r4255, %r4251;
	shr.u32 	%r4256, %r4225, 20;
	shr.u32 	%r4257, %r4225, 6;
	and.b32  	%r4258, %r4256, %r4255;
	and.b32  	%r4259, %r4258, %r4257;
	or.b32  	%r4260, %r4259, %r4254;
	shr.u32 	%r4261, %r4225, 8;
	or.b32  	%r4262, %r4257, %r4261;
	not.b32 	%r4263, %r4262;
	shr.u32 	%r4264, %r4225, 13;
	and.b32  	%r4265, %r4264, %r4263;
	or.b32  	%r4266, %r4260, %r4265;
	or.b32  	%r4267, %r4256, %r4264;
	not.b32 	%r4268, %r4267;
	and.b32  	%r4269, %r277, %r4268;
	or.b32  	%r4270, %r4266, %r4269;
	shr.u32 	%r4271, %r4200, 2;
	shr.u32 	%r4272, %r4200, 5;
	xor.b32  	%r279, %r4271, %r4272;
	shr.u32 	%r280, %r4201, 6;
	not.b32 	%r4273, %r280;
	xor.b32  	%r4274, %r279, %r4270;
	xor.b32  	%r4275, %r4274, %r280;
	and.b32  	%r281, %r4275, 1;
	shr.u32 	%r282, %r4212, 9;
	shr.u32 	%r4276, %r4223, 17;
	shr.u32 	%r4277, %r4223, 8;
	not.b32 	%r4278, %r4277;
	and.b32  	%r4279, %r4276, %r4278;
	and.b32  	%r4280, %r4279, %r282;
	shr.u32 	%r4281, %r4225, 16;
	not.b32 	%r283, %r282;
	and.b32  	%r4282, %r4281, %r283;
	shr.u32 	%r4283, %r4225, 4;
	and.b32  	%r4284, %r4282, %r4283;
	or.b32  	%r4285, %r4284, %r4280;
	shr.u32 	%r4286, %r4225, 18;
	or.b32  	%r4287, %r4286, %r4283;
	not.b32 	%r4288, %r4287;
	shr.u32 	%r4289, %r4225, 22;
	and.b32  	%r4290, %r4289, %r4288;
	or.b32  	%r4291, %r4285, %r4290;
	or.b32  	%r4292, %r4289, %r4281;
	not.b32 	%r4293, %r4292;
	shr.u32 	%r4294, %r4225, 9;
	and.b32  	%r4295, %r4294, %r4293;
	or.b32  	%r4296, %r4291, %r4295;
	shr.u32 	%r284, %r4201, 3;
	shr.u32 	%r285, %r4199, 6;
	xor.b32  	%r4297, %r284, %r4296;
	xor.b32  	%r4298, %r4297, %r285;
	xor.b32  	%r4299, %r4298, %r4219;
	and.b32  	%r4300, %r4299, 1;
	mul.wide.u16 	%r4301, %rs141, 2;
	and.b32  	%r286, %r285, 1;
	and.b32  	%r287, %r4301, 126;
	or.b32  	%r288, %r4250, %r287;
	mul.wide.u16 	%r4302, %rs142, 2;
	and.b32  	%r289, %r4302, 126;
	mul.wide.u16 	%r4303, %rs143, 2;
	and.b32  	%r290, %r4303, 126;
	shr.u32 	%r4304, %r290, 3;
	shr.u32 	%r4305, %r289, 3;
	or.b32  	%r4306, %r4304, %r4305;
	and.b32  	%r4307, %r4200, %r4306;
	and.b32  	%r4308, %r4201, 63;
	or.b32  	%r291, %r4300, %r290;
	shr.u32 	%r292, %r287, 6;
	or.b32  	%r4309, %r288, %r292;
	and.b32  	%r4310, %r286, %r4309;
	shr.u32 	%r4311, %r4199, 1;
	not.b32 	%r4312, %r4311;
	shr.u32 	%r4313, %r4200, 4;
	and.b32  	%r4314, %r4313, %r4312;
	or.b32  	%r4315, %r4247, %r4314;
	or.b32  	%r4316, %r4315, -2;
	not.b32 	%r4317, %r4304;
	and.b32  	%r4318, %r4305, %r4317;
	or.b32  	%r4319, %r4273, %r4318;
	or.b32  	%r4320, %r4319, -2;
	and.b32  	%r4321, %r4304, %r4305;
	shr.u32 	%r4322, %r290, 5;
	not.b32 	%r4323, %r4322;
	or.b32  	%r4324, %r4321, %r4323;
	shr.u32 	%r4325, %r289, 6;
	not.b32 	%r4326, %r4325;
	shr.u32 	%r4327, %r287, 2;
	shr.u32 	%r293, %r289, 5;
	and.b32  	%r4328, %r293, %r4327;
	or.b32  	%r4329, %r4328, %r4326;
	or.b32  	%r4330, %r293, %r4327;
	and.b32  	%r4331, %r4330, %r4199;
	not.b32 	%r4332, %r4331;
	shr.u32 	%r4333, %r287, 3;
	not.b32 	%r294, %r4333;
	not.b32 	%r4334, %r288;
	and.b32  	%r4335, %r292, %r4334;
	or.b32  	%r4336, %r4335, %r294;
	shr.u32 	%r4337, %r287, 4;
	not.b32 	%r295, %r4337;
	not.b32 	%r296, %r292;
	and.b32  	%r4338, %r288, %r296;
	or.b32  	%r4339, %r4338, %r295;
	not.b32 	%r4340, %r291;
	shr.u32 	%r297, %r290, 6;
	and.b32  	%r298, %r297, %r4308;
	or.b32  	%r4341, %r298, %r4340;
	shr.u32 	%r4342, %r290, 4;
	not.b32 	%r4343, %r4342;
	not.b32 	%r4344, %r297;
	and.b32  	%r4345, %r4201, %r4344;
	or.b32  	%r4346, %r4345, %r4343;
	shr.u32 	%r4347, %r290, 2;
	not.b32 	%r4348, %r4347;
	not.b32 	%r4349, %r4308;
	and.b32  	%r4350, %r297, %r4349;
	or.b32  	%r4351, %r4350, %r4348;
	not.b32 	%r4352, %r4327;
	and.b32  	%r299, %r4349, %r4352;
	and.b32  	%r4353, %r299, %r288;
	or.b32  	%r4354, %r288, %r297;
	not.b32 	%r4355, %r4354;
	and.b32  	%r4356, %r293, %r4355;
	not.b32 	%r4357, %r4305;
	and.b32  	%r4358, %r4327, %r4357;
	and.b32  	%r4359, %r4358, %r4304;
	not.b32 	%r4360, %r293;
	and.b32  	%r4361, %r4305, %r4360;
	and.b32  	%r4362, %r4304, %r4349;
	or.b32  	%r4363, %r4362, %r4361;
	and.b32  	%r4364, %r4363, %r296;
	or.b32  	%r300, %r4364, %r4359;
	or.b32  	%r4365, %r4353, %r4356;
	or.b32  	%r4366, %r4365, %r300;
	add.s32 	%r4367, %r4316, %r4329;
	add.s32 	%r4368, %r4367, %r4332;
	add.s32 	%r4369, %r4368, %r4320;
	add.s32 	%r4370, %r4369, %r4324;
	sub.s32 	%r4371, %r4370, %r4307;
	add.s32 	%r4372, %r4371, %r4346;
	add.s32 	%r4373, %r4372, %r4351;
	add.s32 	%r301, %r4373, -2;
	sub.s32 	%r4374, %r301, %r4310;
	add.s32 	%r4375, %r4374, %r4336;
	add.s32 	%r4376, %r4375, %r4339;
	add.s32 	%r4377, %r4376, %r4341;
	add.s32 	%r4378, %r4377, %r4366;
	xor.b32  	%r4379, %r4378, %r265;
	or.b32  	%r4380, %r4379, %r4275;
	and.b32  	%r4381, %r4380, 1;
	setp.eq.b32 	%p27, %r4381, 1;
	@%p27 bra 	$L__BB1_48;
	atom.shared.add.u32 	%r4382, [_ZZ12RevSucSecondP8BiuStateS0_PjhjE14checkCount_Out], 2;
	cvt.u64.u32 	%rd300, %r4382;
	mul.wide.u32 	%rd301, %r4382, 4;
	add.s64 	%rd302, %rd6, %rd301;
	st.global.u32 	[%rd302+131072], %r268;
	st.global.u32 	[%rd302+196608], %r272;
	cvt.u16.u32 	%rs144, %r270;
	mul.wide.u32 	%rd303, %r4382, 2;
	sub.s64 	%rd304, %rd302, %rd303;
	st.global.u16 	[%rd304+262144], %rs144;
	cvt.u16.u32 	%rs145, %r288;
	sub.s64 	%rd305, %rd304, %rd300;
	st.global.u8 	[%rd305+294912], %rs145;
	or.b32  	%r4383, %r281, %r289;
	cvt.u16.u32 	%rs146, %r4383;
	st.global.u8 	[%rd305+311296], %rs146;
	cvt.u16.u32 	%rs147, %r291;
	st.global.u8 	[%rd305+327680], %rs147;
	add.s32 	%r4384, %r4382, 1;
	or.b32  	%r4385, %r268, 1;
	cvt.u64.u32 	%rd306, %r4384;
	mul.wide.u32 	%rd307, %r4384, 4;
	add.s64 	%rd308, %rd6, %rd307;
	st.global.u32 	[%rd308+131072], %r4385;
	xor.b32  	%r4386, %r272, 524288;
	st.global.u32 	[%rd308+196608], %r4386;
	mul.wide.u32 	%rd309, %r4384, 2;
	sub.s64 	%rd310, %rd308, %rd309;
	st.global.u16 	[%rd310+262144], %rs144;
	sub.s64 	%rd311, %rd310, %rd306;
	st.global.u8 	[%rd311+294912], %rs145;
	st.global.u8 	[%rd311+311296], %rs146;
	st.global.u8 	[%rd311+327680], %rs147;
$L__BB1_48:
	xor.b32  	%r4387, %r271, %r269;
	and.b32  	%r4388, %r4387, 1;
	neg.s32 	%r4389, %r4388;
	and.b32  	%r4390, %r4389, 721472;
	xor.b32  	%r4391, %r4390, %r267;
	shl.b32 	%r4392, %r4391, 1;
	and.b32  	%r4393, %r4392, 8388606;
	or.b32  	%r302, %r4393, %r4388;
	shr.u32 	%r4394, %r4393, 7;
	shr.u32 	%r4395, %r4393, 17;
	not.b32 	%r4396, %r4395;
	and.b32  	%r4397, %r273, %r4396;
	and.b32  	%r4398, %r4397, %r4394;
	not.b32 	%r4399, %r4394;
	shr.u32 	%r4400, %r4393, 21;
	shr.u32 	%r4401, %r4393, 12;
	and.b32  	%r4402, %r4400, %r4399;
	and.b32  	%r4403, %r4402, %r4401;
	or.b32  	%r4404, %r4398, %r4403;
	or.b32  	%r4405, %r4400, %r273;
	not.b32 	%r4406, %r4405;
	and.b32  	%r4407, %r274, %r4406;
	or.b32  	%r4408, %r4404, %r4407;
	or.b32  	%r4409, %r4401, %r274;
	not.b32 	%r4410, %r4409;
	and.b32  	%r4411, %r4395, %r4410;
	or.b32  	%r4412, %r4408, %r4411;
	xor.b32  	%r4413, %r275, %r4412;
	xor.b32  	%r4414, %r4413, %r276;
	and.b32  	%r4415, %r4414, 1;
	shr.u32 	%r4416, %r4393, 19;
	shr.u32 	%r4417, %r4391, 7;
	and.b32  	%r4418, %r4417, %r278;
	and.b32  	%r4419, %r4418, %r4416;
	not.b32 	%r4420, %r4416;
	shr.u32 	%r4421, %r4393, 20;
	shr.u32 	%r4422, %r4393, 6;
	and.b32  	%r4423, %r4421, %r4420;
	and.b32  	%r4424, %r4423, %r4422;
	or.b32  	%r4425, %r4424, %r4419;
	shr.u32 	%r4426, %r4393, 8;
	or.b32  	%r4427, %r4422, %r4426;
	not.b32 	%r4428, %r4427;
	shr.u32 	%r4429, %r4393, 13;
	and.b32  	%r4430, %r4429, %r4428;
	or.b32  	%r4431, %r4425, %r4430;
	or.b32  	%r4432, %r4421, %r4429;
	not.b32 	%r4433, %r4432;
	and.b32  	%r4434, %r277, %r4433;
	or.b32  	%r4435, %r4431, %r4434;
	xor.b32  	%r4436, %r279, %r4435;
	xor.b32  	%r4437, %r4436, %r280;
	and.b32  	%r4438, %r4437, 1;
	shr.u32 	%r4439, %r4391, 17;
	shr.u32 	%r4440, %r4391, 8;
	not.b32 	%r4441, %r4440;
	and.b32  	%r4442, %r4439, %r4441;
	and.b32  	%r4443, %r4442, %r282;
	shr.u32 	%r4444, %r4393, 16;
	and.b32  	%r4445, %r4444, %r283;
	shr.u32 	%r4446, %r4393, 4;
	and.b32  	%r4447, %r4445, %r4446;
	or.b32  	%r4448, %r4447, %r4443;
	shr.u32 	%r4449, %r4393, 18;
	or.b32  	%r4450, %r4449, %r4446;
	not.b32 	%r4451, %r4450;
	shr.u32 	%r4452, %r4393, 22;
	and.b32  	%r4453, %r4452, %r4451;
	or.b32  	%r4454, %r4448, %r4453;
	or.b32  	%r4455, %r4452, %r4444;
	not.b32 	%r4456, %r4455;
	shr.u32 	%r4457, %r4393, 9;
	and.b32  	%r4458, %r4457, %r4456;
	or.b32  	%r4459, %r4454, %r4458;
	xor.b32  	%r4460, %r284, %r4459;
	xor.b32  	%r4461, %r4460, %r285;
	xor.b32  	%r4462, %r4461, %r4387;
	and.b32  	%r4463, %r4462, 1;
	or.b32  	%r303, %r4415, %r287;
	or.b32  	%r304, %r4438, %r289;
	or.b32  	%r305, %r4463, %r290;
	or.b32  	%r4464, %r303, %r292;
	and.b32  	%r4465, %r286, %r4464;
	not.b32 	%r4466, %r303;
	and.b32  	%r4467, %r292, %r4466;
	or.b32  	%r4468, %r4467, %r294;
	and.b32  	%r4469, %r303, %r296;
	or.b32  	%r4470, %r4469, %r295;
	not.b32 	%r4471, %r305;
	or.b32  	%r4472, %r298, %r4471;
	and.b32  	%r4473, %r299, %r303;
	or.b32  	%r4474, %r303, %r297;
	not.b32 	%r4475, %r4474;
	and.b32  	%r4476, %r293, %r4475;
	or.b32  	%r4477, %r4473, %r4476;
	or.b32  	%r4478, %r4477, %r300;
	sub.s32 	%r4479, %r301, %r4465;
	add.s32 	%r4480, %r4479, %r4468;
	add.s32 	%r4481, %r4480, %r4470;
	add.s32 	%r4482, %r4481, %r4472;
	add.s32 	%r4483, %r4482, %r4478;
	and.b32  	%r4484, %r4483, 1;
	xor.b32  	%r4485, %r4484, %r265;
	not.b32 	%r4486, %r4485;
	and.b32  	%r4487, %r4438, %r4486;
	setp.eq.s32 	%p28, %r4487, 0;
	@%p28 bra 	$L__BB1_50;
	atom.shared.add.u32 	%r4488, [_ZZ12RevSucSecondP8BiuStateS0_PjhjE14checkCount_Out], 2;
	cvt.u64.u32 	%rd312, %r4488;
	mul.wide.u32 	%rd313, %r4488, 4;
	add.s64 	%rd314, %rd6, %rd313;
	st.global.u32 	[%rd314+131072], %r268;
	st.global.u32 	[%rd314+196608], %r302;
	cvt.u16.u32 	%rs148, %r270;
	mul.wide.u32 	%rd315, %r4488, 2;
	sub.s64 	%rd316, %rd314, %rd315;
	st.global.u16 	[%rd316+262144], %rs148;
	cvt.u16.u32 	%rs149, %r303;
	sub.s64 	%rd317, %rd316, %rd312;
	st.global.u8 	[%rd317+294912], %rs149;
	cvt.u16.u32 	%rs150, %r304;
	st.global.u8 	[%rd317+311296], %rs150;
	cvt.u16.u32 	%rs151, %r305;
	st.global.u8 	[%rd317+327680], %rs151;
	add.s32 	%r4489, %r4488, 1;
	or.b32  	%r4490, %r268, 1;
	cvt.u64.u32 	%rd318, %r4489;
	mul.wide.u32 	%rd319, %r4489, 4;
	add.s64 	%rd320, %rd6, %rd319;
	st.global.u32 	[%rd320+131072], %r4490;
	xor.b32  	%r4491, %r302, 524288;
	st.global.u32 	[%rd320+196608], %r4491;
	mul.wide.u32 	%rd321, %r4489, 2;
	sub.s64 	%rd322, %rd320, %rd321;
	st.global.u16 	[%rd322+262144], %rs148;
	sub.s64 	%rd323, %rd322, %rd318;
	st.global.u8 	[%rd323+294912], %rs149;
	st.global.u8 	[%rd323+311296], %rs150;
	st.global.u8 	[%rd323+327680], %rs151;
$L__BB1_50:
	add.s32 	%r30187, %r30187, %r3;
	setp.lt.u32 	%p29, %r30187, %r264;
	@%p29 bra 	$L__BB1_46;
$L__BB1_51:
	bar.sync 	0;
	ld.shared.u32 	%r4492, [_ZZ12RevSucSecondP8BiuStateS0_PjhjE14checkCount_Out];
	st.global.u32 	[%rd2], %r4492;
	bar.sync 	0;
	st.shared.u32 	[_ZZ12RevSucSecondP8BiuStateS0_PjhjE13checkCount_In], %r4492;
	mov.b32 	%r4493, 0;
	st.shared.u32 	[_ZZ12RevSucSecondP8BiuStateS0_PjhjE14checkCount_Out], %r4493;
	bar.sync 	0;
	ld.shared.u32 	%r307, [_ZZ12RevSucSecondP8BiuStateS0_PjhjE13checkCount_In];
	setp.ge.u32 	%p30, %r2, %r307;
	@%p30 bra 	$L__BB1_58;
	ld.global.u8 	%r308, [%rd9+7];
	mov.u32 	%r30188, %r2;
$L__BB1_53:
	cvt.u64.u32 	%rd324, %r30188;
	mul.wide.u32 	%rd325, %r30188, 4;
	add.s64 	%rd326, %rd6, %rd325;
	ld.global.u32 	%r310, [%rd326+196608];
	mul.wide.u32 	%rd327, %r30188, 2;
	sub.s64 	%rd328, %rd326, %rd327;
	ld.global.u16 	%rs152, [%rd328+262144];
	cvt.u32.u16 	%r4494, %rs152;
	sub.s64 	%rd329, %rd328, %rd324;
	ld.global.u8 	%rs153, [%rd329+294912];
	cvt.u32.u16 	%r4495, %rs153;
	ld.global.u8 	%rs154, [%rd329+311296];
	cvt.u32.u16 	%r4496, %rs154;
	ld.global.u8 	%rs155, [%rd329+327680];
	cvt.u32.u16 	%r4497, %rs155;
	mul.wide.u32 	%rd330, %r30188, 3;
	add.s64 	%rd331, %rd329, %rd330;
	ld.global.u32 	%r4498, [%rd331+131072];
	shl.b32 	%r311, %r4498, 1;
	shr.u32 	%r4499, %r4494, 10;
	shr.u32 	%r4500, %r4494, 3;
	and.b32  	%r4501, %r4499, %r4500;
	shr.u32 	%r4502, %r4494, 2;
	and.b32  	%r4503, %r4502, %r4494;
	shr.u32 	%r4504, %r4494, 12;
	xor.b32  	%r4505, %r4503, %r4504;
	xor.b32  	%r312, %r4505, %r4501;
	and.b32  	%r4506, %r312, 1;
	mul.wide.u16 	%r4507, %rs152, 2;
	and.b32  	%r4508, %r4507, 8190;
	or.b32  	%r4509, %r4506, %r4508;
	xor.b32  	%r313, %r4509, 1;
	xor.b32  	%r4510, %r4508, %r4495;
	shr.u32 	%r4511, %r4510, 4;
	shr.u32 	%r4512, %r4494, 9;
	shr.u32 	%r4513, %r310, 22;
	xor.b32  	%r4514, %r4513, %r4511;
	xor.b32  	%r314, %r4514, %r4512;
	xor.b32  	%r4515, %r314, %r313;
	and.b32  	%r4516, %r4515, 1;
	neg.s32 	%r4517, %r4516;
	and.b32  	%r4518, %r4517, 721472;
	xor.b32  	%r4519, %r4518, %r310;
	shl.b32 	%r4520, %r4519, 1;
	and.b32  	%r4521, %r4520, 8388606;
	or.b32  	%r315, %r4521, %r4516;
	shr.u32 	%r316, %r4508, 5;
	shr.u32 	%r4522, %r4521, 7;
	shr.u32 	%r4523, %r4521, 17;
	not.b32 	%r4524, %r4523;
	and.b32  	%r4525, %r316, %r4524;
	and.b32  	%r4526, %r4525, %r4522;
	not.b32 	%r4527, %r4522;
	shr.u32 	%r4528, %r4521, 21;
	shr.u32 	%r4529, %r4521, 12;
	and.b32  	%r4530, %r4528, %r4527;
	and.b32  	%r4531, %r4530, %r4529;
	or.b32  	%r4532, %r4526, %r4531;
	or.b32  	%r4533, %r4528, %r316;
	not.b32 	%r4534, %r4533;
	shr.u32 	%r317, %r4508, 12;
	and.b32  	%r4535, %r317, %r4534;
	or.b32  	%r4536, %r4532, %r4535;
	or.b32  	%r4537, %r4529, %r317;
	not.b32 	%r4538, %r4537;
	and.b32  	%r4539, %r4523, %r4538;
	or.b32  	%r4540, %r4536, %r4539;
	shr.u32 	%r4541, %r4495, 2;
	shr.u32 	%r4542, %r4495, 5;
	xor.b32  	%r318, %r4541, %r4542;
	shr.u32 	%r319, %r4496, 6;
	not.b32 	%r4543, %r319;
	xor.b32  	%r4544, %r318, %r4540;
	xor.b32  	%r4545, %r4544, %r319;
	and.b32  	%r4546, %r4545, 1;
	shr.u32 	%r4547, %r4521, 19;
	shr.u32 	%r4548, %r4519, 7;
	shr.u32 	%r320, %r4508, 11;
	not.b32 	%r321, %r320;
	and.b32  	%r4549, %r4548, %r321;
	and.b32  	%r4550, %r4549, %r4547;
	not.b32 	%r4551, %r4547;
	shr.u32 	%r4552, %r4521, 20;
	shr.u32 	%r4553, %r4521, 6;
	and.b32  	%r4554, %r4552, %r4551;
	and.b32  	%r4555, %r4554, %r4553;
	or.b32  	%r4556, %r4555, %r4550;
	shr.u32 	%r4557, %r4521, 8;
	or.b32  	%r4558, %r4553, %r4557;
	not.b32 	%r4559, %r4558;
	shr.u32 	%r4560, %r4521, 13;
	and.b32  	%r4561, %r4560, %r4559;
	or.b32  	%r4562, %r4556, %r4561;
	or.b32  	%r4563, %r4552, %r4560;
	not.b32 	%r4564, %r4563;
	and.b32  	%r4565, %r320, %r4564;
	or.b32  	%r4566, %r4562, %r4565;
	shr.u32 	%r4567, %r4496, 2;
	shr.u32 	%r4568, %r4496, 5;
	xor.b32  	%r322, %r4567, %r4568;
	shr.u32 	%r323, %r4497, 6;
	not.b32 	%r4569, %r323;
	xor.b32  	%r4570, %r322, %r4566;
	xor.b32  	%r4571, %r4570, %r323;
	and.b32  	%r324, %r4571, 1;
	shr.u32 	%r325, %r4508, 9;
	shr.u32 	%r4572, %r4519, 17;
	shr.u32 	%r4573, %r4519, 8;
	not.b32 	%r4574, %r4573;
	and.b32  	%r4575, %r4572, %r4574;
	and.b32  	%r4576, %r4575, %r325;
	shr.u32 	%r4577, %r4521, 16;
	not.b32 	%r326, %r325;
	and.b32  	%r4578, %r4577, %r326;
	shr.u32 	%r4579, %r4521, 4;
	and.b32  	%r4580, %r4578, %r4579;
	or.b32  	%r4581, %r4580, %r4576;
	shr.u32 	%r4582, %r4521, 18;
	or.b32  	%r4583, %r4582, %r4579;
	not.b32 	%r4584, %r4583;
	shr.u32 	%r4585, %r4521, 22;
	and.b32  	%r4586, %r4585, %r4584;
	or.b32  	%r4587, %r4581, %r4586;
	or.b32  	%r4588, %r4585, %r4577;
	not.b32 	%r4589, %r4588;
	shr.u32 	%r4590, %r4521, 9;
	and.b32  	%r4591, %r4590, %r4589;
	or.b32  	%r4592, %r4587, %r4591;
	shr.u32 	%r327, %r4497, 3;
	shr.u32 	%r328, %r4495, 6;
	xor.b32  	%r4593, %r327, %r4592;
	xor.b32  	%r4594, %r4593, %r328;
	xor.b32  	%r4595, %r4594, %r4515;
	and.b32  	%r4596, %r4595, 1;
	mul.wide.u16 	%r4597, %rs153, 2;
	and.b32  	%r329, %r328, 1;
	and.b32  	%r330, %r4597, 126;
	or.b32  	%r331, %r4546, %r330;
	mul.wide.u16 	%r4598, %rs154, 2;
	and.b32  	%r332, %r4598, 126;
	mul.wide.u16 	%r4599, %rs155, 2;
	and.b32  	%r333, %r4599, 126;
	shr.u32 	%r4600, %r333, 3;
	shr.u32 	%r4601, %r332, 3;
	or.b32  	%r4602, %r4600, %r4601;
	and.b32  	%r4603, %r4496, %r4602;
	and.b32  	%r4604, %r4497, 63;
	or.b32  	%r334, %r4596, %r333;
	shr.u32 	%r335, %r330, 6;
	or.b32  	%r4605, %r331, %r335;
	and.b32  	%r4606, %r329, %r4605;
	shr.u32 	%r4607, %r4495, 1;
	not.b32 	%r4608, %r4607;
	shr.u32 	%r4609, %r4496, 4;
	and.b32  	%r4610, %r4609, %r4608;
	or.b32  	%r4611, %r4543, %r4610;
	or.b32  	%r4612, %r4611, -2;
	not.b32 	%r4613, %r4600;
	and.b32  	%r4614, %r4601, %r4613;
	or.b32  	%r4615, %r4569, %r4614;
	or.b32  	%r4616, %r4615, -2;
	and.b32  	%r4617, %r4600, %r4601;
	shr.u32 	%r4618, %r333, 5;
	not.b32 	%r4619, %r4618;
	or.b32  	%r4620, %r4617, %r4619;
	shr.u32 	%r4621, %r332, 6;
	not.b32 	%r4622, %r4621;
	shr.u32 	%r4623, %r330, 2;
	shr.u32 	%r336, %r332, 5;
	and.b32  	%r4624, %r336, %r4623;
	or.b32  	%r4625, %r4624, %r4622;
	or.b32  	%r4626, %r336, %r4623;
	and.b32  	%r4627, %r4626, %r4495;
	not.b32 	%r4628, %r4627;
	shr.u32 	%r4629, %r330, 3;
	not.b32 	%r337, %r4629;
	not.b32 	%r4630, %r331;
	and.b32  	%r4631, %r335, %r4630;
	or.b32  	%r4632, %r4631, %r337;
	shr.u32 	%r4633, %r330, 4;
	not.b32 	%r338, %r4633;
	not.b32 	%r339, %r335;
	and.b32  	%r4634, %r331, %r339;
	or.b32  	%r4635, %r4634, %r338;
	not.b32 	%r4636, %r334;
	shr.u32 	%r340, %r333, 6;
	and.b32  	%r341, %r340, %r4604;
	or.b32  	%r4637, %r341, %r4636;
	shr.u32 	%r4638, %r333, 4;
	not.b32 	%r4639, %r4638;
	not.b32 	%r4640, %r340;
	and.b32  	%r4641, %r4497, %r4640;
	or.b32  	%r4642, %r4641, %r4639;
	shr.u32 	%r4643, %r333, 2;
	not.b32 	%r4644, %r4643;
	not.b32 	%r4645, %r4604;
	and.b32  	%r4646, %r340, %r4645;
	or.b32  	%r4647, %r4646, %r4644;
	not.b32 	%r4648, %r4623;
	and.b32  	%r342, %r4645, %r4648;
	and.b32  	%r4649, %r342, %r331;
	or.b32  	%r4650, %r331, %r340;
	not.b32 	%r4651, %r4650;
	and.b32  	%r4652, %r336, %r4651;
	not.b32 	%r4653, %r4601;
	and.b32  	%r4654, %r4623, %r4653;
	and.b32  	%r4655, %r4654, %r4600;
	not.b32 	%r4656, %r336;
	and.b32  	%r4657, %r4601, %r4656;
	and.b32  	%r4658, %r4600, %r4645;
	or.b32  	%r4659, %r4658, %r4657;
	and.b32  	%r4660, %r4659, %r339;
	or.b32  	%r343, %r4660, %r4655;
	or.b32  	%r4661, %r4649, %r4652;
	or.b32  	%r4662, %r4661, %r343;
	add.s32 	%r4663, %r4612, %r4625;
	add.s32 	%r4664, %r4663, %r4628;
	add.s32 	%r4665, %r4664, %r4616;
	add.s32 	%r4666, %r4665, %r4620;
	sub.s32 	%r4667, %r4666, %r4603;
	add.s32 	%r4668, %r4667, %r4642;
	add.s32 	%r4669, %r4668, %r4647;
	add.s32 	%r344, %r4669, -2;
	sub.s32 	%r4670, %r344, %r4606;
	add.s32 	%r4671, %r4670, %r4632;
	add.s32 	%r4672, %r4671, %r4635;
	add.s32 	%r4673, %r4672, %r4637;
	add.s32 	%r4674, %r4673, %r4662;
	xor.b32  	%r4675, %r4674, %r308;
	or.b32  	%r4676, %r4675, %r4571;
	and.b32  	%r4677, %r4676, 1;
	setp.eq.b32 	%p31, %r4677, 1;
	@%p31 bra 	$L__BB1_55;
	atom.shared.add.u32 	%r4678, [_ZZ12RevSucSecondP8BiuStateS0_PjhjE14checkCount_Out], 2;
	cvt.u64.u32 	%rd332, %r4678;
	mul.wide.u32 	%rd333, %r4678, 4;
	add.s64 	%rd334, %rd5, %rd333;
	st.global.u32 	[%rd334+131072], %r311;
	st.global.u32 	[%rd334+196608], %r315;
	cvt.u16.u32 	%rs156, %r313;
	mul.wide.u32 	%rd335, %r4678, 2;
	sub.s64 	%rd336, %rd334, %rd335;
	st.global.u16 	[%rd336+262144], %rs156;
	cvt.u16.u32 	%rs157, %r331;
	sub.s64 	%rd337, %rd336, %rd332;
	st.global.u8 	[%rd337+294912], %rs157;
	or.b32  	%r4679, %r324, %r332;
	cvt.u16.u32 	%rs158, %r4679;
	st.global.u8 	[%rd337+311296], %rs158;
	cvt.u16.u32 	%rs159, %r334;
	st.global.u8 	[%rd337+327680], %rs159;
	add.s32 	%r4680, %r4678, 1;
	or.b32  	%r4681, %r311, 1;
	cvt.u64.u32 	%rd338, %r4680;
	mul.wide.u32 	%rd339, %r4680, 4;
	add.s64 	%rd340, %rd5, %rd339;
	st.global.u32 	[%rd340+131072], %r4681;
	xor.b32  	%r4682, %r315, 524288;
	st.global.u32 	[%rd340+196608], %r4682;
	mul.wide.u32 	%rd341, %r4680, 2;
	sub.s64 	%rd342, %rd340, %rd341;
	st.global.u16 	[%rd342+262144], %rs156;
	sub.s64 	%rd343, %rd342, %rd338;
	st.global.u8 	[%rd343+294912], %rs157;
	st.global.u8 	[%rd343+311296], %rs158;
	st.global.u8 	[%rd343+327680], %rs159;
$L__BB1_55:
	xor.b32  	%r4683, %r314, %r312;
	and.b32  	%r4684, %r4683, 1;
	neg.s32 	%r4685, %r4684;
	and.b32  	%r4686, %r4685, 721472;
	xor.b32  	%r4687, %r4686, %r310;
	shl.b32 	%r4688, %r4687, 1;
	and.b32  	%r4689, %r4688, 8388606;
	or.b32  	%r345, %r4689, %r4684;
	shr.u32 	%r4690, %r4689, 7;
	shr.u32 	%r4691, %r4689, 17;
	not.b32 	%r4692, %r4691;
	and.b32  	%r4693, %r316, %r4692;
	and.b32  	%r4694, %r4693, %r4690;
	not.b32 	%r4695, %r4690;
	shr.u32 	%r4696, %r4689, 21;
	shr.u32 	%r4697, %r4689, 12;
	and.b32  	%r4698, %r4696, %r4695;
	and.b32  	%r4699, %r4698, %r4697;
	or.b32  	%r4700, %r4694, %r4699;
	or.b32  	%r4701, %r4696, %r316;
	not.b32 	%r4702, %r4701;
	and.b32  	%r4703, %r317, %r4702;
	or.b32  	%r4704, %r4700, %r4703;
	or.b32  	%r4705, %r4697, %r317;
	not.b32 	%r4706, %r4705;
	and.b32  	%r4707, %r4691, %r4706;
	or.b32  	%r4708, %r4704, %r4707;
	xor.b32  	%r4709, %r318, %r4708;
	xor.b32  	%r4710, %r4709, %r319;
	and.b32  	%r4711, %r4710, 1;
	shr.u32 	%r4712, %r4689, 19;
	shr.u32 	%r4713, %r4687, 7;
	and.b32  	%r4714, %r4713, %r321;
	and.b32  	%r4715, %r4714, %r4712;
	not.b32 	%r4716, %r4712;
	shr.u32 	%r4717, %r4689, 20;
	shr.u32 	%r4718, %r4689, 6;
	and.b32  	%r4719, %r4717, %r4716;
	and.b32  	%r4720, %r4719, %r4718;
	or.b32  	%r4721, %r4720, %r4715;
	shr.u32 	%r4722, %r4689, 8;
	or.b32  	%r4723, %r4718, %r4722;
	not.b32 	%r4724, %r4723;
	shr.u32 	%r4725, %r4689, 13;
	and.b32  	%r4726, %r4725, %r4724;
	or.b32  	%r4727, %r4721, %r4726;
	or.b32  	%r4728, %r4717, %r4725;
	not.b32 	%r4729, %r4728;
	and.b32  	%r4730, %r320, %r4729;
	or.b32  	%r4731, %r4727, %r4730;
	xor.b32  	%r4732, %r322, %r4731;
	xor.b32  	%r4733, %r4732, %r323;
	and.b32  	%r4734, %r4733, 1;
	shr.u32 	%r4735, %r4687, 17;
	shr.u32 	%r4736, %r4687, 8;
	not.b32 	%r4737, %r4736;
	and.b32  	%r4738, %r4735, %r4737;
	and.b32  	%r4739, %r4738, %r325;
	shr.u32 	%r4740, %r4689, 16;
	and.b32  	%r4741, %r4740, %r326;
	shr.u32 	%r4742, %r4689, 4;
	and.b32  	%r4743, %r4741, %r4742;
	or.b32  	%r4744, %r4743, %r4739;
	shr.u32 	%r4745, %r4689, 18;
	or.b32  	%r4746, %r4745, %r4742;
	not.b32 	%r4747, %r4746;
	shr.u32 	%r4748, %r4689, 22;
	and.b32  	%r4749, %r4748, %r4747;
	or.b32  	%r4750, %r4744, %r4749;
	or.b32  	%r4751, %r4748, %r4740;
	not.b32 	%r4752, %r4751;
	shr.u32 	%r4753, %r4689, 9;
	and.b32  	%r4754, %r4753, %r4752;
	or.b32  	%r4755, %r4750, %r4754;
	xor.b32  	%r4756, %r327, %r4755;
	xor.b32  	%r4757, %r4756, %r328;
	xor.b32  	%r4758, %r4757, %r4683;
	and.b32  	%r4759, %r4758, 1;
	or.b32  	%r346, %r4711, %r330;
	or.b32  	%r347, %r4734, %r332;
	or.b32  	%r348, %r4759, %r333;
	or.b32  	%r4760, %r346, %r335;
	and.b32  	%r4761, %r329, %r4760;
	not.b32 	%r4762, %r346;
	and.b32  	%r4763, %r335, %r4762;
	or.b32  	%r4764, %r4763, %r337;
	and.b32  	%r4765, %r346, %r339;
	or.b32  	%r4766, %r4765, %r338;
	not.b32 	%r4767, %r348;
	or.b32  	%r4768, %r341, %r4767;
	and.b32  	%r4769, %r342, %r346;
	or.b32  	%r4770, %r346, %r340;
	not.b32 	%r4771, %r4770;
	and.b32  	%r4772, %r336, %r4771;
	or.b32  	%r4773, %r4769, %r4772;
	or.b32  	%r4774, %r4773, %r343;
	sub.s32 	%r4775, %r344, %r4761;
	add.s32 	%r4776, %r4775, %r4764;
	add.s32 	%r4777, %r4776, %r4766;
	add.s32 	%r4778, %r4777, %r4768;
	add.s32 	%r4779, %r4778, %r4774;
	and.b32  	%r4780, %r4779, 1;
	xor.b32  	%r4781, %r4780, %r308;
	not.b32 	%r4782, %r4781;
	and.b32  	%r4783, %r4734, %r4782;
	setp.eq.s32 	%p32, %r4783, 0;
	@%p32 bra 	$L__BB1_57;
	atom.shared.add.u32 	%r4784, [_ZZ12RevSucSecondP8BiuStateS0_PjhjE14checkCount_Out], 2;
	cvt.u64.u32 	%rd344, %r4784;
	mul.wide.u32 	%rd345, %r4784, 4;
	add.s64 	%rd346, %rd5, %rd345;
	st.global.u32 	[%rd346+131072], %r311;
	st.global.u32 	[%rd346+196608], %r345;
	cvt.u16.u32 	%rs160, %r313;
	mul.wide.u32 	%rd347, %r4784, 2;
	sub.s64 	%rd348, %rd346, %rd347;
	st.global.u16 	[%rd348+262144], %rs160;
	cvt.u16.u32 	%rs161, %r346;
	sub.s64 	%rd349, %rd348, %rd344;
	st.global.u8 	[%rd349+294912], %rs161;
	cvt.u16.u32 	%rs162, %r347;
	st.global.u8 	[%rd349+311296], %rs162;
	cvt.u16.u32 	%rs163, %r348;
	st.global.u8 	[%rd349+327680], %rs163;
	add.s32 	%r4785, %r4784, 1;
	or.b32  	%r4786, %r311, 1;
	cvt.u64.u32 	%rd350, %r4785;
	mul.wide.u32 	%rd351, %r4785, 4;
	add.s64 	%rd352, %rd5, %rd351;
	st.global.u32 	[%rd352+131072], %r4786;
	xor.b32  	%r4787, %r345, 524288;
	st.global.u32 	[%rd352+196608], %r4787;
	mul.wide.u32 	%rd353, %r4785, 2;
	sub.s64 	%rd354, %rd352, %rd353;
	st.global.u16 	[%rd354+262144], %rs160;
	sub.s64 	%rd355, %rd354, %rd350;
	st.global.u8 	[%rd355+294912], %rs161;
	st.global.u8 	[%rd355+311296], %rs162;
	st.global.u8 	[%rd355+327680], %rs163;
$L__BB1_57:
	add.s32 	%r30188, %r30188, %r3;
	setp.lt.u32 	%p33, %r30188, %r307;
	@%p33 bra 	$L__BB1_53;
$L__BB1_58:
	bar.sync 	0;
	ld.shared.u32 	%r4788, [_ZZ12RevSucSecondP8BiuStateS0_PjhjE14checkCount_Out];
	bar.sync 	0;
	st.shared.u32 	[_ZZ12RevSucSecondP8BiuStateS0_PjhjE13checkCount_In], %r4788;
	mov.b32 	%r4789, 0;
	st.shared.u32 	[_ZZ12RevSucSecondP8BiuStateS0_PjhjE14checkCount_Out], %r4789;
	bar.sync 	0;
	ld.shared.u32 	%r350, [_ZZ12RevSucSecondP8BiuStateS0_PjhjE13checkCount_In];
	setp.ge.u32 	%p34, %r2, %r350;
	@%p34 bra 	$L__BB1_65;
	ld.global.u8 	%r351, [%rd9+8];
	mov.u32 	%r30189, %r2;
$L__BB1_60:
	cvt.u64.u32 	%rd356, %r30189;
	mul.wide.u32 	%rd357, %r30189, 4;
	add.s64 	%rd358, %rd5, %rd357;
	ld.global.u32 	%r353, [%rd358+196608];
	mul.wide.u32 	%rd359, %r30189, 2;
	sub.s64 	%rd360, %rd358, %rd359;
	ld.global.u16 	%rs164, [%rd360+262144];
	cvt.u32.u16 	%r4790, %rs164;
	sub.s64 	%rd361, %rd360, %rd356;
	ld.global.u8 	%rs165, [%rd361+294912];
	cvt.u32.u16 	%r4791, %rs165;
	ld.global.u8 	%rs166, [%rd361+311296];
	cvt.u32.u16 	%r4792, %rs166;
	ld.global.u8 	%rs167, [%rd361+327680];
	cvt.u32.u16 	%r4793, %rs167;
	mul.wide.u32 	%rd362, %r30189, 3;
	add.s64 	%rd363, %rd361, %rd362;
	ld.global.u32 	%r4794, [%rd363+131072];
	shl.b32 	%r354, %r4794, 1;
	shr.u32 	%r4795, %r4790, 10;
	shr.u32 	%r4796, %r4790, 3;
	and.b32  	%r4797, %r4795, %r4796;
	shr.u32 	%r4798, %r4790, 2;
	and.b32  	%r4799, %r4798, %r4790;
	shr.u32 	%r4800, %r4790, 12;
	xor.b32  	%r4801, %r4799, %r4800;
	xor.b32  	%r355, %r4801, %r4797;
	and.b32  	%r4802, %r355, 1;
	mul.wide.u16 	%r4803, %rs164, 2;
	and.b32  	%r4804, %r4803, 8190;
	or.b32  	%r4805, %r4802, %r4804;
	xor.b32  	%r356, %r4805, 1;
	xor.b32  	%r4806, %r4804, %r4791;
	shr.u32 	%r4807, %r4806, 4;
	shr.u32 	%r4808, %r4790, 9;
	shr.u32 	%r4809, %r353, 22;
	xor.b32  	%r4810, %r4809, %r4807;
	xor.b32  	%r357, %r4810, %r4808;
	xor.b32  	%r4811, %r357, %r356;
	and.b32  	%r4812, %r4811, 1;
	neg.s32 	%r4813, %r4812;
	and.b32  	%r4814, %r4813, 721472;
	xor.b32  	%r4815, %r4814, %r353;
	shl.b32 	%r4816, %r4815, 1;
	and.b32  	%r4817, %r4816, 8388606;
	or.b32  	%r358, %r4817, %r4812;
	shr.u32 	%r359, %r4804, 5;
	shr.u32 	%r4818, %r4817, 7;
	shr.u32 	%r4819, %r4817, 17;
	not.b32 	%r4820, %r4819;
	and.b32  	%r4821, %r359, %r4820;
	and.b32  	%r4822, %r4821, %r4818;
	not.b32 	%r4823, %r4818;
	shr.u32 	%r4824, %r4817, 21;
	shr.u32 	%r4825, %r4817, 12;
	and.b32  	%r4826, %r4824, %r4823;
	and.b32  	%r4827, %r4826, %r4825;
	or.b32  	%r4828, %r4822, %r4827;
	or.b32  	%r4829, %r4824, %r359;
	not.b32 	%r4830, %r4829;
	shr.u32 	%r360, %r4804, 12;
	and.b32  	%r4831, %r360, %r4830;
	or.b32  	%r4832, %r4828, %r4831;
	or.b32  	%r4833, %r4825, %r360;
	not.b32 	%r4834, %r4833;
	and.b32  	%r4835, %r4819, %r4834;
	or.b32  	%r4836, %r4832, %r4835;
	shr.u32 	%r4837, %r4791, 2;
	shr.u32 	%r4838, %r4791, 5;
	xor.b32  	%r361, %r4837, %r4838;
	shr.u32 	%r362, %r4792, 6;
	not.b32 	%r4839, %r362;
	xor.b32  	%r4840, %r361, %r4836;
	xor.b32  	%r4841, %r4840, %r362;
	and.b32  	%r4842, %r4841, 1;
	shr.u32 	%r4843, %r4817, 19;
	shr.u32 	%r4844, %r4815, 7;
	shr.u32 	%r363, %r4804, 11;
	not.b32 	%r364, %r363;
	and.b32  	%r4845, %r4844, %r364;
	and.b32  	%r4846, %r4845, %r4843;
	not.b32 	%r4847, %r4843;
	shr.u32 	%r4848, %r4817, 20;
	shr.u32 	%r4849, %r4817, 6;
	and.b32  	%r4850, %r4848, %r4847;
	and.b32  	%r4851, %r4850, %r4849;
	or.b32  	%r4852, %r4851, %r4846;
	shr.u32 	%r4853, %r4817, 8;
	or.b32  	%r4854, %r4849, %r4853;
	not.b32 	%r4855, %r4854;
	shr.u32 	%r4856, %r4817, 13;
	and.b32  	%r4857, %r4856, %r4855;
	or.b32  	%r4858, %r4852, %r4857;
	or.b32  	%r4859, %r4848, %r4856;
	not.b32 	%r4860, %r4859;
	and.b32  	%r4861, %r363, %r4860;
	or.b32  	%r4862, %r4858, %r4861;
	shr.u32 	%r4863, %r4792, 2;
	shr.u32 	%r4864, %r4792, 5;
	xor.b32  	%r365, %r4863, %r4864;
	shr.u32 	%r366, %r4793, 6;
	not.b32 	%r4865, %r366;
	xor.b32  	%r4866, %r365, %r4862;
	xor.b32  	%r4867, %r4866, %r366;
	and.b32  	%r367, %r4867, 1;
	shr.u32 	%r368, %r4804, 9;
	shr.u32 	%r4868, %r4815, 17;
	shr.u32 	%r4869, %r4815, 8;
	not.b32 	%r4870, %r4869;
	and.b32  	%r4871, %r4868, %r4870;
	and.b32  	%r4872, %r4871, %r368;
	shr.u32 	%r4873, %r4817, 16;
	not.b32 	%r369, %r368;
	and.b32  	%r4874, %r4873, %r369;
	shr.u32 	%r4875, %r4817, 4;
	and.b32  	%r4876, %r4874, %r4875;
	or.b32  	%r4877, %r4876, %r4872;
	shr.u32 	%r4878, %r4817, 18;
	or.b32  	%r4879, %r4878, %r4875;
	not.b32 	%r4880, %r4879;
	shr.u32 	%r4881, %r4817, 22;
	and.b32  	%r4882, %r4881, %r4880;
	or.b32  	%r4883, %r4877, %r4882;
	or.b32  	%r4884, %r4881, %r4873;
	not.b32 	%r4885, %r4884;
	shr.u32 	%r4886, %r4817, 9;
	and.b32  	%r4887, %r4886, %r4885;
	or.b32  	%r4888, %r4883, %r4887;
	shr.u32 	%r370, %r4793, 3;
	shr.u32 	%r371, %r4791, 6;
	xor.b32  	%r4889, %r370, %r4888;
	xor.b32  	%r4890, %r4889, %r371;
	xor.b32  	%r4891, %r4890, %r4811;
	and.b32  	%r4892, %r4891, 1;
	mul.wide.u16 	%r4893, %rs165, 2;
	and.b32  	%r372, %r371, 1;
	and.b32  	%r373, %r4893, 126;
	or.b32  	%r374, %r4842, %r373;
	mul.wide.u16 	%r4894, %rs166, 2;
	and.b32  	%r375, %r4894, 126;
	mul.wide.u16 	%r4895, %rs167, 2;
	and.b32  	%r376, %r4895, 126;
	shr.u32 	%r4896, %r376, 3;
	shr.u32 	%r4897, %r375, 3;
	or.b32  	%r4898, %r4896, %r4897;
	and.b32  	%r4899, %r4792, %r4898;
	and.b32  	%r4900, %r4793, 63;
	or.b32  	%r377, %r4892, %r376;
	shr.u32 	%r378, %r373, 6;
	or.b32  	%r4901, %r374, %r378;
	and.b32  	%r4902, %r372, %r4901;
	shr.u32 	%r4903, %r4791, 1;
	not.b32 	%r4904, %r4903;
	shr.u32 	%r4905, %r4792, 4;
	and.b32  	%r4906, %r4905, %r4904;
	or.b32  	%r4907, %r4839, %r4906;
	or.b32  	%r4908, %r4907, -2;
	not.b32 	%r4909, %r4896;
	and.b32  	%r4910, %r4897, %r4909;
	or.b32  	%r4911, %r4865, %r4910;
	or.b32  	%r4912, %r4911, -2;
	and.b32  	%r4913, %r4896, %r4897;
	shr.u32 	%r4914, %r376, 5;
	not.b32 	%r4915, %r4914;
	or.b32  	%r4916, %r4913, %r4915;
	shr.u32 	%r4917, %r375, 6;
	not.b32 	%r4918, %r4917;
	shr.u32 	%r4919, %r373, 2;
	shr.u32 	%r379, %r375, 5;
	and.b32  	%r4920, %r379, %r4919;
	or.b32  	%r4921, %r4920, %r4918;
	or.b32  	%r4922, %r379, %r4919;
	and.b32  	%r4923, %r4922, %r4791;
	not.b32 	%r4924, %r4923;
	shr.u32 	%r4925, %r373, 3;
	not.b32 	%r380, %r4925;
	not.b32 	%r4926, %r374;
	and.b32  	%r4927, %r378, %r4926;
	or.b32  	%r4928, %r4927, %r380;
	shr.u32 	%r4929, %r373, 4;
	not.b32 	%r381, %r4929;
	not.b32 	%r382, %r378;
	and.b32  	%r4930, %r374, %r382;
	or.b32  	%r4931, %r4930, %r381;
	not.b32 	%r4932, %r377;
	shr.u32 	%r383, %r376, 6;
	and.b32  	%r384, %r383, %r4900;
	or.b32  	%r4933, %r384, %r4932;
	shr.u32 	%r4934, %r376, 4;
	not.b32 	%r4935, %r4934;
	not.b32 	%r4936, %r383;
	and.b32  	%r4937, %r4793, %r4936;
	or.b32  	%r4938, %r4937, %r4935;
	shr.u32 	%r4939, %r376, 2;
	not.b32 	%r4940, %r4939;
	not.b32 	%r4941, %r4900;
	and.b32  	%r4942, %r383, %r4941;
	or.b32  	%r4943, %r4942, %r4940;
	not.b32 	%r4944, %r4919;
	and.b32  	%r385, %r4941, %r4944;
	and.b32  	%r4945, %r385, %r374;
	or.b32  	%r4946, %r374, %r383;
	not.b32 	%r4947, %r4946;
	and.b32  	%r4948, %r379, %r4947;
	not.b32 	%r4949, %r4897;
	and.b32  	%r4950, %r4919, %r4949;
	and.b32  	%r4951, %r4950, %r4896;
	not.b32 	%r4952, %r379;
	and.b32  	%r4953, %r4897, %r4952;
	and.b32  	%r4954, %r4896, %r4941;
	or.b32  	%r4955, %r4954, %r4953;
	and.b32  	%r4956, %r4955, %r382;
	or.b32  	%r386, %r4956, %r4951;
	or.b32  	%r4957, %r4945, %r4948;
	or.b32  	%r4958, %r4957, %r386;
	add.s32 	%r4959, %r4908, %r4921;
	add.s32 	%r4960, %r4959, %r4924;
	add.s32 	%r4961, %r4960, %r4912;
	add.s32 	%r4962, %r4961, %r4916;
	sub.s32 	%r4963, %r4962, %r4899;
	add.s32 	%r4964, %r4963, %r4938;
	add.s32 	%r4965, %r4964, %r4943;
	add.s32 	%r387, %r4965, -2;
	sub.s32 	%r4966, %r387, %r4902;
	add.s32 	%r4967, %r4966, %r4928;
	add.s32 	%r4968, %r4967, %r4931;
	add.s32 	%r4969, %r4968, %r4933;
	add.s32 	%r4970, %r4969, %r4958;
	xor.b32  	%r4971, %r4970, %r351;
	or.b32  	%r4972, %r4971, %r4867;
	and.b32  	%r4973, %r4972, 1;
	setp.eq.b32 	%p35, %r4973, 1;
	@%p35 bra 	$L__BB1_62;
	atom.shared.add.u32 	%r4974, [_ZZ12RevSucSecondP8BiuStateS0_PjhjE14checkCount_Out], 2;
	cvt.u64.u32 	%rd364, %r4974;
	mul.wide.u32 	%rd365, %r4974, 4;
	add.s64 	%rd366, %rd6, %rd365;
	st.global.u32 	[%rd366+131072], %r354;
	st.global.u32 	[%rd366+196608], %r358;
	cvt.u16.u32 	%rs168, %r356;
	mul.wide.u32 	%rd367, %r4974, 2;
	sub.s64 	%rd368, %rd366, %rd367;
	st.global.u16 	[%rd368+262144], %rs168;
	cvt.u16.u32 	%rs169, %r374;
	sub.s64 	%rd369, %rd368, %rd364;
	st.global.u8 	[%rd369+294912], %rs169;
	or.b32  	%r4975, %r367, %r375;
	cvt.u16.u32 	%rs170, %r4975;
	st.global.u8 	[%rd369+311296], %rs170;
	cvt.u16.u32 	%rs171, %r377;
	st.global.u8 	[%rd369+327680], %rs171;
	add.s32 	%r4976, %r4974, 1;
	or.b32  	%r4977, %r354, 1;
	cvt.u64.u32 	%rd370, %r4976;
	mul.wide.u32 	%rd371, %r4976, 4;
	add.s64 	%rd372, %rd6, %rd371;
	st.global.u32 	[%rd372+131072], %r4977;
	xor.b32  	%r4978, %r358, 524288;
	st.global.u32 	[%rd372+196608], %r4978;
	mul.wide.u32 	%rd373, %r4976, 2;
	sub.s64 	%rd374, %rd372, %rd373;
	st.global.u16 	[%rd374+262144], %rs168;
	sub.s64 	%rd375, %rd374, %rd370;
	st.global.u8 	[%rd375+294912], %rs169;
	st.global.u8 	[%rd375+311296], %rs170;
	st.global.u8 	[%rd375+327680], %rs171;
$L__BB1_62:
	xor.b32  	%r4979, %r357, %r355;
	and.b32  	%r4980, %r4979, 1;
	neg.s32 	%r4981, %r4980;
	and.b32  	%r4982, %r4981, 721472;
	xor.b32  	%r4983, %r4982, %r353;
	shl.b32 	%r4984, %r4983, 1;
	and.b32  	%r4985, %r4984, 8388606;
	or.b32  	%r388, %r4985, %r4980;
	shr.u32 	%r4986, %r4985, 7;
	shr.u32 	%r4987, %r4985, 17;
	not.b32 	%r4988, %r4987;
	and.b32  	%r4989, %r359, %r4988;
	and.b32  	%r4990, %r4989, %r4986;
	not.b32 	%r4991, %r4986;
	shr.u32 	%r4992, %r4985, 21;
	shr.u32 	%r4993, %r4985, 12;
	and.b32  	%r4994, %r4992, %r4991;
	and.b32  	%r4995, %r4994, %r4993;
	or.b32  	%r4996, %r4990, %r4995;
	or.b32  	%r4997, %r4992, %r359;
	not.b32 	%r4998, %r4997;
	and.b32  	%r4999, %r360, %r4998;
	or.b32  	%r5000, %r4996, %r4999;
	or.b32  	%r5001, %r4993, %r360;
	not.b32 	%r5002, %r5001;
	and.b32  	%r5003, %r4987, %r5002;
	or.b32  	%r5004, %r5000, %r5003;
	xor.b32  	%r5005, %r361, %r5004;
	xor.b32  	%r5006, %r5005, %r362;
	and.b32  	%r5007, %r5006, 1;
	shr.u32 	%r5008, %r4985, 19;
	shr.u32 	%r5009, %r4983, 7;
	and.b32  	%r5010, %r5009, %r364;
	and.b32  	%r5011, %r5010, %r5008;
	not.b32 	%r5012, %r5008;
	shr.u32 	%r5013, %r4985, 20;
	shr.u32 	%r5014, %r4985, 6;
	and.b32  	%r5015, %r5013, %r5012;
	and.b32  	%r5016, %r5015, %r5014;
	or.b32  	%r5017, %r5016, %r5011;
	shr.u32 	%r5018, %r4985, 8;
	or.b32  	%r5019, %r5014, %r5018;
	not.b32 	%r5020, %r5019;
	shr.u32 	%r5021, %r4985, 13;
	and.b32  	%r5022, %r5021, %r5020;
	or.b32  	%r5023, %r5017, %r5022;
	or.b32  	%r5024, %r5013, %r5021;
	not.b32 	%r5025, %r5024;
	and.b32  	%r5026, %r363, %r5025;
	or.b32  	%r5027, %r5023, %r5026;
	xor.b32  	%r5028, %r365, %r5027;
	xor.b32  	%r5029, %r5028, %r366;
	and.b32  	%r5030, %r5029, 1;
	shr.u32 	%r5031, %r4983, 17;
	shr.u32 	%r5032, %r4983, 8;
	not.b32 	%r5033, %r5032;
	and.b32  	%r5034, %r5031, %r5033;
	and.b32  	%r5035, %r5034, %r368;
	shr.u32 	%r5036, %r4985, 16;
	and.b32  	%r5037, %r5036, %r369;
	shr.u32 	%r5038, %r4985, 4;
	and.b32  	%r5039, %r5037, %r5038;
	or.b32  	%r5040, %r5039, %r5035;
	shr.u32 	%r5041, %r4985, 18;
	or.b32  	%r5042, %r5041, %r5038;
	not.b32 	%r5043, %r5042;
	shr.u32 	%r5044, %r4985, 22;
	and.b32  	%r5045, %r5044, %r5043;
	or.b32  	%r5046, %r5040, %r5045;
	or.b32  	%r5047, %r5044, %r5036;
	not.b32 	%r5048, %r5047;
	shr.u32 	%r5049, %r4985, 9;
	and.b32  	%r5050, %r5049, %r5048;
	or.b32  	%r5051, %r5046, %r5050;
	xor.b32  	%r5052, %r370, %r5051;
	xor.b32  	%r5053, %r5052, %r371;
	xor.b32  	%r5054, %r5053, %r4979;
	and.b32  	%r5055, %r5054, 1;
	or.b32  	%r389, %r5007, %r373;
	or.b32  	%r390, %r5030, %r375;
	or.b32  	%r391, %r5055, %r376;
	or.b32  	%r5056, %r389, %r378;
	and.b32  	%r5057, %r372, %r5056;
	not.b32 	%r5058, %r389;
	and.b32  	%r5059, %r378, %r5058;
	or.b32  	%r5060, %r5059, %r380;
	and.b32  	%r5061, %r389, %r382;
	or.b32  	%r5062, %r5061, %r381;
	not.b32 	%r5063, %r391;
	or.b32  	%r5064, %r384, %r5063;
	and.b32  	%r5065, %r385, %r389;
	or.b32  	%r5066, %r389, %r383;
	not.b32 	%r5067, %r5066;
	and.b32  	%r5068, %r379, %r5067;
	or.b32  	%r5069, %r5065, %r5068;
	or.b32  	%r5070, %r5069, %r386;
	sub.s32 	%r5071, %r387, %r5057;
	add.s32 	%r5072, %r5071, %r5060;
	add.s32 	%r5073, %r5072, %r5062;
	add.s32 	%r5074, %r5073, %r5064;
	add.s32 	%r5075, %r5074, %r5070;
	and.b32  	%r5076, %r5075, 1;
	xor.b32  	%r5077, %r5076, %r351;
	not.b32 	%r5078, %r5077;
	and.b32  	%r5079, %r5030, %r5078;
	setp.eq.s32 	%p36, %r5079, 0;
	@%p36 bra 	$L__BB1_64;
	atom.shared.add.u32 	%r5080, [_ZZ12RevSucSecondP8BiuStateS0_PjhjE14checkCount_Out], 2;
	cvt.u64.u32 	%rd376, %r5080;
	mul.wide.u32 	%rd377, %r5080, 4;
	add.s64 	%rd378, %rd6, %rd377;
	st.global.u32 	[%rd378+131072], %r354;
	st.global.u32 	[%rd378+196608], %r388;
	cvt.u16.u32 	%rs172, %r356;
	mul.wide.u32 	%rd379, %r5080, 2;
	sub.s64 	%rd380, %rd378, %rd379;
	st.global.u16 	[%rd380+262144], %rs172;
	cvt.u16.u32 	%rs173, %r389;
	sub.s64 	%rd381, %rd380, %rd376;
	st.global.u8 	[%rd381+294912], %rs173;
	cvt.u16.u32 	%rs174, %r390;
	st.global.u8 	[%rd381+311296], %rs174;
	cvt.u16.u32 	%rs175, %r391;
	st.global.u8 	[%rd381+327680], %rs175;
	add.s32 	%r5081, %r5080, 1;
	or.b32  	%r5082, %r354, 1;
	cvt.u64.u32 	%rd382, %r5081;
	mul.wide.u32 	%rd383, %r5081, 4;
	add.s64 	%rd384, %rd6, %rd383;
	st.global.u32 	[%rd384+131072], %r5082;
	xor.b32  	%r5083, %r388, 524288;
	st.global.u32 	[%rd384+196608], %r5083;
	mul.wide.u32 	%rd385, %r5081, 2;
	sub.s64 	%rd386, %rd384, %rd385;
	st.global.u16 	[%rd386+262144], %rs172;
	sub.s64 	%rd387, %rd386, %rd382;
	st.global.u8 	[%rd387+294912], %rs173;
	st.global.u8 	[%rd387+311296], %rs174;
	st.global.u8 	[%rd387+327680], %rs175;
$L__BB1_64:
	add.s32 	%r30189, %r30189, %r3;
	setp.lt.u32 	%p37, %r30189, %r350;
	@%p37 bra 	$L__BB1_60;
$L__BB1_65:
	bar.sync 	0;
	ld.shared.u32 	%r5084, [_ZZ12RevSucSecondP8BiuStateS0_PjhjE14checkCount_Out];
	st.global.u32 	[%rd2], %r5084;
	bar.sync 	0;
	st.shared.u32 	[_ZZ12RevSucSecondP8BiuStateS0_PjhjE13checkCount_In], %r5084;
	mov.b32 	%r5085, 0;
	st.shared.u32 	[_ZZ12RevSucSecondP8BiuStateS0_PjhjE14checkCount_Out], %r5085;
	bar.sync 	0;
	ld.shared.u32 	%r393, [_ZZ12RevSucSecondP8BiuStateS0_PjhjE13checkCount_In];
	setp.ge.u32 	%p38, %r2, %r393;
	@%p38 bra 	$L__BB1_72;
	ld.global.u8 	%r394, [%rd9+9];
	mov.u32 	%r30190, %r2;
$L__BB1_67:
	cvt.u64.u32 	%rd388, %r30190;
	mul.wide.u32 	%rd389, %r30190, 4;
	add.s64 	%rd390, %rd6, %rd389;
	ld.global.u32 	%r396, [%rd390+196608];
	mul.wide.u32 	%rd391, %r30190, 2;
	sub.s64 	%rd392, %rd390, %rd391;
	ld.global.u16 	%rs176, [%rd392+262144];
	cvt.u32.u16 	%r5086, %rs176;
	sub.s64 	%rd393, %rd392, %rd388;
	ld.global.u8 	%rs177, [%rd393+294912];
	cvt.u32.u16 	%r5087, %rs177;
	ld.global.u8 	%rs178, [%rd393+311296];
	cvt.u32.u16 	%r5088, %rs178;
	ld.global.u8 	%rs179, [%rd393+327680];
	cvt.u32.u16 	%r5089, %rs179;
	mul.wide.u32 	%rd394, %r30190, 3;
	add.s64 	%rd395, %rd393, %rd394;
	ld.global.u32 	%r5090, [%rd395+131072];
	shl.b32 	%r397, %r5090, 1;
	shr.u32 	%r5091, %r5086, 10;
	shr.u32 	%r5092, %r5086, 3;
	and.b32  	%r5093, %r5091, %r5092;
	shr.u32 	%r5094, %r5086, 2;
	and.b32  	%r5095, %r5094, %r5086;
	shr.u32 	%r5096, %r5086, 12;
	xor.b32  	%r5097, %r5095, %r5096;
	xor.b32  	%r398, %r5097, %r5093;
	and.b32  	%r5098, %r398, 1;
	mul.wide.u16 	%r5099, %rs176, 2;
	and.b32  	%r5100, %r5099, 8190;
	or.b32  	%r5101, %r5098, %r5100;
	xor.b32  	%r399, %r5101, 1;
	xor.b32  	%r5102, %r5100, %r5087;
	shr.u32 	%r5103, %r5102, 4;
	shr.u32 	%r5104, %r5086, 9;
	shr.u32 	%r5105, %r396, 22;
	xor.b32  	%r5106, %r5105, %r5103;
	xor.b32  	%r400, %r5106, %r5104;
	xor.b32  	%r5107, %r400, %r399;
	and.b32  	%r5108, %r5107, 1;
	neg.s32 	%r5109, %r5108;
	and.b32  	%r5110, %r5109, 721472;
	xor.b32  	%r5111, %r5110, %r396;
	shl.b32 	%r5112, %r5111, 1;
	and.b32  	%r5113, %r5112, 8388606;
	or.b32  	%r401, %r5113, %r5108;
	shr.u32 	%r402, %r5100, 5;
	shr.u32 	%r5114, %r5113, 7;
	shr.u32 	%r5115, %r5113, 17;
	not.b32 	%r5116, %r5115;
	and.b32  	%r5117, %r402, %r5116;
	and.b32  	%r5118, %r5117, %r5114;
	not.b32 	%r5119, %r5114;
	shr.u32 	%r5120, %r5113, 21;
	shr.u32 	%r5121, %r5113, 12;
	and.b32  	%r5122, %r5120, %r5119;
	and.b32  	%r5123, %r5122, %r5121;
	or.b32  	%r5124, %r5118, %r5123;
	or.b32  	%r5125, %r5120, %r402;
	not.b32 	%r5126, %r5125;
	shr.u32 	%r403, %r5100, 12;
	and.b32  	%r5127, %r403, %r5126;
	or.b32  	%r5128, %r5124, %r5127;
	or.b32  	%r5129, %r5121, %r403;
	not.b32 	%r5130, %r5129;
	and.b32  	%r5131, %r5115, %r5130;
	or.b32  	%r5132, %r5128, %r5131;
	shr.u32 	%r5133, %r5087, 2;
	shr.u32 	%r5134, %r5087, 5;
	xor.b32  	%r404, %r5133, %r5134;
	shr.u32 	%r405, %r5088, 6;
	not.b32 	%r5135, %r405;
	xor.b32  	%r5136, %r404, %r5132;
	xor.b32  	%r5137, %r5136, %r405;
	and.b32  	%r5138, %r5137, 1;
	shr.u32 	%r5139, %r5113, 19;
	shr.u32 	%r5140, %r5111, 7;
	shr.u32 	%r406, %r5100, 11;
	not.b32 	%r407, %r406;
	and.b32  	%r5141, %r5140, %r407;
	and.b32  	%r5142, %r5141, %r5139;
	not.b32 	%r5143, %r5139;
	shr.u32 	%r5144, %r5113, 20;
	shr.u32 	%r5145, %r5113, 6;
	and.b32  	%r5146, %r5144, %r5143;
	and.b32  	%r5147, %r5146, %r5145;
	or.b32  	%r5148, %r5147, %r5142;
	shr.u32 	%r5149, %r5113, 8;
	or.b32  	%r5150, %r5145, %r5149;
	not.b32 	%r5151, %r5150;
	shr.u32 	%r5152, %r5113, 13;
	and.b32  	%r5153, %r5152, %r5151;
	or.b32  	%r5154, %r5148, %r5153;
	or.b32  	%r5155, %r5144, %r5152;
	not.b32 	%r5156, %r5155;
	and.b32  	%r5157, %r406, %r5156;
	or.b32  	%r5158, %r5154, %r5157;
	shr.u32 	%r5159, %r5088, 2;
	shr.u32 	%r5160, %r5088, 5;
	xor.b32  	%r408, %r5159, %r5160;
	shr.u32 	%r409, %r5089, 6;
	not.b32 	%r5161, %r409;
	xor.b32  	%r5162, %r408, %r5158;
	xor.b32  	%r5163, %r5162, %r409;
	and.b32  	%r410, %r5163, 1;
	shr.u32 	%r411, %r5100, 9;
	shr.u32 	%r5164, %r5111, 17;
	shr.u32 	%r5165, %r5111, 8;
	not.b32 	%r5166, %r5165;
	and.b32  	%r5167, %r5164, %r5166;
	and.b32  	%r5168, %r5167, %r411;
	shr.u32 	%r5169, %r5113, 16;
	not.b32 	%r412, %r411;
	and.b32  	%r5170, %r5169, %r412;
	shr.u32 	%r5171, %r5113, 4;
	and.b32  	%r5172, %r5170, %r5171;
	or.b32  	%r5173, %r5172, %r5168;
	shr.u32 	%r5174, %r5113, 18;
	or.b32  	%r5175, %r5174, %r5171;
	not.b32 	%r5176, %r5175;
	shr.u32 	%r5177, %r5113, 22;
	and.b32  	%r5178, %r5177, %r5176;
	or.b32  	%r5179, %r5173, %r5178;
	or.b32  	%r5180, %r5177, %r5169;
	not.b32 	%r5181, %r5180;
	shr.u32 	%r5182, %r5113, 9;
	and.b32  	%r5183, %r5182, %r5181;
	or.b32  	%r5184, %r5179, %r5183;
	shr.u32 	%r413, %r5089, 3;
	shr.u32 	%r414, %r5087, 6;
	xor.b32  	%r5185, %r413, %r5184;
	xor.b32  	%r5186, %r5185, %r414;
	xor.b32  	%r5187, %r5186, %r5107;
	and.b32  	%r5188, %r5187, 1;
	mul.wide.u16 	%r5189, %rs177, 2;
	and.b32  	%r415, %r414, 1;
	and.b32  	%r416, %r5189, 126;
	or.b32  	%r417, %r5138, %r416;
	mul.wide.u16 	%r5190, %rs178, 2;
	and.b32  	%r418, %r5190, 126;
	mul.wide.u16 	%r5191, %rs179, 2;
	and.b32  	%r419, %r5191, 126;
	shr.u32 	%r5192, %r419, 3;
	shr.u32 	%r5193, %r418, 3;
	or.b32  	%r5194, %r5192, %r5193;
	and.b32  	%r5195, %r5088, %r5194;
	and.b32  	%r5196, %r5089, 63;
	or.b32  	%r420, %r5188, %r419;
	shr.u32 	%r421, %r416, 6;
	or.b32  	%r5197, %r417, %r421;
	and.b32  	%r5198, %r415, %r5197;
	shr.u32 	%r5199, %r5087, 1;
	not.b32 	%r5200, %r5199;
	shr.u32 	%r5201, %r5088, 4;
	and.b32  	%r5202, %r5201, %r5200;
	or.b32  	%r5203, %r5135, %r5202;
	or.b32  	%r5204, %r5203, -2;
	not.b32 	%r5205, %r5192;
	and.b32  	%r5206, %r5193, %r5205;
	or.b32  	%r5207, %r5161, %r5206;
	or.b32  	%r5208, %r5207, -2;
	and.b32  	%r5209, %r5192, %r5193;
	shr.u32 	%r5210, %r419, 5;
	not.b32 	%r5211, %r5210;
	or.b32  	%r5212, %r5209, %r5211;
	shr.u32 	%r5213, %r418, 6;
	not.b32 	%r5214, %r5213;
	shr.u32 	%r5215, %r416, 2;
	shr.u32 	%r422, %r418, 5;
	and.b32  	%r5216, %r422, %r5215;
	or.b32  	%r5217, %r5216, %r5214;
	or.b32  	%r5218, %r422, %r5215;
	and.b32  	%r5219, %r5218, %r5087;
	not.b32 	%r5220, %r5219;
	shr.u32 	%r5221, %r416, 3;
	not.b32 	%r423, %r5221;
	not.b32 	%r5222, %r417;
	and.b32  	%r5223, %r421, %r5222;
	or.b32  	%r5224, %r5223, %r423;
	shr.u32 	%r5225, %r416, 4;
	not.b32 	%r424, %r5225;
	not.b32 	%r425, %r421;
	and.b32  	%r5226, %r417, %r425;
	or.b32  	%r5227, %r5226, %r424;
	not.b32 	%r5228, %r420;
	shr.u32 	%r426, %r419, 6;
	and.b32  	%r427, %r426, %r5196;
	or.b32  	%r5229, %r427, %r5228;
	shr.u32 	%r5230, %r419, 4;
	not.b32 	%r5231, %r5230;
	not.b32 	%r5232, %r426;
	and.b32  	%r5233, %r5089, %r5232;
	or.b32  	%r5234, %r5233, %r5231;
	shr.u32 	%r5235, %r419, 2;
	not.b32 	%r5236, %r5235;
	not.b32 	%r5237, %r5196;
	and.b32  	%r5238, %r426, %r5237;
	or.b32  	%r5239, %r5238, %r5236;
	not.b32 	%r5240, %r5215;
	and.b32  	%r428, %r5237, %r5240;
	and.b32  	%r5241, %r428, %r417;
	or.b32  	%r5242, %r417, %r426;
	not.b32 	%r5243, %r5242;
	and.b32  	%r5244, %r422, %r5243;
	not.b32 	%r5245, %r5193;
	and.b32  	%r5246, %r5215, %r5245;
	and.b32  	%r5247, %r5246, %r5192;
	not.b32 	%r5248, %r422;
	and.b32  	%r5249, %r5193, %r5248;
	and.b32  	%r5250, %r5192, %r5237;
	or.b32  	%r5251, %r5250, %r5249;
	and.b32  	%r5252, %r5251, %r425;
	or.b32  	%r429, %r5252, %r5247;
	or.b32  	%r5253, %r5241, %r5244;
	or.b32  	%r5254, %r5253, %r429;
	add.s32 	%r5255, %r5204, %r5217;
	add.s32 	%r5256, %r5255, %r5220;
	add.s32 	%r5257, %r5256, %r5208;
	add.s32 	%r5258, %r5257, %r5212;
	sub.s32 	%r5259, %r5258, %r5195;
	add.s32 	%r5260, %r5259, %r5234;
	add.s32 	%r5261, %r5260, %r5239;
	add.s32 	%r430, %r5261, -2;
	sub.s32 	%r5262, %r430, %r5198;
	add.s32 	%r5263, %r5262, %r5224;
	add.s32 	%r5264, %r5263, %r5227;
	add.s32 	%r5265, %r5264, %r5229;
	add.s32 	%r5266, %r5265, %r5254;
	xor.b32  	%r5267, %r5266, %r394;
	or.b32  	%r5268, %r5267, %r5163;
	and.b32  	%r5269, %r5268, 1;
	setp.eq.b32 	%p39, %r5269, 1;
	@%p39 bra 	$L__BB1_69;
	atom.shared.add.u32 	%r5270, [_ZZ12RevSucSecondP8BiuStateS0_PjhjE14checkCount_Out], 2;
	cvt.u64.u32 	%rd396, %r5270;
	mul.wide.u32 	%rd397, %r5270, 4;
	add.s64 	%rd398, %rd5, %rd397;
	st.global.u32 	[%rd398+131072], %r397;
	st.global.u32 	[%rd398+196608], %r401;
	cvt.u16.u32 	%rs180, %r399;
	mul.wide.u32 	%rd399, %r5270, 2;
	sub.s64 	%rd400, %rd398, %rd399;
	st.global.u16 	[%rd400+262144], %rs180;
	cvt.u16.u32 	%rs181, %r417;
	sub.s64 	%rd401, %rd400, %rd396;
	st.global.u8 	[%rd401+294912], %rs181;
	or.b32  	%r5271, %r410, %r418;
	cvt.u16.u32 	%rs182, %r5271;
	st.global.u8 	[%rd401+311296], %rs182;
	cvt.u16.u32 	%rs183, %r420;
	st.global.u8 	[%rd401+327680], %rs183;
	add.s32 	%r5272, %r5270, 1;
	or.b32  	%r5273, %r397, 1;
	cvt.u64.u32 	%rd402, %r5272;
	mul.wide.u32 	%rd403, %r5272, 4;
	add.s64 	%rd404, %rd5, %rd403;
	st.global.u32 	[%rd404+131072], %r5273;
	xor.b32  	%r5274, %r401, 524288;
	st.global.u32 	[%rd404+196608], %r5274;
	mul.wide.u32 	%rd405, %r5272, 2;
	sub.s64 	%rd406, %rd404, %rd405;
	st.global.u16 	[%rd406+262144], %rs180;
	sub.s64 	%rd407, %rd406, %rd402;
	st.global.u8 	[%rd407+294912], %rs181;
	st.global.u8 	[%rd407+311296], %rs182;
	st.global.u8 	[%rd407+327680], %rs183;
$L__BB1_69:
	xor.b32  	%r5275, %r400, %r398;
	and.b32  	%r5276, %r5275, 1;
	neg.s32 	%r5277, %r5276;
	and.b32  	%r5278, %r5277, 721472;
	xor.b32  	%r5279, %r5278, %r396;
	shl.b32 	%r5280, %r5279, 1;
	and.b32  	%r5281, %r5280, 8388606;
	or.b32  	%r431, %r5281, %r5276;
	shr.u32 	%r5282, %r5281, 7;
	shr.u32 	%r5283, %r5281, 17;
	not.b32 	%r5284, %r5283;
	and.b32  	%r5285, %r402, %r5284;
	and.b32  	%r5286, %r5285, %r5282;
	not.b32 	%r5287, %r5282;
	shr.u32 	%r5288, %r5281, 21;
	shr.u32 	%r5289, %r5281, 12;
	and.b32  	%r5290, %r5288, %r5287;
	and.b32  	%r5291, %r5290, %r5289;
	or.b32  	%r5292, %r5286, %r5291;
	or.b32  	%r5293, %r5288, %r402;
	not.b32 	%r5294, %r5293;
	and.b32  	%r5295, %r403, %r5294;
	or.b32  	%r5296, %r5292, %r5295;
	or.b32  	%r5297, %r5289, %r403;
	not.b32 	%r5298, %r5297;
	and.b32  	%r5299, %r5283, %r5298;
	or.b32  	%r5300, %r5296, %r5299;
	xor.b32  	%r5301, %r404, %r5300;
	xor.b32  	%r5302, %r5301, %r405;
	and.b32  	%r5303, %r5302, 1;
	shr.u32 	%r5304, %r5281, 19;
	shr.u32 	%r5305, %r5279, 7;
	and.b32  	%r5306, %r5305, %r407;
	and.b32  	%r5307, %r5306, %r5304;
	not.b32 	%r5308, %r5304;
	shr.u32 	%r5309, %r5281, 20;
	shr.u32 	%r5310, %r5281, 6;
	and.b32  	%r5311, %r5309, %r5308;
	and.b32  	%r5312, %r5311, %r5310;
	or.b32  	%r5313, %r5312, %r5307;
	shr.u32 	%r5314, %r5281, 8;
	or.b32  	%r5315, %r5310, %r5314;
	not.b32 	%r5316, %r5315;
	shr.u32 	%r5317, %r5281, 13;
	and.b32  	%r5318, %r5317, %r5316;
	or.b32  	%r5319, %r5313, %r5318;
	or.b32  	%r5320, %r5309, %r5317;
	not.b32 	%r5321, %r5320;
	and.b32  	%r5322, %r406, %r5321;
	or.b32  	%r5323, %r5319, %r5322;
	xor.b32  	%r5324, %r408, %r5323;
	xor.b32  	%r5325, %r5324, %r409;
	and.b32  	%r5326, %r5325, 1;
	shr.u32 	%r5327, %r5279, 17;
	shr.u32 	%r5328, %r5279, 8;
	not.b32 	%r5329, %r5328;
	and.b32  	%r5330, %r5327, %r5329;
	and.b32  	%r5331, %r5330, %r411;
	shr.u32 	%r5332, %r5281, 16;
	and.b32  	%r5333, %r5332, %r412;
	shr.u32 	%r5334, %r5281, 4;
	and.b32  	%r5335, %r5333, %r5334;
	or.b32  	%r5336, %r5335, %r5331;
	shr.u32 	%r5337, %r5281, 18;
	or.b32  	%r5338, %r5337, %r5334;
	not.b32 	%r5339, %r5338;
	shr.u32 	%r5340, %r5281, 22;
	and.b32  	%r5341, %r5340, %r5339;
	or.b32  	%r5342, %r5336, %r5341;
	or.b32  	%r5343, %r5340, %r5332;
	not.b32 	%r5344, %r5343;
	shr.u32 	%r5345, %r5281, 9;
	and.b32  	%r5346, %r5345, %r5344;
	or.b32  	%r5347, %r5342, %r5346;
	xor.b32  	%r5348, %r413, %r5347;
	xor.b32  	%r5349, %r5348, %r414;
	xor.b32  	%r5350, %r5349, %r5275;
	and.b32  	%r5351, %r5350, 1;
	or.b32  	%r432, %r5303, %r416;
	or.b32  	%r433, %r5326, %r418;
	or.b32  	%r434, %r5351, %r419;
	or.b32  	%r5352, %r432, %r421;
	and.b32  	%r5353, %r415, %r5352;
	not.b32 	%r5354, %r432;
	and.b32  	%r5355, %r421, %r5354;
	or.b32  	%r5356, %r5355, %r423;
	and.b32  	%r5357, %r432, %r425;
	or.b32  	%r5358, %r5357, %r424;
	not.b32 	%r5359, %r434;
	or.b32  	%r5360, %r427, %r5359;
	and.b32  	%r5361, %r428, %r432;
	or.b32  	%r5362, %r432, %r426;
	not.b32 	%r5363, %r5362;
	and.b32  	%r5364, %r422, %r5363;
	or.b32  	%r5365, %r5361, %r5364;
	or.b32  	%r5366, %r5365, %r429;
	sub.s32 	%r5367, %r430, %r5353;
	add.s32 	%r5368, %r5367, %r5356;
	add.s32 	%r5369, %r5368, %r5358;
	add.s32 	%r5370, %r5369, %r5360;
	add.s32 	%r5371, %r5370, %r5366;
	and.b32  	%r5372, %r5371, 1;
	xor.b32  	%r5373, %r5372, %r394;
	not.b32 	%r5374, %r5373;
	and.b32  	%r5375, %r5326, %r5374;
	setp.eq.s32 	%p40, %r5375, 0;
	@%p40 bra 	$L__BB1_71;
	atom.shared.add.u32 	%r5376, [_ZZ12RevSucSecondP8BiuStateS0_PjhjE14checkCount_Out], 2;
	cvt.u64.u32 	%rd408, %r5376;
	mul.wide.u32 	%rd409, %r5376, 4;
	add.s64 	%rd410, %rd5, %rd409;
	st.global.u32 	[%rd410+131072], %r397;
	st.global.u32 	[%rd410+196608], %r431;
	cvt.u16.u32 	%rs184, %r399;
	mul.wide.u32 	%rd411, %r5376, 2;
	sub.s64 	%rd412, %rd410, %rd411;
	st.global.u16 	[%rd412+262144], %rs184;
	cvt.u16.u32 	%rs185, %r432;
	sub.s64 	%rd413, %rd412, %rd408;
	st.global.u8 	[%rd413+294912], %rs185;
	cvt.u16.u32 	%rs186, %r433;
	st.global.u8 	[%rd413+311296], %rs186;
	cvt.u16.u32 	%rs187, %r434;
	st.global.u8 	[%rd413+327680], %rs187;
	add.s32 	%r5377, %r5376, 1;
	or.b32  	%r5378, %r397, 1;
	cvt.u64.u32 	%rd414, %r5377;
	mul.wide.u32 	%rd415, %r5377, 4;
	add.s64 	%rd416, %rd5, %rd415;
	st.global.u32 	[%rd416+131072], %r5378;
	xor.b32  	%r5379, %r431, 524288;
	st.global.u32 	[%rd416+196608], %r5379;
	mul.wide.u32 	%rd417, %r5377, 2;
	sub.s64 	%rd418, %rd416, %rd417;
	st.global.u16 	[%rd418+262144], %rs184;
	sub.s64 	%rd419, %rd418, %rd414;
	st.global.u8 	[%rd419+294912], %rs185;
	st.global.u8 	[%rd419+311296], %rs186;
	st.global.u8 	[%rd419+327680], %rs187;
$L__BB1_71:
	add.s32 	%r30190, %r30190, %r3;
	setp.lt.u32 	%p41, %r30190, %r393;
	@%p41 bra 	$L__BB1_67;
$L__BB1_72:
	bar.sync 	0;
	ld.shared.u32 	%r5380, [_ZZ12RevSucSecondP8BiuStateS0_PjhjE14checkCount_Out];
	bar.sync 	0;
	st.shared.u32 	[_ZZ12RevSucSecondP8BiuStateS0_PjhjE13checkCount_In], %r5380;
	mov.b32 	%r5381, 0;
	st.shared.u32 	[_ZZ12RevSucSecondP8BiuStateS0_PjhjE14checkCount_Out], %r5381;
	bar.sync 	0;
	ld.shared.u32 	%r436, [_ZZ12RevSucSecondP8BiuStateS0_PjhjE13checkCount_In];
	setp.ge.u32 	%p42, %r2, %r436;
	@%p42 bra 	$L__BB1_79;
	ld.global.u8 	%r437, [%rd9+10];
	mov.u32 	%r30191, %r2;
$L__BB1_74:
	cvt.u64.u32 	%rd420, %r30191;
	mul.wide.u32 	%rd421, %r30191, 4;
	add.s64 	%rd422, %rd5, %rd421;
	ld.global.u32 	%r439, [%rd422+196608];
	mul.wide.u32 	%rd423, %r30191, 2;
	sub.s64 	%rd424, %rd422, %rd423;
	ld.global.u16 	%rs188, [%rd424+262144];
	cvt.u32.u16 	%r5382, %rs188;
	sub.s64 	%rd425, %rd424, %rd420;
	ld.global.u8 	%rs189, [%rd425+294912];
	cvt.u32.u16 	%r5383, %rs189;
	ld.global.u8 	%rs190, [%rd425+311296];
	cvt.u32.u16 	%r5384, %rs190;
	ld.global.u8 	%rs191, [%rd425+327680];
	cvt.u32.u16 	%r5385, %rs191;
	mul.wide.u32 	%rd426, %r30191, 3;
	add.s64 	%rd427, %rd425, %rd426;
	ld.global.u32 	%r5386, [%rd427+131072];
	shl.b32 	%r440, %r5386, 1;
	shr.u32 	%r5387, %r5382, 10;
	shr.u32 	%r5388, %r5382, 3;
	and.b32  	%r5389, %r5387, %r5388;
	shr.u32 	%r5390, %r5382, 2;
	and.b32  	%r5391, %r5390, %r5382;
	shr.u32 	%r5392, %r5382, 12;
	xor.b32  	%r5393, %r5391, %r5392;
	xor.b32  	%r441, %r5393, %r5389;
	and.b32  	%r5394, %r441, 1;
	mul.wide.u16 	%r5395, %rs188, 2;
	and.b32  	%r5396, %r5395, 8190;
	or.b32  	%r5397, %r5394, %r5396;
	xor.b32  	%r442, %r5397, 1;
	xor.b32  	%r5398, %r5396, %r5383;
	shr.u32 	%r5399, %r5398, 4;
	shr.u32 	%r5400, %r5382, 9;
	shr.u32 	%r5401, %r439, 22;
	xor.b32  	%r5402, %r5401, %r5399;
	xor.b32  	%r443, %r5402, %r5400;
	xor.b32  	%r5403, %r443, %r442;
	and.b32  	%r5404, %r5403, 1;
	neg.s32 	%r5405, %r5404;
	and.b32  	%r5406, %r5405, 721472;
	xor.b32  	%r5407, %r5406, %r439;
	shl.b32 	%r5408, %r5407, 1;
	and.b32  	%r5409, %r5408, 8388606;
	or.b32  	%r444, %r5409, %r5404;
	shr.u32 	%r445, %r5396, 5;
	shr.u32 	%r5410, %r5409, 7;
	shr.u32 	%r5411, %r5409, 17;
	not.b32 	%r5412, %r5411;
	and.b32  	%r5413, %r445, %r5412;
	and.b32  	%r5414, %r5413, %r5410;
	not.b32 	%r5415, %r5410;
	shr.u32 	%r5416, %r5409, 21;
	shr.u32 	%r5417, %r5409, 12;
	and.b32  	%r5418, %r5416, %r5415;
	and.b32  	%r5419, %r5418, %r5417;
	or.b32  	%r5420, %r5414, %r5419;
	or.b32  	%r5421, %r5416, %r445;
	not.b32 	%r5422, %r5421;
	shr.u32 	%r446, %r5396, 12;
	and.b32  	%r5423, %r446, %r5422;
	or.b32  	%r5424, %r5420, %r5423;
	or.b32  	%r5425, %r5417, %r446;
	not.b32 	%r5426, %r5425;
	and.b32  	%r5427, %r5411, %r5426;
	or.b32  	%r5428, %r5424, %r5427;
	shr.u32 	%r5429, %r5383, 2;
	shr.u32 	%r5430, %r5383, 5;
	xor.b32  	%r447, %r5429, %r5430;
	shr.u32 	%r448, %r5384, 6;
	not.b32 	%r5431, %r448;
	xor.b32  	%r5432, %r447, %r5428;
	xor.b32  	%r5433, %r5432, %r448;
	and.b32  	%r5434, %r5433, 1;
	shr.u32 	%r5435, %r5409, 19;
	shr.u32 	%r5436, %r5407, 7;
	shr.u32 	%r449, %r5396, 11;
	not.b32 	%r450, %r449;
	and.b32  	%r5437, %r5436, %r450;
	and.b32  	%r5438, %r5437, %r5435;
	not.b32 	%r5439, %r5435;
	shr.u32 	%r5440, %r5409, 20;
	shr.u32 	%r5441, %r5409, 6;
	and.b32  	%r5442, %r5440, %r5439;
	and.b32  	%r5443, %r5442, %r5441;
	or.b32  	%r5444, %r5443, %r5438;
	shr.u32 	%r5445, %r5409, 8;
	or.b32  	%r5446, %r5441, %r5445;
	not.b32 	%r5447, %r5446;
	shr.u32 	%r5448, %r5409, 13;
	and.b32  	%r5449, %r5448, %r5447;
	or.b32  	%r5450, %r5444, %r5449;
	or.b32  	%r5451, %r5440, %r5448;
	not.b32 	%r5452, %r5451;
	and.b32  	%r5453, %r449, %r5452;
	or.b32  	%r5454, %r5450, %r5453;
	shr.u32 	%r5455, %r5384, 2;
	shr.u32 	%r5456, %r5384, 5;
	xor.b32  	%r451, %r5455, %r5456;
	shr.u32 	%r452, %r5385, 6;
	not.b32 	%r5457, %r452;
	xor.b32  	%r5458, %r451, %r5454;
	xor.b32  	%r5459, %r5458, %r452;
	and.b32  	%r453, %r5459, 1;
	shr.u32 	%r454, %r5396, 9;
	shr.u32 	%r5460, %r5407, 17;
	shr.u32 	%r5461, %r5407, 8;
	not.b32 	%r5462, %r5461;
	and.b32  	%r5463, %r5460, %r5462;
	and.b32  	%r5464, %r5463, %r454;
	shr.u32 	%r5465, %r5409, 16;
	not.b32 	%r455, %r454;
	and.b32  	%r5466, %r5465, %r455;
	shr.u32 	%r5467, %r5409, 4;
	and.b32  	%r5468, %r5466, %r5467;
	or.b32  	%r5469, %r5468, %r5464;
	shr.u32 	%r5470, %r5409, 18;
	or.b32  	%r5471, %r5470, %r5467;
	not.b32 	%r5472, %r5471;
	shr.u32 	%r5473, %r5409, 22;
	and.b32  	%r5474, %r5473, %r5472;
	or.b32  	%r5475, %r5469, %r5474;
	or.b32  	%r5476, %r5473, %r5465;
	not.b32 	%r5477, %r5476;
	shr.u32 	%r5478, %r5409, 9;
	and.b32  	%r5479, %r5478, %r5477;
	or.b32  	%r5480, %r5475, %r5479;
	shr.u32 	%r456, %r5385, 3;
	shr.u32 	%r457, %r5383, 6;
	xor.b32  	%r5481, %r456, %r5480;
	xor.b32  	%r5482, %r5481, %r457;
	xor.b32  	%r5483, %r5482, %r5403;
	and.b32  	%r5484, %r5483, 1;
	mul.wide.u16 	%r5485, %rs189, 2;
	and.b32  	%r458, %r457, 1;
	and.b32  	%r459, %r5485, 126;
	or.b32  	%r460, %r5434, %r459;
	mul.wide.u16 	%r5486, %rs190, 2;
	and.b32  	%r461, %r5486, 126;
	mul.wide.u16 	%r5487, %rs191, 2;
	and.b32  	%r462, %r5487, 126;
	shr.u32 	%r5488, %r462, 3;
	shr.u32 	%r5489, %r461, 3;
	or.b32  	%r5490, %r5488, %r5489;
	and.b32  	%r5491, %r5384, %r5490;
	and.b32  	%r5492, %r5385, 63;
	or.b32  	%r463, %r5484, %r462;
	shr.u32 	%r464, %r459, 6;
	or.b32  	%r5493, %r460, %r464;
	and.b32  	%r5494, %r458, %r5493;
	shr.u32 	%r5495, %r5383, 1;
	not.b32 	%r5496, %r5495;
	shr.u32 	%r5497, %r5384, 4;
	and.b32  	%r5498, %r5497, %r5496;
	or.b32  	%r5499, %r5431, %r5498;
	or.b32  	%r5500, %r5499, -2;
	not.b32 	%r5501, %r5488;
	and.b32  	%r5502, %r5489, %r5501;
	or.b32  	%r5503, %r5457, %r5502;
	or.b32  	%r5504, %r5503, -2;
	and.b32  	%r5505, %r5488, %r5489;
	shr.u32 	%r5506, %r462, 5;
	not.b32 	%r5507, %r5506;
	or.b32  	%r5508, %r5505, %r5507;
	shr.u32 	%r5509, %r461, 6;
	not.b32 	%r5510, %r5509;
	shr.u32 	%r5511, %r459, 2;
	shr.u32 	%r465, %r461, 5;
	and.b32  	%r5512, %r465, %r5511;
	or.b32  	%r5513, %r5512, %r5510;
	or.b32  	%r5514, %r465, %r5511;
	and.b32  	%r5515, %r5514, %r5383;
	not.b32 	%r5516, %r5515;
	shr.u32 	%r5517, %r459, 3;
	not.b32 	%r466, %r5517;
	not.b32 	%r5518, %r460;
	and.b32  	%r5519, %r464, %r5518;
	or.b32  	%r5520, %r5519, %r466;
	shr.u32 	%r5521, %r459, 4;
	not.b32 	%r467, %r5521;
	not.b32 	%r468, %r464;
	and.b32  	%r5522, %r460, %r468;
	or.b32  	%r5523, %r5522, %r467;
	not.b32 	%r5524, %r463;
	shr.u32 	%r469, %r462, 6;
	and.b32  	%r470, %r469, %r5492;
	or.b32  	%r5525, %r470, %r5524;
	shr.u32 	%r5526, %r462, 4;
	not.b32 	%r5527, %r5526;
	not.b32 	%r5528, %r469;
	and.b32  	%r5529, %r5385, %r5528;
	or.b32  	%r5530, %r5529, %r5527;
	shr.u32 	%r5531, %r462, 2;
	not.b32 	%r5532, %r5531;
	not.b32 	%r5533, %r5492;
	and.b32  	%r5534, %r469, %r5533;
	or.b32  	%r5535, %r5534, %r5532;
	not.b32 	%r5536, %r5511;
	and.b32  	%r471, %r5533, %r5536;
	and.b32  	%r5537, %r471, %r460;
	or.b32  	%r5538, %r460, %r469;
	not.b32 	%r5539, %r5538;
	and.b32  	%r5540, %r465, %r5539;
	not.b32 	%r5541, %r5489;
	and.b32  	%r5542, %r5511, %r5541;
	and.b32  	%r5543, %r5542, %r5488;
	not.b32 	%r5544, %r465;
	and.b32  	%r5545, %r5489, %r5544;
	and.b32  	%r5546, %r5488, %r5533;
	or.b32  	%r5547, %r5546, %r5545;
	and.b32  	%r5548, %r5547, %r468;
	or.b32  	%r472, %r5548, %r5543;
	or.b32  	%r5549, %r5537, %r5540;
	or.b32  	%r5550, %r5549, %r472;
	add.s32 	%r5551, %r5500, %r5513;
	add.s32 	%r5552, %r5551, %r5516;
	add.s32 	%r5553, %r5552, %r5504;
	add.s32 	%r5554, %r5553, %r5508;
	sub.s32 	%r5555, %r5554, %r5491;
	add.s32 	%r5556, %r5555, %r5530;
	add.s32 	%r5557, %r5556, %r5535;
	add.s32 	%r473, %r5557, -2;
	sub.s32 	%r5558, %r473, %r5494;
	add.s32 	%r5559, %r5558, %r5520;
	add.s32 	%r5560, %r5559, %r5523;
	add.s32 	%r5561, %r5560, %r5525;
	add.s32 	%r5562, %r5561, %r5550;
	xor.b32  	%r5563, %r5562, %r437;
	or.b32  	%r5564, %r5563, %r5459;
	and.b32  	%r5565, %r5564, 1;
	setp.eq.b32 	%p43, %r5565, 1;
	@%p43 bra 	$L__BB1_76;
	atom.shared.add.u32 	%r5566, [_ZZ12RevSucSecondP8BiuStateS0_PjhjE14checkCount_Out], 2;
	cvt.u64.u32 	%rd428, %r5566;
	mul.wide.u32 	%rd429, %r5566, 4;
	add.s64 	%rd430, %rd6, %rd429;
	st.global.u32 	[%rd430+131072], %r440;
	st.global.u32 	[%rd430+196608], %r444;
	cvt.u16.u32 	%rs192, %r442;
	mul.wide.u32 	%rd431, %r5566, 2;
	sub.s64 	%rd432, %rd430, %rd431;
	st.global.u16 	[%rd432+262144], %rs192;
	cvt.u16.u32 	%rs193, %r460;
	sub.s64 	%rd433, %rd432, %rd428;
	st.global.u8 	[%rd433+294912], %rs193;
	or.b32  	%r5567, %r453, %r461;
	cvt.u16.u32 	%rs194, %r5567;
	st.global.u8 	[%rd433+311296], %rs194;
	cvt.u16.u32 	%rs195, %r463;
	st.global.u8 	[%rd433+327680], %rs195;
	add.s32 	%r5568, %r5566, 1;
	or.b32  	%r5569, %r440, 1;
	cvt.u64.u32 	%rd434, %r5568;
	mul.wide.u32 	%rd435, %r5568, 4;
	add.s64 	%rd436, %rd6, %rd435;
	st.global.u32 	[%rd436+131072], %r5569;
	xor.b32  	%r5570, %r444, 524288;
	st.global.u32 	[%rd436+196608], %r5570;
	mul.wide.u32 	%rd437, %r5568, 2;
	sub.s64 	%rd438, %rd436, %rd437;
	st.global.u16 	[%rd438+262144], %rs192;
	sub.s64 	%rd439, %rd438, %rd434;
	st.global.u8 	[%rd439+294912], %rs193;
	st.global.u8 	[%rd439+311296], %rs194;
	st.global.u8 	[%rd439+327680], %rs195;
$L__BB1_76:
	xor.b32  	%r5571, %r443, %r441;
	and.b32  	%r5572, %r5571, 1;
	neg.s32 	%r5573, %r5572;
	and.b32  	%r5574, %r5573, 721472;
	xor.b32  	%r5575, %r5574, %r439;
	shl.b32 	%r5576, %r5575, 1;
	and.b32  	%r5577, %r5576, 8388606;
	or.b32  	%r474, %r5577, %r5572;
	shr.u32 	%r5578, %r5577, 7;
	shr.u32 	%r5579, %r5577, 17;
	not.b32 	%r5580, %r5579;
	and.b32  	%r5581, %r445, %r5580;
	and.b32  	%r5582, %r5581, %r5578;
	not.b32 	%r5583, %r5578;
	shr.u32 	%r5584, %r5577, 21;
	shr.u32 	%r5585, %r5577, 12;
	and.b32  	%r5586, %r5584, %r5583;
	and.b32  	%r5587, %r5586, %r5585;
	or.b32  	%r5588, %r5582, %r5587;
	or.b32  	%r5589, %r5584, %r445;
	not.b32 	%r5590, %r5589;
	and.b32  	%r5591, %r446, %r5590;
	or.b32  	%r5592, %r5588, %r5591;
	or.b32  	%r5593, %r5585, %r446;
	not.b32 	%r5594, %r5593;
	and.b32  	%r5595, %r5579, %r5594;
	or.b32  	%r5596, %r5592, %r5595;
	xor.b32  	%r5597, %r447, %r5596;
	xor.b32  	%r5598, %r5597, %r448;
	and.b32  	%r5599, %r5598, 1;
	shr.u32 	%r5600, %r5577, 19;
	shr.u32 	%r5601, %r5575, 7;
	and.b32  	%r5602, %r5601, %r450;
	and.b32  	%r5603, %r5602, %r5600;
	not.b32 	%r5604, %r5600;
	shr.u32 	%r5605, %r5577, 20;
	shr.u32 	%r5606, %r5577, 6;
	and.b32  	%r5607, %r5605, %r5604;
	and.b32  	%r5608, %r5607, %r5606;
	or.b32  	%r5609, %r5608, %r5603;
	shr.u32 	%r5610, %r5577, 8;
	or.b32  	%r5611, %r5606, %r5610;
	not.b32 	%r5612, %r5611;
	shr.u32 	%r5613, %r5577, 13;
	and.b32  	%r5614, %r5613, %r5612;
	or.b32  	%r5615, %r5609, %r5614;
	or.b32  	%r5616, %r5605, %r5613;
	not.b32 	%r5617, %r5616;
	and.b32  	%r5618, %r449, %r5617;
	or.b32  	%r5619, %r5615, %r5618;
	xor.b32  	%r5620, %r451, %r5619;
	xor.b32  	%r5621, %r5620, %r452;
	and.b32  	%r5622, %r5621, 1;
	shr.u32 	%r5623, %r5575, 17;
	shr.u32 	%r5624, %r5575, 8;
	not.b32 	%r5625, %r5624;
	and.b32  	%r5626, %r5623, %r5625;
	and.b32  	%r5627, %r5626, %r454;
	shr.u32 	%r5628, %r5577, 16;
	and.b32  	%r5629, %r5628, %r455;
	shr.u32 	%r5630, %r5577, 4;
	and.b32  	%r5631, %r5629, %r5630;
	or.b32  	%r5632, %r5631, %r5627;
	shr.u32 	%r5633, %r5577, 18;
	or.b32  	%r5634, %r5633, %r5630;
	not.b32 	%r5635, %r5634;
	shr.u32 	%r5636, %r5577, 22;
	and.b32  	%r5637, %r5636, %r5635;
	or.b32  	%r5638, %r5632, %r5637;
	or.b32  	%r5639, %r5636, %r5628;
	not.b32 	%r5640, %r5639;
	shr.u32 	%r5641, %r5577, 9;
	and.b32  	%r5642, %r5641, %r5640;
	or.b32  	%r5643, %r5638, %r5642;
	xor.b32  	%r5644, %r456, %r5643;
	xor.b32  	%r5645, %r5644, %r457;
	xor.b32  	%r5646, %r5645, %r5571;
	and.b32  	%r5647, %r5646, 1;
	or.b32  	%r475, %r5599, %r459;
	or.b32  	%r476, %r5622, %r461;
	or.b32  	%r477, %r5647, %r462;
	or.b32  	%r5648, %r475, %r464;
	and.b32  	%r5649, %r458, %r5648;
	not.b32 	%r5650, %r475;
	and.b32  	%r5651, %r464, %r5650;
	or.b32  	%r5652, %r5651, %r466;
	and.b32  	%r5653, %r475, %r468;
	or.b32  	%r5654, %r5653, %r467;
	not.b32 	%r5655, %r477;
	or.b32  	%r5656, %r470, %r5655;
	and.b32  	%r5657, %r471, %r475;
	or.b32  	%r5658, %r475, %r469;
	not.b32 	%r5659, %r5658;
	and.b32  	%r5660, %r465, %r5659;
	or.b32  	%r5661, %r5657, %r5660;
	or.b32  	%r5662, %r5661, %r472;
	sub.s32 	%r5663, %r473, %r5649;
	add.s32 	%r5664, %r5663, %r5652;
	add.s32 	%r5665, %r5664, %r5654;
	add.s32 	%r5666, %r5665, %r5656;
	add.s32 	%r5667, %r5666, %r5662;
	and.b32  	%r5668, %r5667, 1;
	xor.b32  	%r5669, %r5668, %r437;
	not.b32 	%r5670, %r5669;
	and.b32  	%r5671, %r5622, %r5670;
	setp.eq.s32 	%p44, %r5671, 0;
	@%p44 bra 	$L__BB1_78;
	atom.shared.add.u32 	%r5672, [_ZZ12RevSucSecondP8BiuStateS0_PjhjE14checkCount_Out], 2;
	cvt.u64.u32 	%rd440, %r5672;
	mul.wide.u32 	%rd441, %r5672, 4;
	add.s64 	%rd442, %rd6, %rd441;
	st.global.u32 	[%rd442+131072], %r440;
	st.global.u32 	[%rd442+196608], %r474;
	cvt.u16.u32 	%rs196, %r442;
	mul.wide.u32 	%rd443, %r5672, 2;
	sub.s64 	%rd444, %rd442, %rd443;
	st.global.u16 	[%rd444+262144], %rs196;
	cvt.u16.u32 	%rs197, %r475;
	sub.s64 	%rd445, %rd444, %rd440;
	st.global.u8 	[%rd445+294912], %rs197;
	cvt.u16.u32 	%rs198, %r476;
	st.global.u8 	[%rd445+311296], %rs198;
	cvt.u16.u32 	%rs199, %r477;
	st.global.u8 	[%rd445+327680], %rs199;
	add.s32 	%r5673, %r5672, 1;
	or.b32  	%r5674, %r440, 1;
	cvt.u64.u32 	%rd446, %r5673;
	mul.wide.u32 	%rd447, %r5673, 4;
	add.s64 	%rd448, %rd6, %rd447;
	st.global.u32 	[%rd448+131072], %r5674;
	xor.b32  	%r5675, %r474, 524288;
	st.global.u32 	[%rd448+196608], %r5675;
	mul.wide.u32 	%rd449, %r5673, 2;
	sub.s64 	%rd450, %rd448, %rd449;
	st.global.u16 	[%rd450+262144], %rs196;
	sub.s64 	%rd451, %rd450, %rd446;
	st.global.u8 	[%rd451+294912], %rs197;
	st.global.u8 	[%rd451+311296], %rs198;
	st.global.u8 	[%rd451+327680], %rs199;
$L__BB1_78:
	add.s32 	%r30191, %r30191, %r3;
	setp.lt.u32 	%p45, %r30191, %r436;
	@%p45 bra 	$L__BB1_74;
$L__BB1_79:
	bar.sync 	0;
	ld.shared.u32 	%r5676, [_ZZ12RevSucSecondP8BiuStateS0_PjhjE14checkCount_Out];
	st.global.u32 	[%rd2], %r5676;
	bar.sync 	0;
	st.shared.u32 	[_ZZ12RevSucSecondP8BiuStateS0_PjhjE13checkCount_In], %r5676;
	mov.b32 	%r5677, 0;
	st.shared.u32 	[_ZZ12RevSucSecondP8BiuStateS0_PjhjE14checkCount_Out], %r5677;
	bar.sync 	0;
	ld.shared.u32 	%r479, [_ZZ12RevSucSecondP8BiuStateS0_PjhjE13checkCount_In];
	setp.ge.u32 	%p46, %r2, %r479;
	@%p46 bra 	$L__BB1_86;
	ld.global.u8 	%r480, [%rd9+11];
	mov.u32 	%r30192, %r2;
$L__BB1_81:
	cvt.u64.u32 	%rd452, %r30192;
	mul.wide.u32 	%rd453, %r30192, 4;
	add.s64 	%rd454, %rd6, %rd453;
	ld.global.u32 	%r482, [%rd454+196608];
	mul.wide.u32 	%rd455, %r30192, 2;
	sub.s64 	%rd456, %rd454, %rd455;
	ld.global.u16 	%rs200, [%rd456+262144];
	cvt.u32.u16 	%r5678, %rs200;
	sub.s64 	%rd457, %rd456, %rd452;
	ld.global.u8 	%rs201, [%rd457+294912];
	cvt.u32.u16 	%r5679, %rs201;
	ld.global.u8 	%rs202, [%rd457+311296];
	cvt.u32.u16 	%r5680, %rs202;
	ld.global.u8 	%rs203, [%rd457+327680];
	cvt.u32.u16 	%r5681, %rs203;
	mul.wide.u32 	%rd458, %r30192, 3;
	add.s64 	%rd459, %rd457, %rd458;
	ld.global.u32 	%r5682, [%rd459+131072];
	shl.b32 	%r483, %r5682, 1;
	shr.u32 	%r5683, %r5678, 10;
	shr.u32 	%r5684, %r5678, 3;
	and.b32  	%r5685, %r5683, %r5684;
	shr.u32 	%r5686, %r5678, 2;
	and.b32  	%r5687, %r5686, %r5678;
	shr.u32 	%r5688, %r5678, 12;
	xor.b32  	%r5689, %r5687, %r5688;
	xor.b32  	%r484, %r5689, %r5685;
	and.b32  	%r5690, %r484, 1;
	mul.wide.u16 	%r5691, %rs200, 2;
	and.b32  	%r5692, %r5691, 8190;
	or.b32  	%r5693, %r5690, %r5692;
	xor.b32  	%r485, %r5693, 1;
	xor.b32  	%r5694, %r5692, %r5679;
	shr.u32 	%r5695, %r5694, 4;
	shr.u32 	%r5696, %r5678, 9;
	shr.u32 	%r5697, %r482, 22;
	xor.b32  	%r5698, %r5697, %r5695;
	xor.b32  	%r486, %r5698, %r5696;
	xor.b32  	%r5699, %r486, %r485;
	and.b32  	%r5700, %r5699, 1;
	neg.s32 	%r5701, %r5700;
	and.b32  	%r5702, %r5701, 721472;
	xor.b32  	%r5703, %r5702, %r482;
	shl.b32 	%r5704, %r5703, 1;
	and.b32  	%r5705, %r5704, 8388606;
	or.b32  	%r487, %r5705, %r5700;
	shr.u32 	%r488, %r5692, 5;
	shr.u32 	%r5706, %r5705, 7;
	shr.u32 	%r5707, %r5705, 17;
	not.b32 	%r5708, %r5707;
	and.b32  	%r5709, %r488, %r5708;
	and.b32  	%r5710, %r5709, %r5706;
	not.b32 	%r5711, %r5706;
	shr.u32 	%r5712, %r5705, 21;
	shr.u32 	%r5713, %r5705, 12;
	and.b32  	%r5714, %r5712, %r5711;
	and.b32  	%r5715, %r5714, %r5713;
	or.b32  	%r5716, %r5710, %r5715;
	or.b32  	%r5717, %r5712, %r488;
	not.b32 	%r5718, %r5717;
	shr.u32 	%r489, %r5692, 12;
	and.b32  	%r5719, %r489, %r5718;
	or.b32  	%r5720, %r5716, %r5719;
	or.b32  	%r5721, %r5713, %r489;
	not.b32 	%r5722, %r5721;
	and.b32  	%r5723, %r5707, %r5722;
	or.b32  	%r5724, %r5720, %r5723;
	shr.u32 	%r5725, %r5679, 2;
	shr.u32 	%r5726, %r5679, 5;
	xor.b32  	%r490, %r5725, %r5726;
	shr.u32 	%r491, %r5680, 6;
	not.b32 	%r5727, %r491;
	xor.b32  	%r5728, %r490, %r5724;
	xor.b32  	%r5729, %r5728, %r491;
	and.b32  	%r5730, %r5729, 1;
	shr.u32 	%r5731, %r5705, 19;
	shr.u32 	%r5732, %r5703, 7;
	shr.u32 	%r492, %r5692, 11;
	not.b32 	%r493, %r492;
	and.b32  	%r5733, %r5732, %r493;
	and.b32  	%r5734, %r5733, %r5731;
	not.b32 	%r5735, %r5731;
	shr.u32 	%r5736, %r5705, 20;
	shr.u32 	%r5737, %r5705, 6;
	and.b32  	%r5738, %r5736, %r5735;
	and.b32  	%r5739, %r5738, %r5737;
	or.b32  	%r5740, %r5739, %r5734;
	shr.u32 	%r5741, %r5705, 8;
	or.b32  	%r5742, %r5737, %r5741;
	not.b32 	%r5743, %r5742;
	shr.u32 	%r5744, %r5705, 13;
	and.b32  	%r5745, %r5744, %r5743;
	or.b32  	%r5746, %r5740, %r5745;
	or.b32  	%r5747, %r5736, %r5744;
	not.b32 	%r5748, %r5747;
	and.b32  	%r5749, %r492, %r5748;
	or.b32  	%r5750, %r5746, %r5749;
	shr.u32 	%r5751, %r5680, 2;
	shr.u32 	%r5752, %r5680, 5;
	xor.b32  	%r494, %r5751, %r5752;
	shr.u32 	%r495, %r5681, 6;
	not.b32 	%r5753, %r495;
	xor.b32  	%r5754, %r494, %r5750;
	xor.b32  	%r5755, %r5754, %r495;
	and.b32  	%r496, %r5755, 1;
	shr.u32 	%r497, %r5692, 9;
	shr.u32 	%r5756, %r5703, 17;
	shr.u32 	%r5757, %r5703, 8;
	not.b32 	%r5758, %r5757;
	and.b32  	%r5759, %r5756, %r5758;
	and.b32  	%r5760, %r5759, %r497;
	shr.u32 	%r5761, %r5705, 16;
	not.b32 	%r498, %r497;
	and.b32  	%r5762, %r5761, %r498;
	shr.u32 	%r5763, %r5705, 4;
	and.b32  	%r5764, %r5762, %r5763;
	or.b32  	%r5765, %r5764, %r5760;
	shr.u32 	%r5766, %r5705, 18;
	or.b32  	%r5767, %r5766, %r5763;
	not.b32 	%r5768, %r5767;
	shr.u32 	%r5769, %r5705, 22;
	and.b32  	%r5770, %r5769, %r5768;
	or.b32  	%r5771, %r5765, %r5770;
	or.b32  	%r5772, %r5769, %r5761;
	not.b32 	%r5773, %r5772;
	shr.u32 	%r5774, %r5705, 9;
	and.b32  	%r5775, %r5774, %r5773;
	or.b32  	%r5776, %r5771, %r5775;
	shr.u32 	%r499, %r5681, 3;
	shr.u32 	%r500, %r5679, 6;
	xor.b32  	%r5777, %r499, %r5776;
	xor.b32  	%r5778, %r5777, %r500;
	xor.b32  	%r5779, %r5778, %r5699;
	and.b32  	%r5780, %r5779, 1;
	mul.wide.u16 	%r5781, %rs201, 2;
	and.b32  	%r501, %r500, 1;
	and.b32  	%r502, %r5781, 126;
	or.b32  	%r503, %r5730, %r502;
	mul.wide.u16 	%r5782, %rs202, 2;
	and.b32  	%r504, %r5782, 126;
	mul.wide.u16 	%r5783, %rs203, 2;
	and.b32  	%r505, %r5783, 126;
	shr.u32 	%r5784, %r505, 3;
	shr.u32 	%r5785, %r504, 3;
	or.b32  	%r5786, %r5784, %r5785;
	and.b32  	%r5787, %r5680, %r5786;
	and.b32  	%r5788, %r5681, 63;
	or.b32  	%r506, %r5780, %r505;
	shr.u32 	%r507, %r502, 6;
	or.b32  	%r5789, %r503, %r507;
	and.b32  	%r5790, %r501, %r5789;
	shr.u32 	%r5791, %r5679, 1;
	not.b32 	%r5792, %r5791;
	shr.u32 	%r5793, %r5680, 4;
	and.b32  	%r5794, %r5793, %r5792;
	or.b32  	%r5795, %r5727, %r5794;
	or.b32  	%r5796, %r5795, -2;
	not.b32 	%r5797, %r5784;
	and.b32  	%r5798, %r5785, %r5797;
	or.b32  	%r5799, %r5753, %r5798;
	or.b32  	%r5800, %r5799, -2;
	and.b32  	%r5801, %r5784, %r5785;
	shr.u32 	%r5802, %r505, 5;
	not.b32 	%r5803, %r5802;
	or.b32  	%r5804, %r5801, %r5803;
	shr.u32 	%r5805, %r504, 6;
	not.b32 	%r5806, %r5805;
	shr.u32 	%r5807, %r502, 2;
	shr.u32 	%r508, %r504, 5;
	and.b32  	%r5808, %r508, %r5807;
	or.b32  	%r5809, %r5808, %r5806;
	or.b32  	%r5810, %r508, %r5807;
	and.b32  	%r5811, %r5810, %r5679;
	not.b32 	%r5812, %r5811;
	shr.u32 	%r5813, %r502, 3;
	not.b32 	%r509, %r5813;
	not.b32 	%r5814, %r503;
	and.b32  	%r5815, %r507, %r5814;
	or.b32  	%r5816, %r5815, %r509;
	shr.u32 	%r5817, %r502, 4;
	not.b32 	%r510, %r5817;
	not.b32 	%r511, %r507;
	and.b32  	%r5818, %r503, %r511;
	or.b32  	%r5819, %r5818, %r510;
	not.b32 	%r5820, %r506;
	shr.u32 	%r512, %r505, 6;
	and.b32  	%r513, %r512, %r5788;
	or.b32  	%r5821, %r513, %r5820;
	shr.u32 	%r5822, %r505, 4;
	not.b32 	%r5823, %r5822;
	not.b32 	%r5824, %r512;
	and.b32  	%r5825, %r5681, %r5824;
	or.b32  	%r5826, %r5825, %r5823;
	shr.u32 	%r5827, %r505, 2;
	not.b32 	%r5828, %r5827;
	not.b32 	%r5829, %r5788;
	and.b32  	%r5830, %r512, %r5829;
	or.b32  	%r5831, %r5830, %r5828;
	not.b32 	%r5832, %r5807;
	and.b32  	%r514, %r5829, %r5832;
	and.b32  	%r5833, %r514, %r503;
	or.b32  	%r5834, %r503, %r512;
	not.b32 	%r5835, %r5834;
	and.b32  	%r5836, %r508, %r5835;
	not.b32 	%r5837, %r5785;
	and.b32  	%r5838, %r5807, %r5837;
	and.b32  	%r5839, %r5838, %r5784;
	not.b32 	%r5840, %r508;
	and.b32  	%r5841, %r5785, %r5840;
	and.b32  	%r5842, %r5784, %r5829;
	or.b32  	%r5843, %r5842, %r5841;
	and.b32  	%r5844, %r5843, %r511;
	or.b32  	%r515, %r5844, %r5839;
	or.b32  	%r5845, %r5833, %r5836;
	or.b32  	%r5846, %r5845, %r515;
	add.s32 	%r5847, %r5796, %r5809;
	add.s32 	%r5848, %r5847, %r5812;
	add.s32 	%r5849, %r5848, %r5800;
	add.s32 	%r5850, %r5849, %r5804;
	sub.s32 	%r5851, %r5850, %r5787;
	add.s32 	%r5852, %r5851, %r5826;
	add.s32 	%r5853, %r5852, %r5831;
	add.s32 	%r516, %r5853, -2;
	sub.s32 	%r5854, %r516, %r5790;
	add.s32 	%r5855, %r5854, %r5816;
	add.s32 	%r5856, %r5855, %r5819;
	add.s32 	%r5857, %r5856, %r5821;
	add.s32 	%r5858, %r5857, %r5846;
	xor.b32  	%r5859, %r5858, %r480;
	or.b32  	%r5860, %r5859, %r5755;
	and.b32  	%r5861, %r5860, 1;
	setp.eq.b32 	%p47, %r5861, 1;
	@%p47 bra 	$L__BB1_83;
	atom.shared.add.u32 	%r5862, [_ZZ12RevSucSecondP8BiuStateS0_PjhjE14checkCount_Out], 2;
	cvt.u64.u32 	%rd460, %r5862;
	mul.wide.u32 	%rd461, %r5862, 4;
	add.s64 	%rd462, %rd5, %rd461;
	st.global.u32 	[%rd462+131072], %r483;
	st.global.u32 	[%rd462+196608], %r487;
	cvt.u16.u32 	%rs204, %r485;
	mul.wide.u32 	%rd463, %r5862, 2;
	sub.s64 	%rd464, %rd462, %rd463;
	st.global.u16 	[%rd464+262144], %rs204;
	cvt.u16.u32 	%rs205, %r503;
	sub.s64 	%rd465, %rd464, %rd460;
	st.global.u8 	[%rd465+294912], %rs205;
	or.b32  	%r5863, %r496, %r504;
	cvt.u16.u32 	%rs206, %r5863;
	st.global.u8 	[%rd465+311296], %rs206;
	cvt.u16.u32 	%rs207, %r506;
	st.global.u8 	[%rd465+327680], %rs207;
	add.s32 	%r5864, %r5862, 1;
	or.b32  	%r5865, %r483, 1;
	cvt.u64.u32 	%rd466, %r5864;
	mul.wide.u32 	%rd467, %r5864, 4;
	add.s64 	%rd468, %rd5, %rd467;
	st.global.u32 	[%rd468+131072], %r5865;
	xor.b32  	%r5866, %r487, 524288;
	st.global.u32 	[%rd468+196608], %r5866;
	mul.wide.u32 	%rd469, %r5864, 2;
	sub.s64 	%rd470, %rd468, %rd469;
	st.global.u16 	[%rd470+262144], %rs204;
	sub.s64 	%rd471, %rd470, %rd466;
	st.global.u8 	[%rd471+294912], %rs205;
	st.global.u8 	[%rd471+311296], %rs206;
	st.global.u8 	[%rd471+327680], %rs207;
$L__BB1_83:
	xor.b32  	%r5867, %r486, %r484;
	and.b32  	%r5868, %r5867, 1;
	neg.s32 	%r5869, %r5868;
	and.b32  	%r5870, %r5869, 721472;
	xor.b32  	%r5871, %r5870, %r482;
	shl.b32 	%r5872, %r5871, 1;
	and.b32  	%r5873, %r5872, 8388606;
	or.b32  	%r517, %r5873, %r5868;
	shr.u32 	%r5874, %r5873, 7;
	shr.u32 	%r5875, %r5873, 17;
	not.b32 	%r5876, %r5875;
	and.b32  	%r5877, %r488, %r5876;
	and.b32  	%r5878, %r5877, %r5874;
	not.b32 	%r5879, %r5874;
	shr.u32 	%r5880, %r5873, 21;
	shr.u32 	%r5881, %r5873, 12;
	and.b32  	%r5882, %r5880, %r5879;
	and.b32  	%r5883, %r5882, %r5881;
	or.b32  	%r5884, %r5878, %r5883;
	or.b32  	%r5885, %r5880, %r488;
	not.b32 	%r5886, %r5885;
	and.b32  	%r5887, %r489, %r5886;
	or.b32  	%r5888, %r5884, %r5887;
	or.b32  	%r5889, %r5881, %r489;
	not.b32 	%r5890, %r5889;
	and.b32  	%r5891, %r5875, %r5890;
	or.b32  	%r5892, %r5888, %r5891;
	xor.b32  	%r5893, %r490, %r5892;
	xor.b32  	%r5894, %r5893, %r491;
	and.b32  	%r5895, %r5894, 1;
	shr.u32 	%r5896, %r5873, 19;
	shr.u32 	%r5897, %r5871, 7;
	and.b32  	%r5898, %r5897, %r493;
	and.b32  	%r5899, %r5898, %r5896;
	not.b32 	%r5900, %r5896;
	shr.u32 	%r5901, %r5873, 20;
	shr.u32 	%r5902, %r5873, 6;
	and.b32  	%r5903, %r5901, %r5900;
	and.b32  	%r5904, %r5903, %r5902;
	or.b32  	%r5905, %r5904, %r5899;
	shr.u32 	%r5906, %r5873, 8;
	or.b32  	%r5907, %r5902, %r5906;
	not.b32 	%r5908, %r5907;
	shr.u32 	%r5909, %r5873, 13;
	and.b32  	%r5910, %r5909, %r5908;
	or.b32  	%r5911, %r5905, %r5910;
	or.b32  	%r5912, %r5901, %r5909;
	not.b32 	%r5913, %r5912;
	and.b32  	%r5914, %r492, %r5913;
	or.b32  	%r5915, %r5911, %r5914;
	xor.b32  	%r5916, %r494, %r5915;
	xor.b32  	%r5917, %r5916, %r495;
	and.b32  	%r5918, %r5917, 1;
	shr.u32 	%r5919, %r5871, 17;
	shr.u32 	%r5920, %r5871, 8;
	not.b32 	%r5921, %r5920;
	and.b32  	%r5922, %r5919, %r5921;
	and.b32  	%r5923, %r5922, %r497;
	shr.u32 	%r5924, %r5873, 16;
	and.b32  	%r5925, %r5924, %r498;
	shr.u32 	%r5926, %r5873, 4;
	and.b32  	%r5927, %r5925, %r5926;
	or.b32  	%r5928, %r5927, %r5923;
	shr.u32 	%r5929, %r5873, 18;
	or.b32  	%r5930, %r5929, %r5926;
	not.b32 	%r5931, %r5930;
	shr.u32 	%r5932, %r5873, 22;
	and.b32  	%r5933, %r5932, %r5931;
	or.b32  	%r5934, %r5928, %r5933;
	or.b32  	%r5935, %r5932, %r5924;
	not.b32 	%r5936, %r5935;
	shr.u32 	%r5937, %r5873, 9;
	and.b32  	%r5938, %r5937, %r5936;
	or.b32  	%r5939, %r5934, %r5938;
	xor.b32  	%r5940, %r499, %r5939;
	xor.b32  	%r5941, %r5940, %r500;
	xor.b32  	%r5942, %r5941, %r5867;
	and.b32  	%r5943, %r5942, 1;
	or.b32  	%r518, %r5895, %r502;
	or.b32  	%r519, %r5918, %r504;
	or.b32  	%r520, %r5943, %r505;
	or.b32  	%r5944, %r518, %r507;
	and.b32  	%r5945, %r501, %r5944;
	not.b32 	%r5946, %r518;
	and.b32  	%r5947, %r507, %r5946;
	or.b32  	%r5948, %r5947, %r509;
	and.b32  	%r5949, %r518, %r511;
	or.b32  	%r5950, %r5949, %r510;
	not.b32 	%r5951, %r520;
	or.b32  	%r5952, %r513, %r5951;
	and.b32  	%r5953, %r514, %r518;
	or.b32  	%r5954, %r518, %r512;
	not.b32 	%r5955, %r5954;
	and.b32  	%r5956, %r508, %r5955;
	or.b32  	%r5957, %r5953, %r5956;
	or.b32  	%r5958, %r5957, %r515;
	sub.s32 	%r5959, %r516, %r5945;
	add.s32 	%r5960, %r5959, %r5948;
	add.s32 	%r5961, %r5960, %r5950;
	add.s32 	%r5962, %r5961, %r5952;
	add.s32 	%r5963, %r5962, %r5958;
	and.b32  	%r5964, %r5963, 1;
	xor.b32  	%r5965, %r5964, %r480;
	not.b32 	%r5966, %r5965;
	and.b32  	%r5967, %r5918, %r5966;
	setp.eq.s32 	%p48, %r5967, 0;
	@%p48 bra 	$L__BB1_85;
	atom.shared.add.u32 	%r5968, [_ZZ12RevSucSecondP8BiuStateS0_PjhjE14checkCount_Out], 2;
	cvt.u64.u32 	%rd472, %r5968;
	mul.wide.u32 	%rd473, %r5968, 4;
	add.s64 	%rd474, %rd5, %rd473;
	st.global.u32 	[%rd474+131072], %r483;
	st.global.u32 	[%rd474+196608], %r517;
	cvt.u16.u32 	%rs208, %r485;
	mul.wide.u32 	%rd475, %r5968, 2;
	sub.s64 	%rd476, %rd474, %rd475;
	st.global.u16 	[%rd476+262144], %rs208;
	cvt.u16.u32 	%rs209, %r518;
	sub.s64 	%rd477, %rd476, %rd472;
	st.global.u8 	[%rd477+294912], %rs209;
	cvt.u16.u32 	%rs210, %r519;
	st.global.u8 	[%rd477+311296], %rs210;
	cvt.u16.u32 	%rs211, %r520;
	st.global.u8 	[%rd477+327680], %rs211;
	add.s32 	%r5969, %r5968, 1;
	or.b32  	%r5970, %r483, 1;
	cvt.u64.u32 	%rd478, %r5969;
	mul.wide.u32 	%rd479, %r5969, 4;
	add.s64 	%rd480, %rd5, %rd479;
	st.global.u32 	[%rd480+131072], %r5970;
	xor.b32  	%r5971, %r517, 524288;
	st.global.u32 	[%rd480+196608], %r5971;
	mul.wide.u32 	%rd481, %r5969, 2;
	sub.s64 	%rd482, %rd480, %rd481;
	st.global.u16 	[%rd482+262144], %rs208;
	sub.s64 	%rd483, %rd482, %rd478;
	st.global.u8 	[%rd483+294912], %rs209;
	st.global.u8 	[%rd483+311296], %rs210;
	st.global.u8 	[%rd483+327680], %rs211;
$L__BB1_85:
	add.s32 	%r30192, %r30192, %r3;
	setp.lt.u32 	%p49, %r30192, %r479;
	@%p49 bra 	$L__BB1_81;
$L__BB1_86:
	bar.sync 	0;
	ld.shared.u32 	%r5972, [_ZZ12RevSucSecondP8BiuStateS0_PjhjE14checkCount_Out];
	bar.sync 	0;
	st.shared.u32 	[_ZZ12RevSucSecondP8BiuStateS0_PjhjE13checkCount_In], %r5972;
	mov.b32 	%r5973, 0;
	st.shared.u32 	[_ZZ12RevSucSecondP8BiuStateS0_PjhjE14checkCount_Out], %r5973;
	bar.sync 	0;
	ld.shared.u32 	%r522, [_ZZ12RevSucSecondP8BiuStateS0_PjhjE13checkCount_In];
	setp.ge.u32 	%p50, %r2, %r522;
	@%p50 bra 	$L__BB1_93;
	ld.global.u8 	%r523, [%rd9+12];
	mov.u32 	%r30193, %r2;
$L__BB1_88:
	cvt.u64.u32 	%rd484, %r30193;
	mul.wide.u32 	%rd485, %r30193, 4;
	add.s64 	%rd486, %rd5, %rd485;
	ld.global.u32 	%r525, [%rd486+196608];
	mul.wide.u32 	%rd487, %r30193, 2;
	sub.s64 	%rd488, %rd486, %rd487;
	ld.global.u16 	%rs212, [%rd488+262144];
	cvt.u32.u16 	%r5974, %rs212;
	sub.s64 	%rd489, %rd488, %rd484;
	ld.global.u8 	%rs213, [%rd489+294912];
	cvt.u32.u16 	%r5975, %rs213;
	ld.global.u8 	%rs214, [%rd489+311296];
	cvt.u32.u16 	%r5976, %rs214;
	ld.global.u8 	%rs215, [%rd489+327680];
	cvt.u32.u16 	%r5977, %rs215;
	mul.wide.u32 	%rd490, %r30193, 3;
	add.s64 	%rd491, %rd489, %rd490;
	ld.global.u32 	%r5978, [%rd491+131072];
	shl.b32 	%r526, %r5978, 1;
	shr.u32 	%r5979, %r5974, 10;
	shr.u32 	%r5980, %r5974, 3;
	and.b32  	%r5981, %r5979, %r5980;
	shr.u32 	%r5982, %r5974, 2;
	and.b32  	%r5983, %r5982, %r5974;
	shr.u32 	%r5984, %r5974, 12;
	xor.b32  	%r5985, %r5983, %r5984;
	xor.b32  	%r527, %r5985, %r5981;
	and.b32  	%r5986, %r527, 1;
	mul.wide.u16 	%r5987, %rs212, 2;
	and.b32  	%r5988, %r5987, 8190;
	or.b32  	%r5989, %r5986, %r5988;
	xor.b32  	%r528, %r5989, 1;
	xor.b32  	%r5990, %r5988, %r5975;
	shr.u32 	%r5991, %r5990, 4;
	shr.u32 	%r5992, %r5974, 9;
	shr.u32 	%r5993, %r525, 22;
	xor.b32  	%r5994, %r5993, %r5991;
	xor.b32  	%r529, %r5994, %r5992;
	xor.b32  	%r5995, %r529, %r528;
	and.b32  	%r5996, %r5995, 1;
	neg.s32 	%r5997, %r5996;
	and.b32  	%r5998, %r5997, 721472;
	xor.b32  	%r5999, %r5998, %r525;
	shl.b32 	%r6000, %r5999, 1;
	and.b32  	%r6001, %r6000, 8388606;
	or.b32  	%r530, %r6001, %r5996;
	shr.u32 	%r531, %r5988, 5;
	shr.u32 	%r6002, %r6001, 7;
	shr.u32 	%r6003, %r6001, 17;
	not.b32 	%r6004, %r6003;
	and.b32  	%r6005, %r531, %r6004;
	and.b32  	%r6006, %r6005, %r6002;
	not.b32 	%r6007, %r6002;
	shr.u32 	%r6008, %r6001, 21;
	shr.u32 	%r6009, %r6001, 12;
	and.b32  	%r6010, %r6008, %r6007;
	and.b32  	%r6011, %r6010, %r6009;
	or.b32  	%r6012, %r6006, %r6011;
	or.b32  	%r6013, %r6008, %r531;
	not.b32 	%r6014, %r6013;
	shr.u32 	%r532, %r5988, 12;
	and.b32  	%r6015, %r532, %r6014;
	or.b32  	%r6016, %r6012, %r6015;
	or.b32  	%r6017, %r6009, %r532;
	not.b32 	%r6018, %r6017;
	and.b32  	%r6019, %r6003, %r6018;
	or.b32  	%r6020, %r6016, %r6019;
	shr.u32 	%r6021, %r5975, 2;
	shr.u32 	%r6022, %r5975, 5;
	xor.b32  	%r533, %r6021, %r6022;
	shr.u32 	%r534, %r5976, 6;
	not.b32 	%r6023, %r534;
	xor.b32  	%r6024, %r533, %r6020;
	xor.b32  	%r6025, %r6024, %r534;
	and.b32  	%r6026, %r6025, 1;
	shr.u32 	%r6027, %r6001, 19;
	shr.u32 	%r6028, %r5999, 7;
	shr.u32 	%r535, %r5988, 11;
	not.b32 	%r536, %r535;
	and.b32  	%r6029, %r6028, %r536;
	and.b32  	%r6030, %r6029, %r6027;
	not.b32 	%r6031, %r6027;
	shr.u32 	%r6032, %r6001, 20;
	shr.u32 	%r6033, %r6001, 6;
	and.b32  	%r6034, %r6032, %r6031;
	and.b32  	%r6035, %r6034, %r6033;
	or.b32  	%r6036, %r6035, %r6030;
	shr.u32 	%r6037, %r6001, 8;
	or.b32  	%r6038, %r6033, %r6037;
	not.b32 	%r6039, %r6038;
	shr.u32 	%r6040, %r6001, 13;
	and.b32  	%r6041, %r6040, %r6039;
	or.b32  	%r6042, %r6036, %r6041;
	or.b32  	%r6043, %r6032, %r6040;
	not.b32 	%r6044, %r6043;
	and.b32  	%r6045, %r535, %r6044;
	or.b32  	%r6046, %r6042, %r6045;
	shr.u32 	%r6047, %r5976, 2;
	shr.u32 	%r6048, %r5976, 5;
	xor.b32  	%r537, %r6047, %r6048;
	shr.u32 	%r538, %r5977, 6;
	not.b32 	%r6049, %r538;
	xor.b32  	%r6050, %r537, %r6046;
	xor.b32  	%r6051, %r6050, %r538;
	and.b32  	%r539, %r6051, 1;
	shr.u32 	%r540, %r5988, 9;
	shr.u32 	%r6052, %r5999, 17;
	shr.u32 	%r6053, %r5999, 8;
	not.b32 	%r6054, %r6053;
	and.b32  	%r6055, %r6052, %r6054;
	and.b32  	%r6056, %r6055, %r540;
	shr.u32 	%r6057, %r6001, 16;
	not.b32 	%r541, %r540;
	and.b32  	%r6058, %r6057, %r541;
	shr.u32 	%r6059, %r6001, 4;
	and.b32  	%r6060, %r6058, %r6059;
	or.b32  	%r6061, %r6060, %r6056;
	shr.u32 	%r6062, %r6001, 18;
	or.b32  	%r6063, %r6062, %r6059;
	not.b32 	%r6064, %r6063;
	shr.u32 	%r6065, %r6001, 22;
	and.b32  	%r6066, %r6065, %r6064;
	or.b32  	%r6067, %r6061, %r6066;
	or.b32  	%r6068, %r6065, %r6057;
	not.b32 	%r6069, %r6068;
	shr.u32 	%r6070, %r6001, 9;
	and.b32  	%r6071, %r6070, %r6069;
	or.b32  	%r6072, %r6067, %r6071;
	shr.u32 	%r542, %r5977, 3;
	shr.u32 	%r543, %r5975, 6;
	xor.b32  	%r6073, %r542, %r6072;
	xor.b32  	%r6074, %r6073, %r543;
	xor.b32  	%r6075, %r6074, %r5995;
	and.b32  	%r6076, %r6075, 1;
	mul.wide.u16 	%r6077, %rs213, 2;
	and.b32  	%r544, %r543, 1;
	and.b32  	%r545, %r6077, 126;
	or.b32  	%r546, %r6026, %r545;
	mul.wide.u16 	%r6078, %rs214, 2;
	and.b32  	%r547, %r6078, 126;
	mul.wide.u16 	%r6079, %rs215, 2;
	and.b32  	%r548, %r6079, 126;
	shr.u32 	%r6080, %r548, 3;
	shr.u32 	%r6081, %r547, 3;
	or.b32  	%r6082, %r6080, %r6081;
	and.b32  	%r6083, %r5976, %r6082;
	and.b32  	%r6084, %r5977, 63;
	or.b32  	%r549, %r6076, %r548;
	shr.u32 	%r550, %r545, 6;
	or.b32  	%r6085, %r546, %r550;
	and.b32  	%r6086, %r544, %r6085;
	shr.u32 	%r6087, %r5975, 1;
	not.b32 	%r6088, %r6087;
	shr.u32 	%r6089, %r5976, 4;
	and.b32  	%r6090, %r6089, %r6088;
	or.b32  	%r6091, %r6023, %r6090;
	or.b32  	%r6092, %r6091, -2;
	not.b32 	%r6093, %r6080;
	and.b32  	%r6094, %r6081, %r6093;
	or.b32  	%r6095, %r6049, %r6094;
	or.b32  	%r6096, %r6095, -2;
	and.b32  	%r6097, %r6080, %r6081;
	shr.u32 	%r6098, %r548, 5;
	not.b32 	%r6099, %r6098;
	or.b32  	%r6100, %r6097, %r6099;
	shr.u32 	%r6101, %r547, 6;
	not.b32 	%r6102, %r6101;
	shr.u32 	%r6103, %r545, 2;
	shr.u32 	%r551, %r547, 5;
	and.b32  	%r6104, %r551, %r6103;
	or.b32  	%r6105, %r6104, %r6102;
	or.b32  	%r6106, %r551, %r6103;
	and.b32  	%r6107, %r6106, %r5975;
	not.b32 	%r6108, %r6107;
	shr.u32 	%r6109, %r545, 3;
	not.b32 	%r552, %r6109;
	not.b32 	%r6110, %r546;
	and.b32  	%r6111, %r550, %r6110;
	or.b32  	%r6112, %r6111, %r552;
	shr.u32 	%r6113, %r545, 4;
	not.b32 	%r553, %r6113;
	not.b32 	%r554, %r550;
	and.b32  	%r6114, %r546, %r554;
	or.b32  	%r6115, %r6114, %r553;
	not.b32 	%r6116, %r549;
	shr.u32 	%r555, %r548, 6;
	and.b32  	%r556, %r555, %r6084;
	or.b32  	%r6117, %r556, %r6116;
	shr.u32 	%r6118, %r548, 4;
	not.b32 	%r6119, %r6118;
	not.b32 	%r6120, %r555;
	and.b32  	%r6121, %r5977, %r6120;
	or.b32  	%r6122, %r6121, %r6119;
	shr.u32 	%r6123, %r548, 2;
	not.b32 	%r6124, %r6123;
	not.b32 	%r6125, %r6084;
	and.b32  	%r6126, %r555, %r6125;
	or.b32  	%r6127, %r6126, %r6124;
	not.b32 	%r6128, %r6103;
	and.b32  	%r557, %r6125, %r6128;
	and.b32  	%r6129, %r557, %r546;
	or.b32  	%r6130, %r546, %r555;
	not.b32 	%r6131, %r6130;
	and.b32  	%r6132, %r551, %r6131;
	not.b32 	%r6133, %r6081;
	and.b32  	%r6134, %r6103, %r6133;
	and.b32  	%r6135, %r6134, %r6080;
	not.b32 	%r6136, %r551;
	and.b32  	%r6137, %r6081, %r6136;
	and.b32  	%r6138, %r6080, %r6125;
	or.b32  	%r6139, %r6138, %r6137;
	and.b32  	%r6140, %r6139, %r554;
	or.b32  	%r558, %r6140, %r6135;
	or.b32  	%r6141, %r6129, %r6132;
	or.b32  	%r6142, %r6141, %r558;
	add.s32 	%r6143, %r6092, %r6105;
	add.s32 	%r6144, %r6143, %r6108;
	add.s32 	%r6145, %r6144, %r6096;
	add.s32 	%r6146, %r6145, %r6100;
	sub.s32 	%r6147, %r6146, %r6083;
	add.s32 	%r6148, %r6147, %r6122;
	add.s32 	%r6149, %r6148, %r6127;
	add.s32 	%r559, %r6149, -2;
	sub.s32 	%r6150, %r559, %r6086;
	add.s32 	%r6151, %r6150, %r6112;
	add.s32 	%r6152, %r6151, %r6115;
	add.s32 	%r6153, %r6152, %r6117;
	add.s32 	%r6154, %r6153, %r6142;
	xor.b32  	%r6155, %r6154, %r523;
	or.b32  	%r6156, %r6155, %r6051;
	and.b32  	%r6157, %r6156, 1;
	setp.eq.b32 	%p51, %r6157, 1;
	@%p51 bra 	$L__BB1_90;
	atom.shared.add.u32 	%r6158, [_ZZ12RevSucSecondP8BiuStateS0_PjhjE14checkCount_Out], 2;
	cvt.u64.u32 	%rd492, %r6158;
	mul.wide.u32 	%rd493, %r6158, 4;
	add.s64 	%rd494, %rd6, %rd493;
	st.global.u32 	[%rd494+131072], %r526;
	st.global.u32 	[%rd494+196608], %r530;
	cvt.u16.u32 	%rs216, %r528;
	mul.wide.u32 	%rd495, %r6158, 2;
	sub.s64 	%rd496, %rd494, %rd495;
	st.global.u16 	[%rd496+262144], %rs216;
	cvt.u16.u32 	%rs217, %r546;
	sub.s64 	%rd497, %rd496, %rd492;
	st.global.u8 	[%rd497+294912], %rs217;
	or.b32  	%r6159, %r539, %r547;
	cvt.u16.u32 	%rs218, %r6159;
	st.global.u8 	[%rd497+311296], %rs218;
	cvt.u16.u32 	%rs219, %r549;
	st.global.u8 	[%rd497+327680], %rs219;
	add.s32 	%r6160, %r6158, 1;
	or.b32  	%r6161, %r526, 1;
	cvt.u64.u32 	%rd498, %r6160;
	mul.wide.u32 	%rd499, %r6160, 4;
	add.s64 	%rd500, %rd6, %rd499;
	st.global.u32 	[%rd500+131072], %r6161;
	xor.b32  	%r6162, %r530, 524288;
	st.global.u32 	[%rd500+196608], %r6162;
	mul.wide.u32 	%rd501, %r6160, 2;
	sub.s64 	%rd502, %rd500, %rd501;
	st.global.u16 	[%rd502+262144], %rs216;
	sub.s64 	%rd503, %rd502, %rd498;
	st.global.u8 	[%rd503+294912], %rs217;
	st.global.u8 	[%rd503+311296], %rs218;
	st.global.u8 	[%rd503+327680], %rs219;
$L__BB1_90:
	xor.b32  	%r6163, %r529, %r527;
	and.b32  	%r6164, %r6163, 1;
	neg.s32 	%r6165, %r6164;
	and.b32  	%r6166, %r6165, 721472;
	xor.b32  	%r6167, %r6166, %r525;
	shl.b32 	%r6168, %r6167, 1;
	and.b32  	%r6169, %r6168, 8388606;
	or.b32  	%r560, %r6169, %r6164;
	shr.u32 	%r6170, %r6169, 7;
	shr.u32 	%r6171, %r6169, 17;
	not.b32 	%r6172, %r6171;
	and.b32  	%r6173, %r531, %r6172;
	and.b32  	%r6174, %r6173, %r6170;
	not.b32 	%r6175, %r6170;
	shr.u32 	%r6176, %r6169, 21;
	shr.u32 	%r6177, %r6169, 12;
	and.b32  	%r6178, %r6176, %r6175;
	and.b32  	%r6179, %r6178, %r6177;
	or.b32  	%r6180, %r6174, %r6179;
	or.b32  	%r6181, %r6176, %r531;
	not.b32 	%r6182, %r6181;
	and.b32  	%r6183, %r532, %r6182;
	or.b32  	%r6184, %r6180, %r6183;
	or.b32  	%r6185, %r6177, %r532;
	not.b32 	%r6186, %r6185;
	and.b32  	%r6187, %r6171, %r6186;
	or.b32  	%r6188, %r6184, %r6187;
	xor.b32  	%r6189, %r533, %r6188;
	xor.b32  	%r6190, %r6189, %r534;
	and.b32  	%r6191, %r6190, 1;
	shr.u32 	%r6192, %r6169, 19;
	shr.u32 	%r6193, %r6167, 7;
	and.b32  	%r6194, %r6193, %r536;
	and.b32  	%r6195, %r6194, %r6192;
	not.b32 	%r6196, %r6192;
	shr.u32 	%r6197, %r6169, 20;
	shr.u32 	%r6198, %r6169, 6;
	and.b32  	%r6199, %r6197, %r6196;
	and.b32  	%r6200, %r6199, %r6198;
	or.b32  	%r6201, %r6200, %r6195;
	shr.u32 	%r6202, %r6169, 8;
	or.b32  	%r6203, %r6198, %r6202;
	not.b32 	%r6204, %r6203;
	shr.u32 	%r6205, %r6169, 13;
	and.b32  	%r6206, %r6205, %r6204;
	or.b32  	%r6207, %r6201, %r6206;
	or.b32  	%r6208, %r6197, %r6205;
	not.b32 	%r6209, %r6208;
	and.b32  	%r6210, %r535, %r6209;
	or.b32  	%r6211, %r6207, %r6210;
	xor.b32  	%r6212, %r537, %r6211;
	xor.b32  	%r6213, %r6212, %r538;
	and.b32  	%r6214, %r6213, 1;
	shr.u32 	%r6215, %r6167, 17;
	shr.u32 	%r6216, %r6167, 8;
	not.b32 	%r6217, %r6216;
	and.b32  	%r6218, %r6215, %r6217;
	and.b32  	%r6219, %r6218, %r540;
	shr.u32 	%r6220, %r6169, 16;
	and.b32  	%r6221, %r6220, %r541;
	shr.u32 	%r6222, %r6169, 4;
	and.b32  	%r6223, %r6221, %r6222;
	or.b32  	%r6224, %r6223, %r6219;
	shr.u32 	%r6225, %r6169, 18;
	or.b32  	%r6226, %r6225, %r6222;
	not.b32 	%r6227, %r6226;
	shr.u32 	%r6228, %r6169, 22;
	and.b32  	%r6229, %r6228, %r6227;
	or.b32  	%r6230, %r6224, %r6229;
	or.b32  	%r6231, %r6228, %r6220;
	not.b32 	%r6232, %r6231;
	shr.u32 	%r6233, %r6169, 9;
	and.b32  	%r6234, %r6233, %r6232;
	or.b32  	%r6235, %r6230, %r6234;
	xor.b32  	%r6236, %r542, %r6235;
	xor.b32  	%r6237, %r6236, %r543;
	xor.b32  	%r6238, %r6237, %r6163;
	and.b32  	%r6239, %r6238, 1;
	or.b32  	%r561, %r6191, %r545;
	or.b32  	%r562, %r6214, %r547;
	or.b32  	%r563, %r6239, %r548;
	or.b32  	%r6240, %r561, %r550;
	and.b32  	%r6241, %r544, %r6240;
	not.b32 	%r6242, %r561;
	and.b32  	%r6243, %r550, %r6242;
	or.b32  	%r6244, %r6243, %r552;
	and.b32  	%r6245, %r561, %r554;
	or.b32  	%r6246, %r6245, %r553;
	not.b32 	%r6247, %r563;
	or.b32  	%r6248, %r556, %r6247;
	and.b32  	%r6249, %r557, %r561;
	or.b32  	%r6250, %r561, %r555;
	not.b32 	%r6251, %r6250;
	and.b32  	%r6252, %r551, %r6251;
	or.b32  	%r6253, %r6249, %r6252;
	or.b32  	%r6254, %r6253, %r558;
	sub.s32 	%r6255, %r559, %r6241;
	add.s32 	%r6256, %r6255, %r6244;
	add.s32 	%r6257, %r6256, %r6246;
	add.s32 	%r6258, %r6257, %r6248;
	add.s32 	%r6259, %r6258, %r6254;
	and.b32  	%r6260, %r6259, 1;
	xor.b32  	%r6261, %r6260, %r523;
	not.b32 	%r6262, %r6261;
	and.b32  	%r6263, %r6214, %r6262;
	setp.eq.s32 	%p52, %r6263, 0;
	@%p52 bra 	$L__BB1_92;
	atom.shared.add.u32 	%r6264, [_ZZ12RevSucSecondP8BiuStateS0_PjhjE14checkCount_Out], 2;
	cvt.u64.u32 	%rd504, %r6264;
	mul.wide.u32 	%rd505, %r6264, 4;
	add.s64 	%rd506, %rd6, %rd505;
	st.global.u32 	[%rd506+131072], %r526;
	st.global.u32 	[%rd506+196608], %r560;
	cvt.u16.u32 	%rs220, %r528;
	mul.wide.u32 	%rd507, %r6264, 2;
	sub.s64 	%rd508, %rd506, %rd507;
	st.global.u16 	[%rd508+262144], %rs220;
	cvt.u16.u32 	%rs221, %r561;
	sub.s64 	%rd509, %rd508, %rd504;
	st.global.u8 	[%rd509+294912], %rs221;
	cvt.u16.u32 	%rs222, %r562;
	st.global.u8 	[%rd509+311296], %rs222;
	cvt.u16.u32 	%rs223, %r563;
	st.global.u8 	[%rd509+327680], %rs223;
	add.s32 	%r6265, %r6264, 1;
	or.b32  	%r6266, %r526, 1;
	cvt.u64.u32 	%rd510, %r6265;
	mul.wide.u32 	%rd511, %r6265, 4;
	add.s64 	%rd512, %rd6, %rd511;
	st.global.u32 	[%rd512+131072], %r6266;
	xor.b32  	%r6267, %r560, 524288;
	st.global.u32 	[%rd512+196608], %r6267;
	mul.wide.u32 	%rd513, %r6265, 2;
	sub.s64 	%rd514, %rd512, %rd513;
	st.global.u16 	[%rd514+262144], %rs220;
	sub.s64 	%rd515, %rd514, %rd510;
	st.global.u8 	[%rd515+294912], %rs221;
	st.global.u8 	[%rd515+311296], %rs222;
	st.global.u8 	[%rd515+327680], %rs223;
$L__BB1_92:
	add.s32 	%r30193, %r30193, %r3;
	setp.lt.u32 	%p53, %r30193, %r522;
	@%p53 bra 	$L__BB1_88;
$L__BB1_93:
	bar.sync 	0;
	ld.shared.u32 	%r6268, [_ZZ12RevSucSecondP8BiuStateS0_PjhjE14checkCount_Out];
	st.global.u32 	[%rd2], %r6268;
	bar.sync 	0;
	st.shared.u32 	[_ZZ12RevSucSecondP8BiuStateS0_PjhjE13checkCount_In], %r6268;
	mov.b32 	%r6269, 0;
	st.shared.u32 	[_ZZ12RevSucSecondP8BiuStateS0_PjhjE14checkCount_Out], %r6269;
	bar.sync 	0;
	ld.shared.u32 	%r565, [_ZZ12RevSucSecondP8BiuStateS0_PjhjE13checkCount_In];
	setp.ge.u32 	%p54, %r2, %r565;
	@%p54 bra 	$L__BB1_100;
	ld.global.u8 	%r566, [%rd9+13];
	mov.u32 	%r30194, %r2;
$L__BB1_95:
	cvt.u64.u32 	%rd516, %r30194;
	mul.wide.u32 	%rd517, %r30194, 4;
	add.s64 	%rd518, %rd6, %rd517;
	ld.global.u32 	%r568, [%rd518+196608];
	mul.wide.u32 	%rd519, %r30194, 2;
	sub.s64 	%rd520, %rd518, %rd519;
	ld.global.u16 	%rs224, [%rd520+262144];
	cvt.u32.u16 	%r6270, %rs224;
	sub.s64 	%rd521, %rd520, %rd516;
	ld.global.u8 	%rs225, [%rd521+294912];
	cvt.u32.u16 	%r6271, %rs225;
	ld.global.u8 	%rs226, [%rd521+311296];
	cvt.u32.u16 	%r6272, %rs226;
	ld.global.u8 	%rs227, [%rd521+327680];
	cvt.u32.u16 	%r6273, %rs227;
	mul.wide.u32 	%rd522, %r30194, 3;
	add.s64 	%rd523, %rd521, %rd522;
	ld.global.u32 	%r6274, [%rd523+131072];
	shl.b32 	%r569, %r6274, 1;
	shr.u32 	%r6275, %r6270, 10;
	shr.u32 	%r6276, %r6270, 3;
	and.b32  	%r6277, %r6275, %r6276;
	shr.u32 	%r6278, %r6270, 2;
	and.b32  	%r6279, %r6278, %r6270;
	shr.u32 	%r6280, %r6270, 12;
	xor.b32  	%r6281, %r6279, %r6280;
	xor.b32  	%r570, %r6281, %r6277;
	and.b32  	%r6282, %r570, 1;
	mul.wide.u16 	%r6283, %rs224, 2;
	and.b32  	%r6284, %r6283, 8190;
	or.b32  	%r6285, %r6282, %r6284;
	xor.b32  	%r571, %r6285, 1;
	xor.b32  	%r6286, %r6284, %r6271;
	shr.u32 	%r6287, %r6286, 4;
	shr.u32 	%r6288, %r6270, 9;
	shr.u32 	%r6289, %r568, 22;
	xor.b32  	%r6290, %r6289, %r6287;
	xor.b32  	%r572, %r6290, %r6288;
	xor.b32  	%r6291, %r572, %r571;
	and.b32  	%r6292, %r6291, 1;
	neg.s32 	%r6293, %r6292;
	and.b32  	%r6294, %r6293, 721472;
	xor.b32  	%r6295, %r6294, %r568;
	shl.b32 	%r6296, %r6295, 1;
	and.b32  	%r6297, %r6296, 8388606;
	or.b32  	%r573, %r6297, %r6292;
	shr.u32 	%r574, %r6284, 5;
	shr.u32 	%r6298, %r6297, 7;
	shr.u32 	%r6299, %r6297, 17;
	not.b32 	%r6300, %r6299;
	and.b32  	%r6301, %r574, %r6300;
	and.b32  	%r6302, %r6301, %r6298;
	not.b32 	%r6303, %r6298;
	shr.u32 	%r6304, %r6297, 21;
	shr.u32 	%r6305, %r6297, 12;
	and.b32  	%r6306, %r6304, %r6303;
	and.b32  	%r6307, %r6306, %r6305;
	or.b32  	%r6308, %r6302, %r6307;
	or.b32  	%r6309, %r6304, %r574;
	not.b32 	%r6310, %r6309;
	shr.u32 	%r575, %r6284, 12;
	and.b32  	%r6311, %r575, %r6310;
	or.b32  	%r6312, %r6308, %r6311;
	or.b32  	%r6313, %r6305, %r575;
	not.b32 	%r6314, %r6313;
	and.b32  	%r6315, %r6299, %r6314;
	or.b32  	%r6316, %r6312, %r6315;
	shr.u32 	%r6317, %r6271, 2;
	shr.u32 	%r6318, %r6271, 5;
	xor.b32  	%r576, %r6317, %r6318;
	shr.u32 	%r577, %r6272, 6;
	not.b32 	%r6319, %r577;
	xor.b32  	%r6320, %r576, %r6316;
	xor.b32  	%r6321, %r6320, %r577;
	and.b32  	%r6322, %r6321, 1;
	shr.u32 	%r6323, %r6297, 19;
	shr.u32 	%r6324, %r6295, 7;
	shr.u32 	%r578, %r6284, 11;
	not.b32 	%r579, %r578;
	and.b32  	%r6325, %r6324, %r579;
	and.b32  	%r6326, %r6325, %r6323;
	not.b32 	%r6327, %r6323;
	shr.u32 	%r6328, %r6297, 20;
	shr.u32 	%r6329, %r6297, 6;
	and.b32  	%r6330, %r6328, %r6327;
	and.b32  	%r6331, %r6330, %r6329;
	or.b32  	%r6332, %r6331, %r6326;
	shr.u32 	%r6333, %r6297, 8;
	or.b32  	%r6334, %r6329, %r6333;
	not.b32 	%r6335, %r6334;
	shr.u32 	%r6336, %r6297, 13;
	and.b32  	%r6337, %r6336, %r6335;
	or.b32  	%r6338, %r6332, %r6337;
	or.b32  	%r6339, %r6328, %r6336;
	not.b32 	%r6340, %r6339;
	and.b32  	%r6341, %r578, %r6340;
	or.b32  	%r6342, %r6338, %r6341;
	shr.u32 	%r6343, %r6272, 2;
	shr.u32 	%r6344, %r6272, 5;
	xor.b32  	%r580, %r6343, %r6344;
	shr.u32 	%r581, %r6273, 6;
	not.b32 	%r6345, %r581;
	xor.b32  	%r6346, %r580, %r6342;
	xor.b32  	%r6347, %r6346, %r581;
	and.b32  	%r582, %r6347, 1;
	shr.u32 	%r583, %r6284, 9;
	shr.u32 	%r6348, %r6295, 17;
	shr.u32 	%r6349, %r6295, 8;
	not.b32 	%r6350, %r6349;
	and.b32  	%r6351, %r6348, %r6350;
	and.b32  	%r6352, %r6351, %r583;
	shr.u32 	%r6353, %r6297, 16;
	not.b32 	%r584, %r583;
	and.b32  	%r6354, %r6353, %r584;
	shr.u32 	%r6355, %r6297, 4;
	and.b32  	%r6356, %r6354, %r6355;
	or.b32  	%r6357, %r6356, %r6352;
	shr.u32 	%r6358, %r6297, 18;
	or.b32  	%r6359, %r6358, %r6355;
	not.b32 	%r6360, %r6359;
	shr.u32 	%r6361, %r6297, 22;
	and.b32  	%r6362, %r6361, %r6360;
	or.b32  	%r6363, %r6357, %r6362;
	or.b32  	%r6364, %r6361, %r6353;
	not.b32 	%r6365, %r6364;
	shr.u32 	%r6366, %r6297, 9;
	and.b32  	%r6367, %r6366, %r6365;
	or.b32  	%r6368, %r6363, %r6367;
	shr.u32 	%r585, %r6273, 3;
	shr.u32 	%r586, %r6271, 6;
	xor.b32  	%r6369, %r585, %r6368;
	xor.b32  	%r6370, %r6369, %r586;
	xor.b32  	%r6371, %r6370, %r6291;
	and.b32  	%r6372, %r6371, 1;
	mul.wide.u16 	%r6373, %rs225, 2;
	and.b32  	%r587, %r586, 1;
	and.b32  	%r588, %r6373, 126;
	or.b32  	%r589, %r6322, %r588;
	mul.wide.u16 	%r6374, %rs226, 2;
	and.b32  	%r590, %r6374, 126;
	mul.wide.u16 	%r6375, %rs227, 2;
	and.b32  	%r591, %r6375, 126;
	shr.u32 	%r6376, %r591, 3;
	shr.u32 	%r6377, %r590, 3;
	or.b32  	%r6378, %r6376, %r6377;
	and.b32  	%r6379, %r6272, %r6378;
	and.b32  	%r6380, %r6273, 63;
	or.b32  	%r592, %r6372, %r591;
	shr.u32 	%r593, %r588, 6;
	or.b32  	%r6381, %r589, %r593;
	and.b32  	%r6382, %r587, %r6381;
	shr.u32 	%r6383, %r6271, 1;
	not.b32 	%r6384, %r6383;
	shr.u32 	%r6385, %r6272, 4;
	and.b32  	%r6386, %r6385, %r6384;
	or.b32  	%r6387, %r6319, %r6386;
	or.b32  	%r6388, %r6387, -2;
	not.b32 	%r6389, %r6376;
	and.b32  	%r6390, %r6377, %r6389;
	or.b32  	%r6391, %r6345, %r6390;
	or.b32  	%r6392, %r6391, -2;
	and.b32  	%r6393, %r6376, %r6377;
	shr.u32 	%r6394, %r591, 5;
	not.b32 	%r6395, %r6394;
	or.b32  	%r6396, %r6393, %r6395;
	shr.u32 	%r6397, %r590, 6;
	not.b32 	%r6398, %r6397;
	shr.u32 	%r6399, %r588, 2;
	shr.u32 	%r594, %r590, 5;
	and.b32  	%r6400, %r594, %r6399;
	or.b32  	%r6401, %r6400, %r6398;
	or.b32  	%r6402, %r594, %r6399;
	and.b32  	%r6403, %r6402, %r6271;
	not.b32 	%r6404, %r6403;
	shr.u32 	%r6405, %r588, 3;
	not.b32 	%r595, %r6405;
	not.b32 	%r6406, %r589;
	and.b32  	%r6407, %r593, %r6406;
	or.b32  	%r6408, %r6407, %r595;
	shr.u32 	%r6409, %r588, 4;
	not.b32 	%r596, %r6409;
	not.b32 	%r597, %r593;
	and.b32  	%r6410, %r589, %r597;
	or.b32  	%r6411, %r6410, %r596;
	not.b32 	%r6412, %r592;
	shr.u32 	%r598, %r591, 6;
	and.b32  	%r599, %r598, %r6380;
	or.b32  	%r6413, %r599, %r6412;
	shr.u32 	%r6414, %r591, 4;
	not.b32 	%r6415, %r6414;
	not.b32 	%r6416, %r598;
	and.b32  	%r6417, %r6273, %r6416;
	or.b32  	%r6418, %r6417, %r6415;
	shr.u32 	%r6419, %r591, 2;
	not.b32 	%r6420, %r6419;
	not.b32 	%r6421, %r6380;
	and.b32  	%r6422, %r598, %r6421;
	or.b32  	%r6423, %r6422, %r6420;
	not.b32 	%r6424, %r6399;
	and.b32  	%r600, %r6421, %r6424;
	and.b32  	%r6425, %r600, %r589;
	or.b32  	%r6426, %r589, %r598;
	not.b32 	%r6427, %r6426;
	and.b32  	%r6428, %r594, %r6427;
	not.b32 	%r6429, %r6377;
	and.b32  	%r6430, %r6399, %r6429;
	and.b32  	%r6431, %r6430, %r6376;
	not.b32 	%r6432, %r594;
	and.b32  	%r6433, %r6377, %r6432;
	and.b32  	%r6434, %r6376, %r6421;
	or.b32  	%r6435, %r6434, %r6433;
	and.b32  	%r6436, %r6435, %r597;
	or.b32  	%r601, %r6436, %r6431;
	or.b32  	%r6437, %r6425, %r6428;
	or.b32  	%r6438, %r6437, %r601;
	add.s32 	%r6439, %r6388, %r6401;
	add.s32 	%r6440, %r6439, %r6404;
	add.s32 	%r6441, %r6440, %r6392;
	add.s32 	%r6442, %r6441, %r6396;
	sub.s32 	%r6443, %r6442, %r6379;
	add.s32 	%r6444, %r6443, %r6418;
	add.s32 	%r6445, %r6444, %r6423;
	add.s32 	%r602, %r6445, -2;
	sub.s32 	%r6446, %r602, %r6382;
	add.s32 	%r6447, %r6446, %r6408;
	add.s32 	%r6448, %r6447, %r6411;
	add.s32 	%r6449, %r6448, %r6413;
	add.s32 	%r6450, %r6449, %r6438;
	xor.b32  	%r6451, %r6450, %r566;
	or.b32  	%r6452, %r6451, %r6347;
	and.b32  	%r6453, %r6452, 1;
	setp.eq.b32 	%p55, %r6453, 1;
	@%p55 bra 	$L__BB1_97;
	atom.shared.add.u32 	%r6454, [_ZZ12RevSucSecondP8BiuStateS0_PjhjE14checkCount_Out], 2;
	cvt.u64.u32 	%rd524, %r6454;
	mul.wide.u32 	%rd525, %r6454, 4;
	add.s64 	%rd526, %rd5, %rd525;
	st.global.u32 	[%rd526+131072], %r569;
	st.global.u32 	[%rd526+196608], %r573;
	cvt.u16.u32 	%rs228, %r571;
	mul.wide.u32 	%rd527, %r6454, 2;
	sub.s64 	%rd528, %rd526, %rd527;
	st.global.u16 	[%rd528+262144], %rs228;
	cvt.u16.u32 	%rs229, %r589;
	sub.s64 	%rd529, %rd528, %rd524;
	st.global.u8 	[%rd529+294912], %rs229;
	or.b32  	%r6455, %r582, %r590;
	cvt.u16.u32 	%rs230, %r6455;
	st.global.u8 	[%rd529+311296], %rs230;
	cvt.u16.u32 	%rs231, %r592;
	st.global.u8 	[%rd529+327680], %rs231;
	add.s32 	%r6456, %r6454, 1;
	or.b32  	%r6457, %r569, 1;
	cvt.u64.u32 	%rd530, %r6456;
	mul.wide.u32 	%rd531, %r6456, 4;
	add.s64 	%rd532, %rd5, %rd531;
	st.global.u32 	[%rd532+131072], %r6457;
	xor.b32  	%r6458, %r573, 524288;
	st.global.u32 	[%rd532+196608], %r6458;
	mul.wide.u32 	%rd533, %r6456, 2;
	sub.s64 	%rd534, %rd532, %rd533;
	st.global.u16 	[%rd534+262144], %rs228;
	sub.s64 	%rd535, %rd534, %rd530;
	st.global.u8 	[%rd535+294912], %rs229;
	st.global.u8 	[%rd535+311296], %rs230;
	st.global.u8 	[%rd535+327680], %rs231;
$L__BB1_97:
	xor.b32  	%r6459, %r572, %r570;
	and.b32  	%r6460, %r6459, 1;
	neg.s32 	%r6461, %r6460;
	and.b32  	%r6462, %r6461, 721472;
	xor.b32  	%r6463, %r6462, %r568;
	shl.b32 	%r6464, %r6463, 1;
	and.b32  	%r6465, %r6464, 8388606;
	or.b32  	%r603, %r6465, %r6460;
	shr.u32 	%r6466, %r6465, 7;
	shr.u32 	%r6467, %r6465, 17;
	not.b32 	%r6468, %r6467;
	and.b32  	%r6469, %r574, %r6468;
	and.b32  	%r6470, %r6469, %r6466;
	not.b32 	%r6471, %r6466;
	shr.u32 	%r6472, %r6465, 21;
	shr.u32 	%r6473, %r6465, 12;
	and.b32  	%r6474, %r6472, %r6471;
	and.b32  	%r6475, %r6474, %r6473;
	or.b32  	%r6476, %r6470, %r6475;
	or.b32  	%r6477, %r6472, %r574;
	not.b32 	%r6478, %r6477;
	and.b32  	%r6479, %r575, %r6478;
	or.b32  	%r6480, %r6476, %r6479;
	or.b32  	%r6481, %r6473, %r575;
	not.b32 	%r6482, %r6481;
	and.b32  	%r6483, %r6467, %r6482;
	or.b32  	%r6484, %r6480, %r6483;
	xor.b32  	%r6485, %r576, %r6484;
	xor.b32  	%r6486, %r6485, %r577;
	and.b32  	%r6487, %r6486, 1;
	shr.u32 	%r6488, %r6465, 19;
	shr.u32 	%r6489, %r6463, 7;
	and.b32  	%r6490, %r6489, %r579;
	and.b32  	%r6491, %r6490, %r6488;
	not.b32 	%r6492, %r6488;
	shr.u32 	%r6493, %r6465, 20;
	shr.u32 	%r6494, %r6465, 6;
	and.b32  	%r6495, %r6493, %r6492;
	and.b32  	%r6496, %r6495, %r6494;
	or.b32  	%r6497, %r6496, %r6491;
	shr.u32 	%r6498, %r6465, 8;
	or.b32  	%r6499, %r6494, %r6498;
	not.b32 	%r6500, %r6499;
	shr.u32 	%r6501, %r6465, 13;
	and.b32  	%r6502, %r6501, %r6500;
	or.b32  	%r6503, %r6497, %r6502;
	or.b32  	%r6504, %r6493, %r6501;
	not.b32 	%r6505, %r6504;
	and.b32  	%r6506, %r578, %r6505;
	or.b32  	%r6507, %r6503, %r6506;
	xor.b32  	%r6508, %r580, %r6507;
	xor.b32  	%r6509, %r6508, %r581;
	and.b32  	%r6510, %r6509, 1;
	shr.u32 	%r6511, %r6463, 17;
	shr.u32 	%r6512, %r6463, 8;
	not.b32 	%r6513, %r6512;
	and.b32  	%r6514, %r6511, %r6513;
	and.b32  	%r6515, %r6514, %r583;
	shr.u32 	%r6516, %r6465, 16;
	and.b32  	%r6517, %r6516, %r584;
	shr.u32 	%r6518, %r6465, 4;
	and.b32  	%r6519, %r6517, %r6518;
	or.b32  	%r6520, %r6519, %r6515;
	shr.u32 	%r6521, %r6465, 18;
	or.b32  	%r6522, %r6521, %r6518;
	not.b32 	%r6523, %r6522;
	shr.u32 	%r6524, %r6465, 22;
	and.b32  	%r6525, %r6524, %r6523;
	or.b32  	%r6526, %r6520, %r6525;
	or.b32  	%r6527, %r6524, %r6516;
	not.b32 	%r6528, %r6527;
	shr.u32 	%r6529, %r6465, 9;
	and.b32  	%r6530, %r6529, %r6528;
	or.b32  	%r6531, %r6526, %r6530;
	xor.b32  	%r6532, %r585, %r6531;
	xor.b32  	%r6533, %r6532, %r586;
	xor.b32  	%r6534, %r6533, %r6459;
	and.b32  	%r6535, %r6534, 1;
	or.b32  	%r604, %r6487, %r588;
	or.b32  	%r605, %r6510, %r590;
	or.b32  	%r606, %r6535, %r591;
	or.b32  	%r6536, %r604, %r593;
	and.b32  	%r6537, %r587, %r6536;
	not.b32 	%r6538, %r604;
	and.b32  	%r6539, %r593, %r6538;
	or.b32  	%r6540, %r6539, %r595;
	and.b32  	%r6541, %r604, %r597;
	or.b32  	%r6542, %r6541, %r596;
	not.b32 	%r6543, %r606;
	or.b32  	%r6544, %r599, %r6543;
	and.b32  	%r6545, %r600, %r604;
	or.b32  	%r6546, %r604, %r598;
	not.b32 	%r6547, %r6546;
	and.b32  	%r6548, %r594, %r6547;
	or.b32  	%r6549, %r6545, %r6548;
	or.b32  	%r6550, %r6549, %r601;
	sub.s32 	%r6551, %r602, %r6537;
	add.s32 	%r6552, %r6551, %r6540;
	add.s32 	%r6553, %r6552, %r6542;
	add.s32 	%r6554, %r6553, %r6544;
	add.s32 	%r6555, %r6554, %r6550;
	and.b32  	%r6556, %r6555, 1;
	xor.b32  	%r6557, %r6556, %r566;
	not.b32 	%r6558, %r6557;
	and.b32  	%r6559, %r6510, %r6558;
	setp.eq.s32 	%p56, %r6559, 0;
	@%p56 bra 	$L__BB1_99;
	atom.shared.add.u32 	%r6560, [_ZZ12RevSucSecondP8BiuStateS0_PjhjE14checkCount_Out], 2;
	cvt.u64.u32 	%rd536, %r6560;
	mul.wide.u32 	%rd537, %r6560, 4;
	add.s64 	%rd538, %rd5, %rd537;
	st.global.u32 	[%rd538+131072], %r569;
	st.global.u32 	[%rd538+196608], %r603;
	cvt.u16.u32 	%rs232, %r571;
	mul.wide.u32 	%rd539, %r6560, 2;
	sub.s64 	%rd540, %rd538, %rd539;
	st.global.u16 	[%rd540+262144], %rs232;
	cvt.u16.u32 	%rs233, %r604;
	sub.s64 	%rd541, %rd540, %rd536;
	st.global.u8 	[%rd541+294912], %rs233;
	cvt.u16.u32 	%rs234, %r605;
	st.global.u8 	[%rd541+311296], %rs234;
	cvt.u16.u32 	%rs235, %r606;
	st.global.u8 	[%rd541+327680], %rs235;
	add.s32 	%r6561, %r6560, 1;
	or.b32  	%r6562, %r569, 1;
	cvt.u64.u32 	%rd542, %r6561;
	mul.wide.u32 	%rd543, %r6561, 4;
	add.s64 	%rd544, %rd5, %rd543;
	st.global.u32 	[%rd544+131072], %r6562;
	xor.b32  	%r6563, %r603, 524288;
	st.global.u32 	[%rd544+196608], %r6563;
	mul.wide.u32 	%rd545, %r6561, 2;
	sub.s64 	%rd546, %rd544, %rd545;
	st.global.u16 	[%rd546+262144], %rs232;
	sub.s64 	%rd547, %rd546, %rd542;
	st.global.u8 	[%rd547+294912], %rs233;
	st.global.u8 	[%rd547+311296], %rs234;
	st.global.u8 	[%rd547+327680], %rs235;
$L__BB1_99:
	add.s32 	%r30194, %r30194, %r3;
	setp.lt.u32 	%p57, %r30194, %r565;
	@%p57 bra 	$L__BB1_95;
$L__BB1_100:
	bar.sync 	0;
	ld.shared.u32 	%r6564, [_ZZ12RevSucSecondP8BiuStateS0_PjhjE14checkCount_Out];
	bar.sync 	0;
	st.shared.u32 	[_ZZ12RevSucSecondP8BiuStateS0_PjhjE13checkCount_In], %r6564;
	mov.b32 	%r6565, 0;
	st.shared.u32 	[_ZZ12RevSucSecondP8BiuStateS0_PjhjE14checkCount_Out], %r6565;
	bar.sync 	0;
	ld.shared.u32 	%r608, [_ZZ12RevSucSecondP8BiuStateS0_PjhjE13checkCount_In];
	setp.ge.u32 	%p58, %r2, %r608;
	@%p58 bra 	$L__BB1_107;
	ld.global.u8 	%r609, [%rd9+14];
	mov.u32 	%r30195, %r2;
$L__BB1_102:
	cvt.u64.u32 	%rd548, %r30195;
	mul.wide.u32 	%rd549, %r30195, 4;
	add.s64 	%rd550, %rd5, %rd549;
	ld.global.u32 	%r611, [%rd550+196608];
	mul.wide.u32 	%rd551, %r30195, 2;
	sub.s64 	%rd552, %rd550, %rd551;
	ld.global.u16 	%rs236, [%rd552+262144];
	cvt.u32.u16 	%r6566, %rs236;
	sub.s64 	%rd553, %rd552, %rd548;
	ld.global.u8 	%rs237, [%rd553+294912];
	cvt.u32.u16 	%r6567, %rs237;
	ld.global.u8 	%rs238, [%rd553+311296];
	cvt.u32.u16 	%r6568, %rs238;
	ld.global.u8 	%rs239, [%rd553+327680];
	cvt.u32.u16 	%r6569, %rs239;
	mul.wide.u32 	%rd554, %r30195, 3;
	add.s64 	%rd555, %rd553, %rd554;
	ld.global.u32 	%r6570, [%rd555+131072];
	shl.b32 	%r612, %r6570, 1;
	shr.u32 	%r6571, %r6566, 10;
	shr.u32 	%r6572, %r6566, 3;
	and.b32  	%r6573, %r6571, %r6572;
	shr.u32 	%r6574, %r6566, 2;
	and.b32  	%r6575, %r6574, %r6566;
	shr.u32 	%r6576, %r6566, 12;
	xor.b32  	%r6577, %r6575, %r6576;
	xor.b32  	%r613, %r6577, %r6573;
	and.b32  	%r6578, %r613, 1;
	mul.wide.u16 	%r6579, %rs236, 2;
	and.b32  	%r6580, %r6579, 8190;
	or.b32  	%r6581, %r6578, %r6580;
	xor.b32  	%r614, %r6581, 1;
	xor.b32  	%r6582, %r6580, %r6567;
	shr.u32 	%r6583, %r6582, 4;
	shr.u32 	%r6584, %r6566, 9;
	shr.u32 	%r6585, %r611, 22;
	xor.b32  	%r6586, %r6585, %r6583;
	xor.b32  	%r615, %r6586, %r6584;
	xor.b32  	%r6587, %r615, %r614;
	and.b32  	%r6588, %r6587, 1;
	neg.s32 	%r6589, %r6588;
	and.b32  	%r6590, %r6589, 721472;
	xor.b32  	%r6591, %r6590, %r611;
	shl.b32 	%r6592, %r6591, 1;
	and.b32  	%r6593, %r6592, 8388606;
	or.b32  	%r616, %r6593, %r6588;
	shr.u32 	%r617, %r6580, 5;
	shr.u32 	%r6594, %r6593, 7;
	shr.u32 	%r6595, %r6593, 17;
	not.b32 	%r6596, %r6595;
	and.b32  	%r6597, %r617, %r6596;
	and.b32  	%r6598, %r6597, %r6594;
	not.b32 	%r6599, %r6594;
	shr.u32 	%r6600, %r6593, 21;
	shr.u32 	%r6601, %r6593, 12;
	and.b32  	%r6602, %r6600, %r6599;
	and.b32  	%r6603, %r6602, %r6601;
	or.b32  	%r6604, %r6598, %r6603;
	or.b32  	%r6605, %r6600, %r617;
	not.b32 	%r6606, %r6605;
	shr.u32 	%r618, %r6580, 12;
	and.b32  	%r6607, %r618, %r6606;
	or.b32  	%r6608, %r6604, %r6607;
	or.b32  	%r6609, %r6601, %r618;
	not.b32 	%r6610, %r6609;
	and.b32  	%r6611, %r6595, %r6610;
	or.b32  	%r6612, %r6608, %r6611;
	shr.u32 	%r6613, %r6567, 2;
	shr.u32 	%r6614, %r6567, 5;
	xor.b32  	%r619, %r6613, %r6614;
	shr.u32 	%r620, %r6568, 6;
	not.b32 	%r6615, %r620;
	xor.b32  	%r6616, %r619, %r6612;
	xor.b32  	%r6617, %r6616, %r620;
	and.b32  	%r6618, %r6617, 1;
	shr.u32 	%r6619, %r6593, 19;
	shr.u32 	%r6620, %r6591, 7;
	shr.u32 	%r621, %r6580, 11;
	not.b32 	%r622, %r621;
	and.b32  	%r6621, %r6620, %r622;
	and.b32  	%r6622, %r6621, %r6619;
	not.b32 	%r6623, %r6619;
	shr.u32 	%r6624, %r6593, 20;
	shr.u32 	%r6625, %r6593, 6;
	and.b32  	%r6626, %r6624, %r6623;
	and.b32  	%r6627, %r6626, %r6625;
	or.b32  	%r6628, %r6627, %r6622;
	shr.u32 	%r6629, %r6593, 8;
	or.b32  	%r6630, %r6625, %r6629;
	not.b32 	%r6631, %r6630;
	shr.u32 	%r6632, %r6593, 13;
	and.b32  	%r6633, %r6632, %r6631;
	or.b32  	%r6634, %r6628, %r6633;
	or.b32  	%r6635, %r6624, %r6632;
	not.b32 	%r6636, %r6635;
	and.b32  	%r6637, %r621, %r6636;
	or.b32  	%r6638, %r6634, %r6637;
	shr.u32 	%r6639, %r6568, 2;
	shr.u32 	%r6640, %r6568, 5;
	xor.b32  	%r623, %r6639, %r6640;
	shr.u32 	%r624, %r6569, 6;
	not.b32 	%r6641, %r624;
	xor.b32  	%r6642, %r623, %r6638;
	xor.b32  	%r6643, %r6642, %r624;
	and.b32  	%r625, %r6643, 1;
	shr.u32 	%r626, %r6580, 9;
	shr.u32 	%r6644, %r6591, 17;
	shr.u32 	%r6645, %r6591, 8;
	not.b32 	%r6646, %r6645;
	and.b32  	%r6647, %r6644, %r6646;
	and.b32  	%r6648, %r6647, %r626;
	shr.u32 	%r6649, %r6593, 16;
	not.b32 	%r627, %r626;
	and.b32  	%r6650, %r6649, %r627;
	shr.u32 	%r6651, %r6593, 4;
	and.b32  	%r6652, %r6650, %r6651;
	or.b32  	%r6653, %r6652, %r6648;
	shr.u32 	%r6654, %r6593, 18;
	or.b32  	%r6655, %r6654, %r6651;
	not.b32 	%r6656, %r6655;
	shr.u32 	%r6657, %r6593, 22;
	and.b32  	%r6658, %r6657, %r6656;
	or.b32  	%r6659, %r6653, %r6658;
	or.b32  	%r6660, %r6657, %r6649;
	not.b32 	%r6661, %r6660;
	shr.u32 	%r6662, %r6593, 9;
	and.b32  	%r6663, %r6662, %r6661;
	or.b32  	%r6664, %r6659, %r6663;
	shr.u32 	%r628, %r6569, 3;
	shr.u32 	%r629, %r6567, 6;
	xor.b32  	%r6665, %r628, %r6664;
	xor.b32  	%r6666, %r6665, %r629;
	xor.b32  	%r6667, %r6666, %r6587;
	and.b32  	%r6668, %r6667, 1;
	mul.wide.u16 	%r6669, %rs237, 2;
	and.b32  	%r630, %r629, 1;
	and.b32  	%r631, %r6669, 126;
	or.b32  	%r632, %r6618, %r631;
	mul.wide.u16 	%r6670, %rs238, 2;
	and.b32  	%r633, %r6670, 126;
	mul.wide.u16 	%r6671, %rs239, 2;
	and.b32  	%r634, %r6671, 126;
	shr.u32 	%r6672, %r634, 3;
	shr.u32 	%r6673, %r633, 3;
	or.b32  	%r6674, %r6672, %r6673;
	and.b32  	%r6675, %r6568, %r6674;
	and.b32  	%r6676, %r6569, 63;
	or.b32  	%r635, %r6668, %r634;
	shr.u32 	%r636, %r631, 6;
	or.b32  	%r6677, %r632, %r636;
	and.b32  	%r6678, %r630, %r6677;
	shr.u32 	%r6679, %r6567, 1;
	not.b32 	%r6680, %r6679;
	shr.u32 	%r6681, %r6568, 4;
	and.b32  	%r6682, %r6681, %r6680;
	or.b32  	%r6683, %r6615, %r6682;
	or.b32  	%r6684, %r6683, -2;
	not.b32 	%r6685, %r6672;
	and.b32  	%r6686, %r6673, %r6685;
	or.b32  	%r6687, %r6641, %r6686;
	or.b32  	%r6688, %r6687, -2;
	and.b32  	%r6689, %r6672, %r6673;
	shr.u32 	%r6690, %r634, 5;
	not.b32 	%r6691, %r6690;
	or.b32  	%r6692, %r6689, %r6691;
	shr.u32 	%r6693, %r633, 6;
	not.b32 	%r6694, %r6693;
	shr.u32 	%r6695, %r631, 2;
	shr.u32 	%r637, %r633, 5;
	and.b32  	%r6696, %r637, %r6695;
	or.b32  	%r6697, %r6696, %r6694;
	or.b32  	%r6698, %r637, %r6695;
	and.b32  	%r6699, %r6698, %r6567;
	not.b32 	%r6700, %r6699;
	shr.u32 	%r6701, %r631, 3;
	not.b32 	%r638, %r6701;
	not.b32 	%r6702, %r632;
	and.b32  	%r6703, %r636, %r6702;
	or.b32  	%r6704, %r6703, %r638;
	shr.u32 	%r6705, %r631, 4;
	not.b32 	%r639, %r6705;
	not.b32 	%r640, %r636;
	and.b32  	%r6706, %r632, %r640;
	or.b32  	%r6707, %r6706, %r639;
	not.b32 	%r6708, %r635;
	shr.u32 	%r641, %r634, 6;
	and.b32  	%r642, %r641, %r6676;
	or.b32  	%r6709, %r642, %r6708;
	shr.u32 	%r6710, %r634, 4;
	not.b32 	%r6711, %r6710;
	not.b32 	%r6712, %r641;
	and.b32  	%r6713, %r6569, %r6712;
	or.b32  	%r6714, %r6713, %r6711;
	shr.u32 	%r6715, %r634, 2;
	not.b32 	%r6716, %r6715;
	not.b32 	%r6717, %r6676;
	and.b32  	%r6718, %r641, %r6717;
	or.b32  	%r6719, %r6718, %r6716;
	not.b32 	%r6720, %r6695;
	and.b32  	%r643, %r6717, %r6720;
	and.b32  	%r6721, %r643, %r632;
	or.b32  	%r6722, %r632, %r641;
	not.b32 	%r6723, %r6722;
	and.b32  	%r6724, %r637, %r6723;
	not.b32 	%r6725, %r6673;
	and.b32  	%r6726, %r6695, %r6725;
	and.b32  	%r6727, %r6726, %r6672;
	not.b32 	%r6728, %r637;
	and.b32  	%r6729, %r6673, %r6728;
	and.b32  	%r6730, %r6672, %r6717;
	or.b32  	%r6731, %r6730, %r6729;
	and.b32  	%r6732, %r6731, %r640;
	or.b32  	%r644, %r6732, %r6727;
	or.b32  	%r6733, %r6721, %r6724;
	or.b32  	%r6734, %r6733, %r644;
	add.s32 	%r6735, %r6684, %r6697;
	add.s32 	%r6736, %r6735, %r6700;
	add.s32 	%r6737, %r6736, %r6688;
	add.s32 	%r6738, %r6737, %r6692;
	sub.s32 	%r6739, %r6738, %r6675;
	add.s32 	%r6740, %r6739, %r6714;
	add.s32 	%r6741, %r6740, %r6719;
	add.s32 	%r645, %r6741, -2;
	sub.s32 	%r6742, %r645, %r6678;
	add.s32 	%r6743, %r6742, %r6704;
	add.s32 	%r6744, %r6743, %r6707;
	add.s32 	%r6745, %r6744, %r6709;
	add.s32 	%r6746, %r6745, %r6734;
	xor.b32  	%r6747, %r6746, %r609;
	or.b32  	%r6748, %r6747, %r6643;
	and.b32  	%r6749, %r6748, 1;
	setp.eq.b32 	%p59, %r6749, 1;
	@%p59 bra 	$L__BB1_104;
	atom.shared.add.u32 	%r6750, [_ZZ12RevSucSecondP8BiuStateS0_PjhjE14checkCount_Out], 2;
	cvt.u64.u32 	%rd556, %r6750;
	mul.wide.u32 	%rd557, %r6750, 4;
	add.s64 	%rd558, %rd6, %rd557;
	st.global.u32 	[%rd558+131072], %r612;
	st.global.u32 	[%rd558+196608], %r616;
	cvt.u16.u32 	%rs240, %r614;
	mul.wide.u32 	%rd559, %r6750, 2;
	sub.s64 	%rd560, %rd558, %rd559;
	st.global.u16 	[%rd560+262144], %rs240;
	cvt.u16.u32 	%rs241, %r632;
	sub.s64 	%rd561, %rd560, %rd556;
	st.global.u8 	[%rd561+294912], %rs241;
	or.b32  	%r6751, %r625, %r633;
	cvt.u16.u32 	%rs242, %r6751;
	st.global.u8 	[%rd561+311296], %rs242;
	cvt.u16.u32 	%rs243, %r635;
	st.global.u8 	[%rd561+327680], %rs243;
	add.s32 	%r6752, %r6750, 1;
	or.b32  	%r6753, %r612, 1;
	cvt.u64.u32 	%rd562, %r6752;
	mul.wide.u32 	%rd563, %r6752, 4;
	add.s64 	%rd564, %rd6, %rd563;
	st.global.u32 	[%rd564+131072], %r6753;
	xor.b32  	%r6754, %r616, 524288;
	st.global.u32 	[%rd564+196608], %r6754;
	mul.wide.u32 	%rd565, %r6752, 2;
	sub.s64 	%rd566, %rd564, %rd565;
	st.global.u16 	[%rd566+262144], %rs240;
	sub.s64 	%rd567, %rd566, %rd562;
	st.global.u8 	[%rd567+294912], %rs241;
	st.global.u8 	[%rd567+311296], %rs242;
	st.global.u8 	[%rd567+327680], %rs243;
$L__BB1_104:
	xor.b32  	%r6755, %r615, %r613;
	and.b32  	%r6756, %r6755, 1;
	neg.s32 	%r6757, %r6756;
	and.b32  	%r6758, %r6757, 721472;
	xor.b32  	%r6759, %r6758, %r611;
	shl.b32 	%r6760, %r6759, 1;
	and.b32  	%r6761, %r6760, 8388606;
	or.b32  	%r646, %r6761, %r6756;
	shr.u32 	%r6762, %r6761, 7;
	shr.u32 	%r6763, %r6761, 17;
	not.b32 	%r6764, %r6763;
	and.b32  	%r6765, %r617, %r6764;
	and.b32  	%r6766, %r6765, %r6762;
	not.b32 	%r6767, %r6762;
	shr.u32 	%r6768, %r6761, 21;
	shr.u32 	%r6769, %r6761, 12;
	and.b32  	%r6770, %r6768, %r6767;
	and.b32  	%r6771, %r6770, %r6769;
	or.b32  	%r6772, %r6766, %r6771;
	or.b32  	%r6773, %r6768, %r617;
	not.b32 	%r6774, %r6773;
	and.b32  	%r6775, %r618, %r6774;
	or.b32  	%r6776, %r6772, %r6775;
	or.b32  	%r6777, %r6769, %r618;
	not.b32 	%r6778, %r6777;
	and.b32  	%r6779, %r6763, %r6778;
	or.b32  	%r6780, %r6776, %r6779;
	xor.b32  	%r6781, %r619, %r6780;
	xor.b32  	%r6782, %r6781, %r620;
	and.b32  	%r6783, %r6782, 1;
	shr.u32 	%r6784, %r6761, 19;
	shr.u32 	%r6785, %r6759, 7;
	and.b32  	%r6786, %r6785, %r622;
	and.b32  	%r6787, %r6786, %r6784;
	not.b32 	%r6788, %r6784;
	shr.u32 	%r6789, %r6761, 20;
	shr.u32 	%r6790, %r6761, 6;
	and.b32  	%r6791, %r6789, %r6788;
	and.b32  	%r6792, %r6791, %r6790;
	or.b32  	%r6793, %r6792, %r6787;
	shr.u32 	%r6794, %r6761, 8;
	or.b32  	%r6795, %r6790, %r6794;
	not.b32 	%r6796, %r6795;
	shr.u32 	%r6797, %r6761, 13;
	and.b32  	%r6798, %r6797, %r6796;
	or.b32  	%r6799, %r6793, %r6798;
	or.b32  	%r6800, %r6789, %r6797;
	not.b32 	%r6801, %r6800;
	and.b32  	%r6802, %r621, %r6801;
	or.b32  	%r6803, %r6799, %r6802;
	xor.b32  	%r6804, %r623, %r6803;
	xor.b32  	%r6805, %r6804, %r624;
	and.b32  	%r6806, %r6805, 1;
	shr.u32 	%r6807, %r6759, 17;
	shr.u32 	%r6808, %r6759, 8;
	not.b32 	%r6809, %r6808;
	and.b32  	%r6810, %r6807, %r6809;
	and.b32  	%r6811, %r6810, %r626;
	shr.u32 	%r6812, %r6761, 16;
	and.b32  	%r6813, %r6812, %r627;
	shr.u32 	%r6814, %r6761, 4;
	and.b32  	%r6815, %r6813, %r6814;
	or.b32  	%r6816, %r6815, %r6811;
	shr.u32 	%r6817, %r6761, 18;
	or.b32  	%r6818, %r6817, %r6814;
	not.b32 	%r6819, %r6818;
	shr.u32 	%r6820, %r6761, 22;
	and.b32  	%r6821, %r6820, %r6819;
	or.b32  	%r6822, %r6816, %r6821;
	or.b32  	%r6823, %r6820, %r6812;
	not.b32 	%r6824, %r6823;
	shr.u32 	%r6825, %r6761, 9;
	and.b32  	%r6826, %r6825, %r6824;
	or.b32  	%r6827, %r6822, %r6826;
	xor.b32  	%r6828, %r628, %r6827;
	xor.b32  	%r6829, %r6828, %r629;
	xor.b32  	%r6830, %r6829, %r6755;
	and.b32  	%r6831, %r6830, 1;
	or.b32  	%r647, %r6783, %r631;
	or.b32  	%r648, %r6806, %r633;
	or.b32  	%r649, %r6831, %r634;
	or.b32  	%r6832, %r647, %r636;
	and.b32  	%r6833, %r630, %r6832;
	not.b32 	%r6834, %r647;
	and.b32  	%r6835, %r636, %r6834;
	or.b32  	%r6836, %r6835, %r638;
	and.b32  	%r6837, %r647, %r640;
	or.b32  	%r6838, %r6837, %r639;
	not.b32 	%r6839, %r649;
	or.b32  	%r6840, %r642, %r6839;
	and.b32  	%r6841, %r643, %r647;
	or.b32  	%r6842, %r647, %r641;
	not.b32 	%r6843, %r6842;
	and.b32  	%r6844, %r637, %r6843;
	or.b32  	%r6845, %r6841, %r6844;
	or.b32  	%r6846, %r6845, %r644;
	sub.s32 	%r6847, %r645, %r6833;
	add.s32 	%r6848, %r6847, %r6836;
	add.s32 	%r6849, %r6848, %r6838;
	add.s32 	%r6850, %r6849, %r6840;
	add.s32 	%r6851, %r6850, %r6846;
	and.b32  	%r6852, %r6851, 1;
	xor.b32  	%r6853, %r6852, %r609;
	not.b32 	%r6854, %r6853;
	and.b32  	%r6855, %r6806, %r6854;
	setp.eq.s32 	%p60, %r6855, 0;
	@%p60 bra 	$L__BB1_106;
	atom.shared.add.u32 	%r6856, [_ZZ12RevSucSecondP8BiuStateS0_PjhjE14checkCount_Out], 2;
	cvt.u64.u32 	%rd568, %r6856;
	mul.wide.u32 	%rd569, %r6856, 4;
	add.s64 	%rd570, %rd6, %rd569;
	st.global.u32 	[%rd570+131072], %r612;
	st.global.u32 	[%rd570+196608], %r646;
	cvt.u16.u32 	%rs244, %r614;
	mul.wide.u32 	%rd571, %r6856, 2;
	sub.s64 	%rd572, %rd570, %rd571;
	st.global.u16 	[%rd572+262144], %rs244;
	cvt.u16.u32 	%rs245, %r647;
	sub.s64 	%rd573, %rd572, %rd568;
	st.global.u8 	[%rd573+294912], %rs245;
	cvt.u16.u32 	%rs246, %r648;
	st.global.u8 	[%rd573+311296], %rs246;
	cvt.u16.u32 	%rs247, %r649;
	st.global.u8 	[%rd573+327680], %rs247;
	add.s32 	%r6857, %r6856, 1;
	or.b32  	%r6858, %r612, 1;
	cvt.u64.u32 	%rd574, %r6857;
	mul.wide.u32 	%rd575, %r6857, 4;
	add.s64 	%rd576, %rd6, %rd575;
	st.global.u32 	[%rd576+131072], %r6858;
	xor.b32  	%r6859, %r646, 524288;
	st.global.u32 	[%rd576+196608], %r6859;
	mul.wide.u32 	%rd577, %r6857, 2;
	sub.s64 	%rd578, %rd576, %rd577;
	st.global.u16 	[%rd578+262144], %rs244;
	sub.s64 	%rd579, %rd578, %rd574;
	st.global.u8 	[%rd579+294912], %rs245;
	st.global.u8 	[%rd579+311296], %rs246;
	st.global.u8 	[%rd579+327680], %rs247;
$L__BB1_106:
	add.s32 	%r30195, %r30195, %r3;
	setp.lt.u32 	%p61, %r30195, %r608;
	@%p61 bra 	$L__BB1_102;
$L__BB1_107:
	bar.sync 	0;
	ld.shared.u32 	%r6860, [_ZZ12RevSucSecondP8BiuStateS0_PjhjE14checkCount_Out];
	st.global.u32 	[%rd2], %r6860;
	bar.sync 	0;
	st.shared.u32 	[_ZZ12RevSucSecondP8BiuStateS0_PjhjE13checkCount_In], %r6860;
	mov.b32 	%r6861, 0;
	st.shared.u32 	[_ZZ12RevSucSecondP8BiuStateS0_PjhjE14checkCount_Out], %r6861;
	bar.sync 	0;
	ld.shared.u32 	%r651, [_ZZ12RevSucSecondP8BiuStateS0_PjhjE13checkCount_In];
	setp.ge.u32 	%p62, %r2, %r651;
	@%p62 bra 	$L__BB1_114;
	ld.global.u8 	%r652, [%rd9+15];
	mov.u32 	%r30196, %r2;
$L__BB1_109:
	cvt.u64.u32 	%rd580, %r30196;
	mul.wide.u32 	%rd581, %r30196, 4;
	add.s64 	%rd582, %rd6, %rd581;
	ld.global.u32 	%r654, [%rd582+196608];
	mul.wide.u32 	%rd583, %r30196, 2;
	sub.s64 	%rd584, %rd582, %rd583;
	ld.global.u16 	%rs248, [%rd584+262144];
	cvt.u32.u16 	%r6862, %rs248;
	sub.s64 	%rd585, %rd584, %rd580;
	ld.global.u8 	%rs249, [%rd585+294912];
	cvt.u32.u16 	%r6863, %rs249;
	ld.global.u8 	%rs250, [%rd585+311296];
	cvt.u32.u16 	%r6864, %rs250;
	ld.global.u8 	%rs251, [%rd585+327680];
	cvt.u32.u16 	%r6865, %rs251;
	mul.wide.u32 	%rd586, %r30196, 3;
	add.s64 	%rd587, %rd585, %rd586;
	ld.global.u32 	%r6866, [%rd587+131072];
	shl.b32 	%r655, %r6866, 1;
	shr.u32 	%r6867, %r6862, 10;
	shr.u32 	%r6868, %r6862, 3;
	and.b32  	%r6869, %r6867, %r6868;
	shr.u32 	%r6870, %r6862, 2;
	and.b32  	%r6871, %r6870, %r6862;
	shr.u32 	%r6872, %r6862, 12;
	xor.b32  	%r6873, %r6871, %r6872;
	xor.b32  	%r656, %r6873, %r6869;
	and.b32  	%r6874, %r656, 1;
	mul.wide.u16 	%r6875, %rs248, 2;
	and.b32  	%r6876, %r6875, 8190;
	or.b32  	%r6877, %r6874, %r6876;
	xor.b32  	%r657, %r6877, 1;
	xor.b32  	%r6878, %r6876, %r6863;
	shr.u32 	%r6879, %r6878, 4;
	shr.u32 	%r6880, %r6862, 9;
	shr.u32 	%r6881, %r654, 22;
	xor.b32  	%r6882, %r6881, %r6879;
	xor.b32  	%r658, %r6882, %r6880;
	xor.b32  	%r6883, %r658, %r657;
	and.b32  	%r6884, %r6883, 1;
	neg.s32 	%r6885, %r6884;
	and.b32  	%r6886, %r6885, 721472;
	xor.b32  	%r6887, %r6886, %r654;
	shl.b32 	%r6888, %r6887, 1;
	and.b32  	%r6889, %r6888, 8388606;
	or.b32  	%r659, %r6889, %r6884;
	shr.u32 	%r660, %r6876, 5;
	shr.u32 	%r6890, %r6889, 7;
	shr.u32 	%r6891, %r6889, 17;
	not.b32 	%r6892, %r6891;
	and.b32  	%r6893, %r660, %r6892;
	and.b32  	%r6894, %r6893, %r6890;
	not.b32 	%r6895, %r6890;
	shr.u32 	%r6896, %r6889, 21;
	shr.u32 	%r6897, %r6889, 12;
	and.b32  	%r6898, %r6896, %r6895;
	and.b32  	%r6899, %r6898, %r6897;
	or.b32  	%r6900, %r6894, %r6899;
	or.b32  	%r6901, %r6896, %r660;
	not.b32 	%r6902, %r6901;
	shr.u32 	%r661, %r6876, 12;
	and.b32  	%r6903, %r661, %r6902;
	or.b32  	%r6904, %r6900, %r6903;
	or.b32  	%r6905, %r6897, %r661;
	not.b32 	%r6906, %r6905;
	and.b32  	%r6907, %r6891, %r6906;
	or.b32  	%r6908, %r6904, %r6907;
	shr.u32 	%r6909, %r6863, 2;
	shr.u32 	%r6910, %r6863, 5;
	xor.b32  	%r662, %r6909, %r6910;
	shr.u32 	%r663, %r6864, 6;
	not.b32 	%r6911, %r663;
	xor.b32  	%r6912, %r662, %r6908;
	xor.b32  	%r6913, %r6912, %r663;
	and.b32  	%r6914, %r6913, 1;
	shr.u32 	%r6915, %r6889, 19;
	shr.u32 	%r6916, %r6887, 7;
	shr.u32 	%r664, %r6876, 11;
	not.b32 	%r665, %r664;
	and.b32  	%r6917, %r6916, %r665;
	and.b32  	%r6918, %r6917, %r6915;
	not.b32 	%r6919, %r6915;
	shr.u32 	%r6920, %r6889, 20;
	shr.u32 	%r6921, %r6889, 6;
	and.b32  	%r6922, %r6920, %r6919;
	and.b32  	%r6923, %r6922, %r6921;
	or.b32  	%r6924, %r6923, %r6918;
	shr.u32 	%r6925, %r6889, 8;
	or.b32  	%r6926, %r6921, %r6925;
	not.b32 	%r6927, %r6926;
	shr.u32 	%r6928, %r6889, 13;
	and.b32  	%r6929, %r6928, %r6927;
	or.b32  	%r6930, %r6924, %r6929;
	or.b32  	%r6931, %r6920, %r6928;
	not.b32 	%r6932, %r6931;
	and.b32  	%r6933, %r664, %r6932;
	or.b32  	%r6934, %r6930, %r6933;
	shr.u32 	%r6935, %r6864, 2;
	shr.u32 	%r6936, %r6864, 5;
	xor.b32  	%r666, %r6935, %r6936;
	shr.u32 	%r667, %r6865, 6;
	not.b32 	%r6937, %r667;
	xor.b32  	%r6938, %r666, %r6934;
	xor.b32  	%r6939, %r6938, %r667;
	and.b32  	%r668, %r6939, 1;
	shr.u32 	%r669, %r6876, 9;
	shr.u32 	%r6940, %r6887, 17;
	shr.u32 	%r6941, %r6887, 8;
	not.b32 	%r6942, %r6941;
	and.b32  	%r6943, %r6940, %r6942;
	and.b32  	%r6944, %r6943, %r669;
	shr.u32 	%r6945, %r6889, 16;
	not.b32 	%r670, %r669;
	and.b32  	%r6946, %r6945, %r670;
	shr.u32 	%r6947, %r6889, 4;
	and.b32  	%r6948, %r6946, %r6947;
	or.b32  	%r6949, %r6948, %r6944;
	shr.u32 	%r6950, %r6889, 18;
	or.b32  	%r6951, %r6950, %r6947;
	not.b32 	%r6952, %r6951;
	shr.u32 	%r6953, %r6889, 22;
	and.b32  	%r6954, %r6953, %r6952;
	or.b32  	%r6955, %r6949, %r6954;
	or.b32  	%r6956, %r6953, %r6945;
	not.b32 	%r6957, %r6956;
	shr.u32 	%r6958, %r6889, 9;
	and.b32  	%r6959, %r6958, %r6957;
	or.b32  	%r6960, %r6955, %r6959;
	shr.u32 	%r671, %r6865, 3;
	shr.u32 	%r672, %r6863, 6;
	xor.b32  	%r6961, %r671, %r6960;
	xor.b32  	%r6962, %r6961, %r672;
	xor.b32  	%r6963, %r6962, %r6883;
	and.b32  	%r6964, %r6963, 1;
	mul.wide.u16 	%r6965, %rs249, 2;
	and.b32  	%r673, %r672, 1;
	and.b32  	%r674, %r6965, 126;
	or.b32  	%r675, %r6914, %r674;
	mul.wide.u16 	%r6966, %rs250, 2;
	and.b32  	%r676, %r6966, 126;
	mul.wide.u16 	%r6967, %rs251, 2;
	and.b32  	%r677, %r6967, 126;
	shr.u32 	%r6968, %r677, 3;
	shr.u32 	%r6969, %r676, 3;
	or.b32  	%r6970, %r6968, %r6969;
	and.b32  	%r6971, %r6864, %r6970;
	and.b32  	%r6972, %r6865, 63;
	or.b32  	%r678, %r6964, %r677;
	shr.u32 	%r679, %r674, 6;
	or.b32  	%r6973, %r675, %r679;
	and.b32  	%r6974, %r673, %r6973;
	shr.u32 	%r6975, %r6863, 1;
	not.b32 	%r6976, %r6975;
	shr.u32 	%r6977, %r6864, 4;
	and.b32  	%r6978, %r6977, %r6976;
	or.b32  	%r6979, %r6911, %r6978;
	or.b32  	%r6980, %r6979, -2;
	not.b32 	%r6981, %r6968;
	and.b32  	%r6982, %r6969, %r6981;
	or.b32  	%r6983, %r6937, %r6982;
	or.b32  	%r6984, %r6983, -2;
	and.b32  	%r6985, %r6968, %r6969;
	shr.u32 	%r6986, %r677, 5;
	not.b32 	%r6987, %r6986;
	or.b32  	%r6988, %r6985, %r6987;
	shr.u32 	%r6989, %r676, 6;
	not.b32 	%r6990, %r6989;
	shr.u32 	%r6991, %r674, 2;
	shr.u32 	%r680, %r676, 5;
	and.b32  	%r6992, %r680, %r6991;
	or.b32  	%r6993, %r6992, %r6990;
	or.b32  	%r6994, %r680, %r6991;
	and.b32  	%r6995, %r6994, %r6863;
	not.b32 	%r6996, %r6995;
	shr.u32 	%r6997, %r674, 3;
	not.b32 	%r681, %r6997;
	not.b32 	%r6998, %r675;
	and.b32  	%r6999, %r679, %r6998;
	or.b32  	%r7000, %r6999, %r681;
	shr.u32 	%r7001, %r674, 4;
	not.b32 	%r682, %r7001;
	not.b32 	%r683, %r679;
	and.b32  	%r7002, %r675, %r683;
	or.b32  	%r7003, %r7002, %r682;
	not.b32 	%r7004, %r678;
	shr.u32 	%r684, %r677, 6;
	and.b32  	%r685, %r684, %r6972;
	or.b32  	%r7005, %r685, %r7004;
	shr.u32 	%r7006, %r677, 4;
	not.b32 	%r7007, %r7006;
	not.b32 	%r7008, %r684;
	and.b32  	%r7009, %r6865, %r7008;
	or.b32  	%r7010, %r7009, %r7007;
	shr.u32 	%r7011, %r677, 2;
	not.b32 	%r7012, %r7011;
	not.b32 	%r7013, %r6972;
	and.b32  	%r7014, %r684, %r7013;
	or.b32  	%r7015, %r7014, %r7012;
	not.b32 	%r7016, %r6991;
	and.b32  	%r686, %r7013, %r7016;
	and.b32  	%r7017, %r686, %r675;
	or.b32  	%r7018, %r675, %r684;
	not.b32 	%r7019, %r7018;
	and.b32  	%r7020, %r680, %r7019;
	not.b32 	%r7021, %r6969;
	and.b32  	%r7022, %r6991, %r7021;
	and.b32  	%r7023, %r7022, %r6968;
	not.b32 	%r7024, %r680;
	and.b32  	%r7025, %r6969, %r7024;
	and.b32  	%r7026, %r6968, %r7013;
	or.b32  	%r7027, %r7026, %r7025;
	and.b32  	%r7028, %r7027, %r683;
	or.b32  	%r687, %r7028, %r7023;
	or.b32  	%r7029, %r7017, %r7020;
	or.b32  	%r7030, %r7029, %r687;
	add.s32 	%r7031, %r6980, %r6993;
	add.s32 	%r7032, %r7031, %r6996;
	add.s32 	%r7033, %r7032, %r6984;
	add.s32 	%r7034, %r7033, %r6988;
	sub.s32 	%r7035, %r7034, %r6971;
	add.s32 	%r7036, %r7035, %r7010;
	add.s32 	%r7037, %r7036, %r7015;
	add.s32 	%r688, %r7037, -2;
	sub.s32 	%r7038, %r688, %r6974;
	add.s32 	%r7039, %r7038, %r7000;
	add.s32 	%r7040, %r7039, %r7003;
	add.s32 	%r7041, %r7040, %r7005;
	add.s32 	%r7042, %r7041, %r7030;
	xor.b32  	%r7043, %r7042, %r652;
	or.b32  	%r7044, %r7043, %r6939;
	and.b32  	%r7045, %r7044, 1;
	setp.eq.b32 	%p63, %r7045, 1;
	@%p63 bra 	$L__BB1_111;
	atom.shared.add.u32 	%r7046, [_ZZ12RevSucSecondP8BiuStateS0_PjhjE14checkCount_Out], 2;
	cvt.u64.u32 	%rd588, %r7046;
	mul.wide.u32 	%rd589, %r7046, 4;
	add.s64 	%rd590, %rd5, %rd589;
	st.global.u32 	[%rd590+131072], %r655;
	st.global.u32 	[%rd590+196608], %r659;
	cvt.u16.u32 	%rs252, %r657;
	mul.wide.u32 	%rd591, %r7046, 2;
	sub.s64 	%rd592, %rd590, %rd591;
	st.global.u16 	[%rd592+262144], %rs252;
	cvt.u16.u32 	%rs253, %r675;
	sub.s64 	%rd593, %rd592, %rd588;
	st.global.u8 	[%rd593+294912], %rs253;
	or.b32  	%r7047, %r668, %r676;
	cvt.u16.u32 	%rs254, %r7047;
	st.global.u8 	[%rd593+311296], %rs254;
	cvt.u16.u32 	%rs255, %r678;
	st.global.u8 	[%rd593+327680], %rs255;
	add.s32 	%r7048, %r7046, 1;
	or.b32  	%r7049, %r655, 1;
	cvt.u64.u32 	%rd594, %r7048;
	mul.wide.u32 	%rd595, %r7048, 4;
	add.s64 	%rd596, %rd5, %rd595;
	st.global.u32 	[%rd596+131072], %r7049;
	xor.b32  	%r7050, %r659, 524288;
	st.global.u32 	[%rd596+196608], %r7050;
	mul.wide.u32 	%rd597, %r7048, 2;
	sub.s64 	%rd598, %rd596, %rd597;
	st.global.u16 	[%rd598+262144], %rs252;
	sub.s64 	%rd599, %rd598, %rd594;
	st.global.u8 	[%rd599+294912], %rs253;
	st.global.u8 	[%rd599+311296], %rs254;
	st.global.u8 	[%rd599+327680], %rs255;
$L__BB1_111:
	xor.b32  	%r7051, %r658, %r656;
	and.b32  	%r7052, %r7051, 1;
	neg.s32 	%r7053, %r7052;
	and.b32  	%r7054, %r7053, 721472;
	xor.b32  	%r7055, %r7054, %r654;
	shl.b32 	%r7056, %r7055, 1;
	and.b32  	%r7057, %r7056, 8388606;
	or.b32  	%r689, %r7057, %r7052;
	shr.u32 	%r7058, %r7057, 7;
	shr.u32 	%r7059, %r7057, 17;
	not.b32 	%r7060, %r7059;
	and.b32  	%r7061, %r660, %r7060;
	and.b32  	%r7062, %r7061, %r7058;
	not.b32 	%r7063, %r7058;
	shr.u32 	%r7064, %r7057, 21;
	shr.u32 	%r7065, %r7057, 12;
	and.b32  	%r7066, %r7064, %r7063;
	and.b32  	%r7067, %r7066, %r7065;
	or.b32  	%r7068, %r7062, %r7067;
	or.b32  	%r7069, %r7064, %r660;
	not.b32 	%r7070, %r7069;
	and.b32  	%r7071, %r661, %r7070;
	or.b32  	%r7072, %r7068, %r7071;
	or.b32  	%r7073, %r7065, %r661;
	not.b32 	%r7074, %r7073;
	and.b32  	%r7075, %r7059, %r7074;
	or.b32  	%r7076, %r7072, %r7075;
	xor.b32  	%r7077, %r662, %r7076;
	xor.b32  	%r7078, %r7077, %r663;
	and.b32  	%r7079, %r7078, 1;
	shr.u32 	%r7080, %r7057, 19;
	shr.u32 	%r7081, %r7055, 7;
	and.b32  	%r7082, %r7081, %r665;
	and.b32  	%r7083, %r7082, %r7080;
	not.b32 	%r7084, %r7080;
	shr.u32 	%r7085, %r7057, 20;
	shr.u32 	%r7086, %r7057, 6;
	and.b32  	%r7087, %r7085, %r7084;
	and.b32  	%r7088, %r7087, %r7086;
	or.b32  	%r7089, %r7088, %r7083;
	shr.u32 	%r7090, %r7057, 8;
	or.b32  	%r7091, %r7086, %r7090;
	not.b32 	%r7092, %r7091;
	shr.u32 	%r7093, %r7057, 13;
	and.b32  	%r7094, %r7093, %r7092;
	or.b32  	%r7095, %r7089, %r7094;
	or.b32  	%r7096, %r7085, %r7093;
	not.b32 	%r7097, %r7096;
	and.b32  	%r7098, %r664, %r7097;
	or.b32  	%r7099, %r7095, %r7098;
	xor.b32  	%r7100, %r666, %r7099;
	xor.b32  	%r7101, %r7100, %r667;
	and.b32  	%r7102, %r7101, 1;
	shr.u32 	%r7103, %r7055, 17;
	shr.u32 	%r7104, %r7055, 8;
	not.b32 	%r7105, %r7104;
	and.b32  	%r7106, %r7103, %r7105;
	and.b32  	%r7107, %r7106, %r669;
	shr.u32 	%r7108, %r7057, 16;
	and.b32  	%r7109, %r7108, %r670;
	shr.u32 	%r7110, %r7057, 4;
	and.b32  	%r7111, %r7109, %r7110;
	or.b32  	%r7112, %r7111, %r7107;
	shr.u32 	%r7113, %r7057, 18;
	or.b32  	%r7114, %r7113, %r7110;
	not.b32 	%r7115, %r7114;
	shr.u32 	%r7116, %r7057, 22;
	and.b32  	%r7117, %r7116, %r7115;
	or.b32  	%r7118, %r7112, %r7117;
	or.b32  	%r7119, %r7116, %r7108;
	not.b32 	%r7120, %r7119;
	shr.u32 	%r7121, %r7057, 9;
	and.b32  	%r7122, %r7121, %r7120;
	or.b32  	%r7123, %r7118, %r7122;
	xor.b32  	%r7124, %r671, %r7123;
	xor.b32  	%r7125, %r7124, %r672;
	xor.b32  	%r7126, %r7125, %r7051;
	and.b32  	%r7127, %r7126, 1;
	or.b32  	%r690, %r7079, %r674;
	or.b32  	%r691, %r7102, %r676;
	or.b32  	%r692, %r7127, %r677;
	or.b32  	%r7128, %r690, %r679;
	and.b32  	%r7129, %r673, %r7128;
	not.b32 	%r7130, %r690;
	and.b32  	%r7131, %r679, %r7130;
	or.b32  	%r7132, %r7131, %r681;
	and.b32  	%r7133, %r690, %r683;
	or.b32  	%r7134, %r7133, %r682;
	not.b32 	%r7135, %r692;
	or.b32  	%r7136, %r685, %r7135;
	and.b32  	%r7137, %r686, %r690;
	or.b32  	%r7138, %r690, %r684;
	not.b32 	%r7139, %r7138;
	and.b32  	%r7140, %r680, %r7139;
	or.b32  	%r7141, %r7137, %r7140;
	or.b32  	%r7142, %r7141, %r687;
	sub.s32 	%r7143, %r688, %r7129;
	add.s32 	%r7144, %r7143, %r7132;
	add.s32 	%r7145, %r7144, %r7134;
	add.s32 	%r7146, %r7145, %r7136;
	add.s32 	%r7147, %r7146, %r7142;
	and.b32  	%r7148, %r7147, 1;
	xor.b32  	%r7149, %r7148, %r652;
	not.b32 	%r7150, %r7149;
	and.b32  	%r7151, %r7102, %r7150;
	setp.eq.s32 	%p64, %r7151, 0;
	@%p64 bra 	$L__BB1_113;
	atom.shared.add.u32 	%r7152, [_ZZ12RevSucSecondP8BiuStateS0_PjhjE14checkCount_Out], 2;
	cvt.u64.u32 	%rd600, %r7152;
	mul.wide.u32 	%rd601, %r7152, 4;
	add.s64 	%rd602, %rd5, %rd601;
	st.global.u32 	[%rd602+131072], %r655;
	st.global.u32 	[%rd602+196608], %r689;
	cvt.u16.u32 	%rs256, %r657;
	mul.wide.u32 	%rd603, %r7152, 2;
	sub.s64 	%rd604, %rd602, %rd603;
	st.global.u16 	[%rd604+262144], %rs256;
	cvt.u16.u32 	%rs257, %r690;
	sub.s64 	%rd605, %rd604, %rd600;
	st.global.u8 	[%rd605+294912], %rs257;
	cvt.u16.u32 	%rs258, %r691;
	st.global.u8 	[%rd605+311296], %rs258;
	cvt.u16.u32 	%rs259, %r692;
	st.global.u8 	[%rd605+327680], %rs259;
	add.s32 	%r7153, %r7152, 1;
	or.b32  	%r7154, %r655, 1;
	cvt.u64.u32 	%rd606, %r7153;
	mul.wide.u32 	%rd607, %r7153, 4;
	add.s64 	%rd608, %rd5, %rd607;
	st.global.u32 	[%rd608+131072], %r7154;
	xor.b32  	%r7155, %r689, 524288;
	st.global.u32 	[%rd608+196608], %r7155;
	mul.wide.u32 	%rd609, %r7153, 2;
	sub.s64 	%rd610, %rd608, %rd609;
	st.global.u16 	[%rd610+262144], %rs256;
	sub.s64 	%rd611, %rd610, %rd606;
	st.global.u8 	[%rd611+294912], %rs257;
	st.global.u8 	[%rd611+311296], %rs258;
	st.global.u8 	[%rd611+327680], %rs259;
$L__BB1_113:
	add.s32 	%r30196, %r30196, %r3;
	setp.lt.u32 	%p65, %r30196, %r651;
	@%p65 bra 	$L__BB1_109;
$L__BB1_114:
	bar.sync 	0;
	ld.shared.u32 	%r7156, [_ZZ12RevSucSecondP8BiuStateS0_PjhjE14checkCount_Out];
	bar.sync 	0;
	st.shared.u32 	[_ZZ12RevSucSecondP8BiuStateS0_PjhjE13checkCount_In], %r7156;
	mov.b32 	%r7157, 0;
	st.shared.u32 	[_ZZ12RevSucSecondP8BiuStateS0_PjhjE14checkCount_Out], %r7157;
	bar.sync 	0;
	ld.shared.u32 	%r694, [_ZZ12RevSucSecondP8BiuStateS0_PjhjE13checkCount_In];
	setp.ge.u32 	%p66, %r2, %r694;
	@%p66 bra 	$L__BB1_121;
	ld.global.u8 	%r695, [%rd9+16];
	mov.u32 	%r30197, %r2;
$L__BB1_116:
	cvt.u64.u32 	%rd612, %r30197;
	mul.wide.u32 	%rd613, %r30197, 4;
	add.s64 	%rd614, %rd5, %rd613;
	ld.global.u32 	%r697, [%rd614+196608];
	mul.wide.u32 	%rd615, %r30197, 2;
	sub.s64 	%rd616, %rd614, %rd615;
	ld.global.u16 	%rs260, [%rd616+262144];
	cvt.u32.u16 	%r7158, %rs260;
	sub.s64 	%rd617, %rd616, %rd612;
	ld.global.u8 	%rs261, [%rd617+294912];
	cvt.u32.u16 	%r7159, %rs261;
	ld.global.u8 	%rs262, [%rd617+311296];
	cvt.u32.u16 	%r7160, %rs262;
	ld.global.u8 	%rs263, [%rd617+327680];
	cvt.u32.u16 	%r7161, %rs263;
	mul.wide.u32 	%rd618, %r30197, 3;
	add.s64 	%rd619, %rd617, %rd618;
	ld.global.u32 	%r7162, [%rd619+131072];
	shl.b32 	%r698, %r7162, 1;
	shr.u32 	%r7163, %r7158, 10;
	shr.u32 	%r7164, %r7158, 3;
	and.b32  	%r7165, %r7163, %r7164;
	shr.u32 	%r7166, %r7158, 2;
	and.b32  	%r7167, %r7166, %r7158;
	shr.u32 	%r7168, %r7158, 12;
	xor.b32  	%r7169, %r7167, %r7168;
	xor.b32  	%r699, %r7169, %r7165;
	and.b32  	%r7170, %r699, 1;
	mul.wide.u16 	%r7171, %rs260, 2;
	and.b32  	%r7172, %r7171, 8190;
	or.b32  	%r7173, %r7170, %r7172;
	xor.b32  	%r700, %r7173, 1;
	xor.b32  	%r7174, %r7172, %r7159;
	shr.u32 	%r7175, %r7174, 4;
	shr.u32 	%r7176, %r7158, 9;
	shr.u32 	%r7177, %r697, 22;
	xor.b32  	%r7178, %r7177, %r7175;
	xor.b32  	%r701, %r7178, %r7176;
	xor.b32  	%r7179, %r701, %r700;
	and.b32  	%r7180, %r7179, 1;
	neg.s32 	%r7181, %r7180;
	and.b32  	%r7182, %r7181, 721472;
	xor.b32  	%r7183, %r7182, %r697;
	shl.b32 	%r7184, %r7183, 1;
	and.b32  	%r7185, %r7184, 8388606;
	or.b32  	%r702, %r7185, %r7180;
	shr.u32 	%r703, %r7172, 5;
	shr.u32 	%r7186, %r7185, 7;
	shr.u32 	%r7187, %r7185, 17;
	not.b32 	%r7188, %r7187;
	and.b32  	%r7189, %r703, %r7188;
	and.b32  	%r7190, %r7189, %r7186;
	not.b32 	%r7191, %r7186;
	shr.u32 	%r7192, %r7185, 21;
	shr.u32 	%r7193, %r7185, 12;
	and.b32  	%r7194, %r7192, %r7191;
	and.b32  	%r7195, %r7194, %r7193;
	or.b32  	%r7196, %r7190, %r7195;
	or.b32  	%r7197, %r7192, %r703;
	not.b32 	%r7198, %r7197;
	shr.u32 	%r704, %r7172, 12;
	and.b32  	%r7199, %r704, %r7198;
	or.b32  	%r7200, %r7196, %r7199;
	or.b32  	%r7201, %r7193, %r704;
	not.b32 	%r7202, %r7201;
	and.b32  	%r7203, %r7187, %r7202;
	or.b32  	%r7204, %r7200, %r7203;
	shr.u32 	%r7205, %r7159, 2;
	shr.u32 	%r7206, %r7159, 5;
	xor.b32  	%r705, %r7205, %r7206;
	shr.u32 	%r706, %r7160, 6;
	not.b32 	%r7207, %r706;
	xor.b32  	%r7208, %r705, %r7204;
	xor.b32  	%r7209, %r7208, %r706;
	and.b32  	%r7210, %r7209, 1;
	shr.u32 	%r7211, %r7185, 19;
	shr.u32 	%r7212, %r7183, 7;
	shr.u32 	%r707, %r7172, 11;
	not.b32 	%r708, %r707;
	and.b32  	%r7213, %r7212, %r708;
	and.b32  	%r7214, %r7213, %r7211;
	not.b32 	%r7215, %r7211;
	shr.u32 	%r7216, %r7185, 20;
	shr.u32 	%r7217, %r7185, 6;
	and.b32  	%r7218, %r7216, %r7215;
	and.b32  	%r7219, %r7218, %r7217;
	or.b32  	%r7220, %r7219, %r7214;
	shr.u32 	%r7221, %r7185, 8;
	or.b32  	%r7222, %r7217, %r7221;
	not.b32 	%r7223, %r7222;
	shr.u32 	%r7224, %r7185, 13;
	and.b32  	%r7225, %r7224, %r7223;
	or.b32  	%r7226, %r7220, %r7225;
	or.b32  	%r7227, %r7216, %r7224;
	not.b32 	%r7228, %r7227;
	and.b32  	%r7229, %r707, %r7228;
	or.b32  	%r7230, %r7226, %r7229;
	shr.u32 	%r7231, %r7160, 2;
	shr.u32 	%r7232, %r7160, 5;
	xor.b32  	%r709, %r7231, %r7232;
	shr.u32 	%r710, %r7161, 6;
	not.b32 	%r7233, %r710;
	xor.b32  	%r7234, %r709, %r7230;
	xor.b32  	%r7235, %r7234, %r710;
	and.b32  	%r711, %r7235, 1;
	shr.u32 	%r712, %r7172, 9;
	shr.u32 	%r7236, %r7183, 17;
	shr.u32 	%r7237, %r7183, 8;
	not.b32 	%r7238, %r7237;
	and.b32  	%r7239, %r7236, %r7238;
	and.b32  	%r7240, %r7239, %r712;
	shr.u32 	%r7241, %r7185, 16;
	not.b32 	%r713, %r712;
	and.b32  	%r7242, %r7241, %r713;
	shr.u32 	%r7243, %r7185, 4;
	and.b32  	%r7244, %r7242, %r7243;
	or.b32  	%r7245, %r7244, %r7240;
	shr.u32 	%r7246, %r7185, 18;
	or.b32  	%r7247, %r7246, %r7243;
	not.b32 	%r7248, %r7247;
	shr.u32 	%r7249, %r7185, 22;
	and.b32  	%r7250, %r7249, %r7248;
	or.b32  	%r7251, %r7245, %r7250;
	or.b32  	%r7252, %r7249, %r7241;
	not.b32 	%r7253, %r7252;
	shr.u32 	%r7254, %r7185, 9;
	and.b32  	%r7255, %r7254, %r7253;
	or.b32  	%r7256, %r7251, %r7255;
	shr.u32 	%r714, %r7161, 3;
	shr.u32 	%r715, %r7159, 6;
	xor.b32  	%r7257, %r714, %r7256;
	xor.b32  	%r7258, %r7257, %r715;
	xor.b32  	%r7259, %r7258, %r7179;
	and.b32  	%r7260, %r7259, 1;
	mul.wide.u16 	%r7261, %rs261, 2;
	and.b32  	%r716, %r715, 1;
	and.b32  	%r717, %r7261, 126;
	or.b32  	%r718, %r7210, %r717;
	mul.wide.u16 	%r7262, %rs262, 2;
	and.b32  	%r719, %r7262, 126;
	mul.wide.u16 	%r7263, %rs263, 2;
	and.b32  	%r720, %r7263, 126;
	shr.u32 	%r7264, %r720, 3;
	shr.u32 	%r7265, %r719, 3;
	or.b32  	%r7266, %r7264, %r7265;
	and.b32  	%r7267, %r7160, %r7266;
	and.b32  	%r7268, %r7161, 63;
	or.b32  	%r721, %r7260, %r720;
	shr.u32 	%r722, %r717, 6;
	or.b32  	%r7269, %r718, %r722;
	and.b32  	%r7270, %r716, %r7269;
	shr.u32 	%r7271, %r7159, 1;
	not.b32 	%r7272, %r7271;
	shr.u32 	%r7273, %r7160, 4;
	and.b32  	%r7274, %r7273, %r7272;
	or.b32  	%r7275, %r7207, %r7274;
	or.b32  	%r7276, %r7275, -2;
	not.b32 	%r7277, %r7264;
	and.b32  	%r7278, %r7265, %r7277;
	or.b32  	%r7279, %r7233, %r7278;
	or.b32  	%r7280, %r7279, -2;
	and.b32  	%r7281, %r7264, %r7265;
	shr.u32 	%r7282, %r720, 5;
	not.b32 	%r7283, %r7282;
	or.b32  	%r7284, %r7281, %r7283;
	shr.u32 	%r7285, %r719, 6;
	not.b32 	%r7286, %r7285;
	shr.u32 	%r7287, %r717, 2;
	shr.u32 	%r723, %r719, 5;
	and.b32  	%r7288, %r723, %r7287;
	or.b32  	%r7289, %r7288, %r7286;
	or.b32  	%r7290, %r723, %r7287;
	and.b32  	%r7291, %r7290, %r7159;
	not.b32 	%r7292, %r7291;
	shr.u32 	%r7293, %r717, 3;
	not.b32 	%r724, %r7293;
	not.b32 	%r7294, %r718;
	and.b32  	%r7295, %r722, %r7294;
	or.b32  	%r7296, %r7295, %r724;
	shr.u32 	%r7297, %r717, 4;
	not.b32 	%r725, %r7297;
	not.b32 	%r726, %r722;
	and.b32  	%r7298, %r718, %r726;
	or.b32  	%r7299, %r7298, %r725;
	not.b32 	%r7300, %r721;
	shr.u32 	%r727, %r720, 6;
	and.b32  	%r728, %r727, %r7268;
	or.b32  	%r7301, %r728, %r7300;
	shr.u32 	%r7302, %r720, 4;
	not.b32 	%r7303, %r7302;
	not.b32 	%r7304, %r727;
	and.b32  	%r7305, %r7161, %r7304;
	or.b32  	%r7306, %r7305, %r7303;
	shr.u32 	%r7307, %r720, 2;
	not.b32 	%r7308, %r7307;
	not.b32 	%r7309, %r7268;
	and.b32  	%r7310, %r727, %r7309;
	or.b32  	%r7311, %r7310, %r7308;
	not.b32 	%r7312, %r7287;
	and.b32  	%r729, %r7309, %r7312;
	and.b32  	%r7313, %r729, %r718;
	or.b32  	%r7314, %r718, %r727;
	not.b32 	%r7315, %r7314;
	and.b32  	%r7316, %r723, %r7315;
	not.b32 	%r7317, %r7265;
	and.b32  	%r7318, %r7287, %r7317;
	and.b32  	%r7319, %r7318, %r7264;
	not.b32 	%r7320, %r723;
	and.b32  	%r7321, %r7265, %r7320;
	and.b32  	%r7322, %r7264, %r7309;
	or.b32  	%r7323, %r7322, %r7321;
	and.b32  	%r7324, %r7323, %r726;
	or.b32  	%r730, %r7324, %r7319;
	or.b32  	%r7325, %r7313, %r7316;
	or.b32  	%r7326, %r7325, %r730;
	add.s32 	%r7327, %r7276, %r7289;
	add.s32 	%r7328, %r7327, %r7292;
	add.s32 	%r7329, %r7328, %r7280;
	add.s32 	%r7330, %r7329, %r7284;
	sub.s32 	%r7331, %r7330, %r7267;
	add.s32 	%r7332, %r7331, %r7306;
	add.s32 	%r7333, %r7332, %r7311;
	add.s32 	%r731, %r7333, -2;
	sub.s32 	%r7334, %r731, %r7270;
	add.s32 	%r7335, %r7334, %r7296;
	add.s32 	%r7336, %r7335, %r7299;
	add.s32 	%r7337, %r7336, %r7301;
	add.s32 	%r7338, %r7337, %r7326;
	xor.b32  	%r7339, %r7338, %r695;
	or.b32  	%r7340, %r7339, %r7235;
	and.b32  	%r7341, %r7340, 1;
	setp.eq.b32 	%p67, %r7341, 1;
	@%p67 bra 	$L__BB1_118;
	atom.shared.add.u32 	%r7342, [_ZZ12RevSucSecondP8BiuStateS0_PjhjE14checkCount_Out], 2;
	cvt.u64.u32 	%rd620, %r7342;
	mul.wide.u32 	%rd621, %r7342, 4;
	add.s64 	%rd622, %rd6, %rd621;
	st.global.u32 	[%rd622+131072], %r698;
	st.global.u32 	[%rd622+196608], %r702;
	cvt.u16.u32 	%rs264, %r700;
	mul.wide.u32 	%rd623, %r7342, 2;
	sub.s64 	%rd624, %rd622, %rd623;
	st.global.u16 	[%rd624+262144], %rs264;
	cvt.u16.u32 	%rs265, %r718;
	sub.s64 	%rd625, %rd624, %rd620;
	st.global.u8 	[%rd625+294912], %rs265;
	or.b32  	%r7343, %r711, %r719;
	cvt.u16.u32 	%rs266, %r7343;
	st.global.u8 	[%rd625+311296], %rs266;
	cvt.u16.u32 	%rs267, %r721;
	st.global.u8 	[%rd625+327680], %rs267;
	add.s32 	%r7344, %r7342, 1;
	or.b32  	%r7345, %r698, 1;
	cvt.u64.u32 	%rd626, %r7344;
	mul.wide.u32 	%rd627, %r7344, 4;
	add.s64 	%rd628, %rd6, %rd627;
	st.global.u32 	[%rd628+131072], %r7345;
	xor.b32  	%r7346, %r702, 524288;
	st.global.u32 	[%rd628+196608], %r7346;
	mul.wide.u32 	%rd629, %r7344, 2;
	sub.s64 	%rd630, %rd628, %rd629;
	st.global.u16 	[%rd630+262144], %rs264;
	sub.s64 	%rd631, %rd630, %rd626;
	st.global.u8 	[%rd631+294912], %rs265;
	st.global.u8 	[%rd631+311296], %rs266;
	st.global.u8 	[%rd631+327680], %rs267;
$L__BB1_118:
	xor.b32  	%r7347, %r701, %r699;
	and.b32  	%r7348, %r7347, 1;
	neg.s32 	%r7349, %r7348;
	and.b32  	%r7350, %r7349, 721472;
	xor.b32  	%r7351, %r7350, %r697;
	shl.b32 	%r7352, %r7351, 1;
	and.b32  	%r7353, %r7352, 8388606;
	or.b32  	%r732, %r7353, %r7348;
	shr.u32 	%r7354, %r7353, 7;
	shr.u32 	%r7355, %r7353, 17;
	not.b32 	%r7356, %r7355;
	and.b32  	%r7357, %r703, %r7356;
	and.b32  	%r7358, %r7357, %r7354;
	not.b32 	%r7359, %r7354;
	shr.u32 	%r7360, %r7353, 21;
	shr.u32 	%r7361, %r7353, 12;
	and.b32  	%r7362, %r7360, %r7359;
	and.b32  	%r7363, %r7362, %r7361;
	or.b32  	%r7364, %r7358, %r7363;
	or.b32  	%r7365, %r7360, %r703;
	not.b32 	%r7366, %r7365;
	and.b32  	%r7367, %r704, %r7366;
	or.b32  	%r7368, %r7364, %r7367;
	or.b32  	%r7369, %r7361, %r704;
	not.b32 	%r7370, %r7369;
	and.b32  	%r7371, %r7355, %r7370;
	or.b32  	%r7372, %r7368, %r7371;
	xor.b32  	%r7373, %r705, %r7372;
	xor.b32  	%r7374, %r7373, %r706;
	and.b32  	%r7375, %r7374, 1;
	shr.u32 	%r7376, %r7353, 19;
	shr.u32 	%r7377, %r7351, 7;
	and.b32  	%r7378, %r7377, %r708;
	and.b32  	%r7379, %r7378, %r7376;
	not.b32 	%r7380, %r7376;
	shr.u32 	%r7381, %r7353, 20;
	shr.u32 	%r7382, %r7353, 6;
	and.b32  	%r7383, %r7381, %r7380;
	and.b32  	%r7384, %r7383, %r7382;
	or.b32  	%r7385, %r7384, %r7379;
	shr.u32 	%r7386, %r7353, 8;
	or.b32  	%r7387, %r7382, %r7386;
	not.b32 	%r7388, %r7387;
	shr.u32 	%r7389, %r7353, 13;
	and.b32  	%r7390, %r7389, %r7388;
	or.b32  	%r7391, %r7385, %r7390;
	or.b32  	%r7392, %r7381, %r7389;
	not.b32 	%r7393, %r7392;
	and.b32  	%r7394, %r707, %r7393;
	or.b32  	%r7395, %r7391, %r7394;
	xor.b32  	%r7396, %r709, %r7395;
	xor.b32  	%r7397, %r7396, %r710;
	and.b32  	%r7398, %r7397, 1;
	shr.u32 	%r7399, %r7351, 17;
	shr.u32 	%r7400, %r7351, 8;
	not.b32 	%r7401, %r7400;
	and.b32  	%r7402, %r7399, %r7401;
	and.b32  	%r7403, %r7402, %r712;
	shr.u32 	%r7404, %r7353, 16;
	and.b32  	%r7405, %r7404, %r713;
	shr.u32 	%r7406, %r7353, 4;
	and.b32  	%r7407, %r7405, %r7406;
	or.b32  	%r7408, %r7407, %r7403;
	shr.u32 	%r7409, %r7353, 18;
	or.b32  	%r7410, %r7409, %r7406;
	not.b32 	%r7411, %r7410;
	shr.u32 	%r7412, %r7353, 22;
	and.b32  	%r7413, %r7412, %r7411;
	or.b32  	%r7414, %r7408, %r7413;
	or.b32  	%r7415, %r7412, %r7404;
	not.b32 	%r7416, %r7415;
	shr.u32 	%r7417, %r7353, 9;
	and.b32  	%r7418, %r7417, %r7416;
	or.b32  	%r7419, %r7414, %r7418;
	xor.b32  	%r7420, %r714, %r7419;
	xor.b32  	%r7421, %r7420, %r715;
	xor.b32  	%r7422, %r7421, %r7347;
	and.b32  	%r7423, %r7422, 1;
	or.b32  	%r733, %r7375, %r717;
	or.b32  	%r734, %r7398, %r719;
	or.b32  	%r735, %r7423, %r720;
	or.b32  	%r7424, %r733, %r722;
	and.b32  	%r7425, %r716, %r7424;
	not.b32 	%r7426, %r733;
	and.b32  	%r7427, %r722, %r7426;
	or.b32  	%r7428, %r7427, %r724;
	and.b32  	%r7429, %r733, %r726;
	or.b32  	%r7430, %r7429, %r725;
	not.b32 	%r7431, %r735;
	or.b32  	%r7432, %r728, %r7431;
	and.b32  	%r7433, %r729, %r733;
	or.b32  	%r7434, %r733, %r727;
	not.b32 	%r7435, %r7434;
	and.b32  	%r7436, %r723, %r7435;
	or.b32  	%r7437, %r7433, %r7436;
	or.b32  	%r7438, %r7437, %r730;
	sub.s32 	%r7439, %r731, %r7425;
	add.s32 	%r7440, %r7439, %r7428;
	add.s32 	%r7441, %r7440, %r7430;
	add.s32 	%r7442, %r7441, %r7432;
	add.s32 	%r7443, %r7442, %r7438;
	and.b32  	%r7444, %r7443, 1;
	xor.b32  	%r7445, %r7444, %r695;
	not.b32 	%r7446, %r7445;
	and.b32  	%r7447, %r7398, %r7446;
	setp.eq.s32 	%p68, %r7447, 0;
	@%p68 bra 	$L__BB1_120;
	atom.shared.add.u32 	%r7448, [_ZZ12RevSucSecondP8BiuStateS0_PjhjE14checkCount_Out], 2;
	cvt.u64.u32 	%rd632, %r7448;
	mul.wide.u32 	%rd633, %r7448, 4;
	add.s64 	%rd634, %rd6, %rd633;
	st.global.u32 	[%rd634+131072], %r698;
	st.global.u32 	[%rd634+196608], %r732;
	cvt.u16.u32 	%rs268, %r700;
	mul.wide.u32 	%rd635, %r7448, 2;
	sub.s64 	%rd636, %rd634, %rd635;
	st.global.u16 	[%rd636+262144], %rs268;
	cvt.u16.u32 	%rs269, %r733;
	sub.s64 	%rd637, %rd636, %rd632;
	st.global.u8 	[%rd637+294912], %rs269;
	cvt.u16.u32 	%rs270, %r734;
	st.global.u8 	[%rd637+311296], %rs270;
	cvt.u16.u32 	%rs271, %r735;
	st.global.u8 	[%rd637+327680], %rs271;
	add.s32 	%r7449, %r7448, 1;
	or.b32  	%r7450, %r698, 1;
	cvt.u64.u32 	%rd638, %r7449;
	mul.wide.u32 	%rd639, %r7449, 4;
	add.s64 	%rd640, %rd6, %rd639;
	st.global.u32 	[%rd640+131072], %r7450;
	xor.b32  	%r7451, %r732, 524288;
	st.global.u32 	[%rd640+196608], %r7451;
	mul.wide.u32 	%rd641, %r7449, 2;
	sub.s64 	%rd642, %rd640, %rd641;
	st.global.u16 	[%rd642+262144], %rs268;
	sub.s64 	%rd643, %rd642, %rd638;
	st.global.u8 	[%rd643+294912], %rs269;
	st.global.u8 	[%rd643+311296], %rs270;
	st.global.u8 	[%rd643+327680], %rs271;
$L__BB1_120:
	add.s32 	%r30197, %r30197, %r3;
	setp.lt.u32 	%p69, %r30197, %r694;
	@%p69 bra 	$L__BB1_116;
$L__BB1_121:
	bar.sync 	0;
	ld.shared.u32 	%r7452, [_ZZ12RevSucSecondP8BiuStateS0_PjhjE14checkCount_Out];
	st.global.u32 	[%rd2], %r7452;
	bar.sync 	0;
	st.shared.u32 	[_ZZ12RevSucSecondP8BiuStateS0_PjhjE13checkCount_In], %r7452;
	mov.b32 	%r7453, 0;
	st.shared.u32 	[_ZZ12RevSucSecondP8BiuStateS0_PjhjE14checkCount_Out], %r7453;
	bar.sync 	0;
	ld.shared.u32 	%r737, [_ZZ12RevSucSecondP8BiuStateS0_PjhjE13checkCount_In];
	setp.ge.u32 	%p70, %r2, %r737;
	@%p70 bra 	$L__BB1_128;
	ld.global.u8 	%r738, [%rd9+17];
	mov.u32 	%r30198, %r2;
$L__BB1_123:
	cvt.u64.u32 	%rd644, %r30198;
	mul.wide.u32 	%rd645, %r30198, 4;
	add.s64 	%rd646, %rd6, %rd645;
	ld.global.u32 	%r740, [%rd646+196608];
	mul.wide.u32 	%rd647, %r30198, 2;
	sub.s64 	%rd648, %rd646, %rd647;
	ld.global.u16 	%rs272, [%rd648+262144];
	cvt.u32.u16 	%r7454, %rs272;
	sub.s64 	%rd649, %rd648, %rd644;
	ld.global.u8 	%rs273, [%rd649+294912];
	cvt.u32.u16 	%r7455, %rs273;
	ld.global.u8 	%rs274, [%rd649+311296];
	cvt.u32.u16 	%r7456, %rs274;
	ld.global.u8 	%rs275, [%rd649+327680];
	cvt.u32.u16 	%r7457, %rs275;
	mul.wide.u32 	%rd650, %r30198, 3;
	add.s64 	%rd651, %rd649, %rd650;
	ld.global.u32 	%r7458, [%rd651+131072];
	shl.b32 	%r741, %r7458, 1;
	shr.u32 	%r7459, %r7454, 10;
	shr.u32 	%r7460, %r7454, 3;
	and.b32  	%r7461, %r7459, %r7460;
	shr.u32 	%r7462, %r7454, 2;
	and.b32  	%r7463, %r7462, %r7454;
	shr.u32 	%r7464, %r7454, 12;
	xor.b32  	%r7465, %r7463, %r7464;
	xor.b32  	%r742, %r7465, %r7461;
	and.b32  	%r7466, %r742, 1;
	mul.wide.u16 	%r7467, %rs272, 2;
	and.b32  	%r7468, %r7467, 8190;
	or.b32  	%r7469, %r7466, %r7468;
	xor.b32  	%r743, %r7469, 1;
	xor.b32  	%r7470, %r7468, %r7455;
	shr.u32 	%r7471, %r7470, 4;
	shr.u32 	%r7472, %r7454, 9;
	shr.u32 	%r7473, %r740, 22;
	xor.b32  	%r7474, %r7473, %r7471;
	xor.b32  	%r744, %r7474, %r7472;
	xor.b32  	%r7475, %r744, %r743;
	and.b32  	%r7476, %r7475, 1;
	neg.s32 	%r7477, %r7476;
	and.b32  	%r7478, %r7477, 721472;
	xor.b32  	%r7479, %r7478, %r740;
	shl.b32 	%r7480, %r7479, 1;
	and.b32  	%r7481, %r7480, 8388606;
	or.b32  	%r745, %r7481, %r7476;
	shr.u32 	%r746, %r7468, 5;
	shr.u32 	%r7482, %r7481, 7;
	shr.u32 	%r7483, %r7481, 17;
	not.b32 	%r7484, %r7483;
	and.b32  	%r7485, %r746, %r7484;
	and.b32  	%r7486, %r7485, %r7482;
	not.b32 	%r7487, %r7482;
	shr.u32 	%r7488, %r7481, 21;
	shr.u32 	%r7489, %r7481, 12;
	and.b32  	%r7490, %r7488, %r7487;
	and.b32  	%r7491, %r7490, %r7489;
	or.b32  	%r7492, %r7486, %r7491;
	or.b32  	%r7493, %r7488, %r746;
	not.b32 	%r7494, %r7493;
	shr.u32 	%r747, %r7468, 12;
	and.b32  	%r7495, %r747, %r7494;
	or.b32  	%r7496, %r7492, %r7495;
	or.b32  	%r7497, %r7489, %r747;
	not.b32 	%r7498, %r7497;
	and.b32  	%r7499, %r7483, %r7498;
	or.b32  	%r7500, %r7496, %r7499;
	shr.u32 	%r7501, %r7455, 2;
	shr.u32 	%r7502, %r7455, 5;
	xor.b32  	%r748, %r7501, %r7502;
	shr.u32 	%r749, %r7456, 6;
	not.b32 	%r7503, %r749;
	xor.b32  	%r7504, %r748, %r7500;
	xor.b32  	%r7505, %r7504, %r749;
	and.b32  	%r7506, %r7505, 1;
	shr.u32 	%r7507, %r7481, 19;
	shr.u32 	%r7508, %r7479, 7;
	shr.u32 	%r750, %r7468, 11;
	not.b32 	%r751, %r750;
	and.b32  	%r7509, %r7508, %r751;
	and.b32  	%r7510, %r7509, %r7507;
	not.b32 	%r7511, %r7507;
	shr.u32 	%r7512, %r7481, 20;
	shr.u32 	%r7513, %r7481, 6;
	and.b32  	%r7514, %r7512, %r7511;
	and.b32  	%r7515, %r7514, %r7513;
	or.b32  	%r7516, %r7515, %r7510;
	shr.u32 	%r7517, %r7481, 8;
	or.b32  	%r7518, %r7513, %r7517;
	not.b32 	%r7519, %r7518;
	shr.u32 	%r7520, %r7481, 13;
	and.b32  	%r7521, %r7520, %r7519;
	or.b32  	%r7522, %r7516, %r7521;
	or.b32  	%r7523, %r7512, %r7520;
	not.b32 	%r7524, %r7523;
	and.b32  	%r7525, %r750, %r7524;
	or.b32  	%r7526, %r7522, %r7525;
	shr.u32 	%r7527, %r7456, 2;
	shr.u32 	%r7528, %r7456, 5;
	xor.b32  	%r752, %r7527, %r7528;
	shr.u32 	%r753, %r7457, 6;
	not.b32 	%r7529, %r753;
	xor.b32  	%r7530, %r752, %r7526;
	xor.b32  	%r7531, %r7530, %r753;
	and.b32  	%r754, %r7531, 1;
	shr.u32 	%r755, %r7468, 9;
	shr.u32 	%r7532, %r7479, 17;
	shr.u32 	%r7533, %r7479, 8;
	not.b32 	%r7534, %r7533;
	and.b32  	%r7535, %r7532, %r7534;
	and.b32  	%r7536, %r7535, %r755;
	shr.u32 	%r7537, %r7481, 16;
	not.b32 	%r756, %r755;
	and.b32  	%r7538, %r7537, %r756;
	shr.u32 	%r7539, %r7481, 4;
	and.b32  	%r7540, %r7538, %r7539;
	or.b32  	%r7541, %r7540, %r7536;
	shr.u32 	%r7542, %r7481, 18;
	or.b32  	%r7543, %r7542, %r7539;
	not.b32 	%r7544, %r7543;
	shr.u32 	%r7545, %r7481, 22;
	and.b32  	%r7546, %r7545, %r7544;
	or.b32  	%r7547, %r7541, %r7546;
	or.b32  	%r7548, %r7545, %r7537;
	not.b32 	%r7549, %r7548;
	shr.u32 	%r7550, %r7481, 9;
	and.b32  	%r7551, %r7550, %r7549;
	or.b32  	%r7552, %r7547, %r7551;
	shr.u32 	%r757, %r7457, 3;
	shr.u32 	%r758, %r7455, 6;
	xor.b32  	%r7553, %r757, %r7552;
	xor.b32  	%r7554, %r7553, %r758;
	xor.b32  	%r7555, %r7554, %r7475;
	and.b32  	%r7556, %r7555, 1;
	mul.wide.u16 	%r7557, %rs273, 2;
	and.b32  	%r759, %r758, 1;
	and.b32  	%r760, %r7557, 126;
	or.b32  	%r761, %r7506, %r760;
	mul.wide.u16 	%r7558, %rs274, 2;
	and.b32  	%r762, %r7558, 126;
	mul.wide.u16 	%r7559, %rs275, 2;
	and.b32  	%r763, %r7559, 126;
	shr.u32 	%r7560, %r763, 3;
	shr.u32 	%r7561, %r762, 3;
	or.b32  	%r7562, %r7560, %r7561;
	and.b32  	%r7563, %r7456, %r7562;
	and.b32  	%r7564, %r7457, 63;
	or.b32  	%r764, %r7556, %r763;
	shr.u32 	%r765, %r760, 6;
	or.b32  	%r7565, %r761, %r765;
	and.b32  	%r7566, %r759, %r7565;
	shr.u32 	%r7567, %r7455, 1;
	not.b32 	%r7568, %r7567;
	shr.u32 	%r7569, %r7456, 4;
	and.b32  	%r7570, %r7569, %r7568;
	or.b32  	%r7571, %r7503, %r7570;
	or.b32  	%r7572, %r7571, -2;
	not.b32 	%r7573, %r7560;
	and.b32  	%r7574, %r7561, %r7573;
	or.b32  	%r7575, %r7529, %r7574;
	or.b32  	%r7576, %r7575, -2;
	and.b32  	%r7577, %r7560, %r7561;
	shr.u32 	%r7578, %r763, 5;
	not.b32 	%r7579, %r7578;
	or.b32  	%r7580, %r7577, %r7579;
	shr.u32 	%r7581, %r762, 6;
	not.b32 	%r7582, %r7581;
	shr.u32 	%r7583, %r760, 2;
	shr.u32 	%r766, %r762, 5;
	and.b32  	%r7584, %r766, %r7583;
	or.b32  	%r7585, %r7584, %r7582;
	or.b32  	%r7586, %r766, %r7583;
	and.b32  	%r7587, %r7586, %r7455;
	not.b32 	%r7588, %r7587;
	shr.u32 	%r7589, %r760, 3;
	not.b32 	%r767, %r7589;
	not.b32 	%r7590, %r761;
	and.b32  	%r7591, %r765, %r7590;
	or.b32  	%r7592, %r7591, %r767;
	shr.u32 	%r7593, %r760, 4;
	not.b32 	%r768, %r7593;
	not.b32 	%r769, %r765;
	and.b32  	%r7594, %r761, %r769;
	or.b32  	%r7595, %r7594, %r768;
	not.b32 	%r7596, %r764;
	shr.u32 	%r770, %r763, 6;
	and.b32  	%r771, %r770, %r7564;
	or.b32  	%r7597, %r771, %r7596;
	shr.u32 	%r7598, %r763, 4;
	not.b32 	%r7599, %r7598;
	not.b32 	%r7600, %r770;
	and.b32  	%r7601, %r7457, %r7600;
	or.b32  	%r7602, %r7601, %r7599;
	shr.u32 	%r7603, %r763, 2;
	not.b32 	%r7604, %r7603;
	not.b32 	%r7605, %r7564;
	and.b32  	%r7606, %r770, %r7605;
	or.b32  	%r7607, %r7606, %r7604;
	not.b32 	%r7608, %r7583;
	and.b32  	%r772, %r7605, %r7608;
	and.b32  	%r7609, %r772, %r761;
	or.b32  	%r7610, %r761, %r770;
	not.b32 	%r7611, %r7610;
	and.b32  	%r7612, %r766, %r7611;
	not.b32 	%r7613, %r7561;
	and.b32  	%r7614, %r7583, %r7613;
	and.b32  	%r7615, %r7614, %r7560;
	not.b32 	%r7616, %r766;
	and.b32  	%r7617, %r7561, %r7616;
	and.b32  	%r7618, %r7560, %r7605;
	or.b32  	%r7619, %r7618, %r7617;
	and.b32  	%r7620, %r7619, %r769;
	or.b32  	%r773, %r7620, %r7615;
	or.b32  	%r7621, %r7609, %r7612;
	or.b32  	%r7622, %r7621, %r773;
	add.s32 	%r7623, %r7572, %r7585;
	add.s32 	%r7624, %r7623, %r7588;
	add.s32 	%r7625, %r7624, %r7576;
	add.s32 	%r7626, %r7625, %r7580;
	sub.s32 	%r7627, %r7626, %r7563;
	add.s32 	%r7628, %r7627, %r7602;
	add.s32 	%r7629, %r7628, %r7607;
	add.s32 	%r774, %r7629, -2;
	sub.s32 	%r7630, %r774, %r7566;
	add.s32 	%r7631, %r7630, %r7592;
	add.s32 	%r7632, %r7631, %r7595;
	add.s32 	%r7633, %r7632, %r7597;
	add.s32 	%r7634, %r7633, %r7622;
	xor.b32  	%r7635, %r7634, %r738;
	or.b32  	%r7636, %r7635, %r7531;
	and.b32  	%r7637, %r7636, 1;
	setp.eq.b32 	%p71, %r7637, 1;
	@%p71 bra 	$L__BB1_125;
	atom.shared.add.u32 	%r7638, [_ZZ12RevSucSecondP8BiuStateS0_PjhjE14checkCount_Out], 2;
	cvt.u64.u32 	%rd652, %r7638;
	mul.wide.u32 	%rd653, %r7638, 4;
	add.s64 	%rd654, %rd5, %rd653;
	st.global.u32 	[%rd654+131072], %r741;
	st.global.u32 	[%rd654+196608], %r745;
	cvt.u16.u32 	%rs276, %r743;
	mul.wide.u32 	%rd655, %r7638, 2;
	sub.s64 	%rd656, %rd654, %rd655;
	st.global.u16 	[%rd656+262144], %rs276;
	cvt.u16.u32 	%rs277, %r761;
	sub.s64 	%rd657, %rd656, %rd652;
	st.global.u8 	[%rd657+294912], %rs277;
	or.b32  	%r7639, %r754, %r762;
	cvt.u16.u32 	%rs278, %r7639;
	st.global.u8 	[%rd657+311296], %rs278;
	cvt.u16.u32 	%rs279, %r764;
	st.global.u8 	[%rd657+327680], %rs279;
	add.s32 	%r7640, %r7638, 1;
	or.b32  	%r7641, %r741, 1;
	cvt.u64.u32 	%rd658, %r7640;
	mul.wide.u32 	%rd659, %r7640, 4;
	add.s64 	%rd660, %rd5, %rd659;
	st.global.u32 	[%rd660+131072], %r7641;
	xor.b32  	%r7642, %r745, 524288;
	st.global.u32 	[%rd660+196608], %r7642;
	mul.wide.u32 	%rd661, %r7640, 2;
	sub.s64 	%rd662, %rd660, %rd661;
	st.global.u16 	[%rd662+262144], %rs276;
	sub.s64 	%rd663, %rd662, %rd658;
	st.global.u8 	[%rd663+294912], %rs277;
	st.global.u8 	[%rd663+311296], %rs278;
	st.global.u8 	[%rd663+327680], %rs279;
$L__BB1_125:
	xor.b32  	%r7643, %r744, %r742;
	and.b32  	%r7644, %r7643, 1;
	neg.s32 	%r7645, %r7644;
	and.b32  	%r7646, %r7645, 721472;
	xor.b32  	%r7647, %r7646, %r740;
	shl.b32 	%r7648, %r7647, 1;
	and.b32  	%r7649, %r7648, 8388606;
	or.b32  	%r775, %r7649, %r7644;
	shr.u32 	%r7650, %r7649, 7;
	shr.u32 	%r7651, %r7649, 17;
	not.b32 	%r7652, %r7651;
	and.b32  	%r7653, %r746, %r7652;
	and.b32  	%r7654, %r7653, %r7650;
	not.b32 	%r7655, %r7650;
	shr.u32 	%r7656, %r7649, 21;
	shr.u32 	%r7657, %r7649, 12;
	and.b32  	%r7658, %r7656, %r7655;
	and.b32  	%r7659, %r7658, %r7657;
	or.b32  	%r7660, %r7654, %r7659;
	or.b32  	%r7661, %r7656, %r746;
	not.b32 	%r7662, %r7661;
	and.b32  	%r7663, %r747, %r7662;
	or.b32  	%r7664, %r7660, %r7663;
	or.b32  	%r7665, %r7657, %r747;
	not.b32 	%r7666, %r7665;
	and.b32  	%r7667, %r7651, %r7666;
	or.b32  	%r7668, %r7664, %r7667;
	xor.b32  	%r7669, %r748, %r7668;
	xor.b32  	%r7670, %r7669, %r749;
	and.b32  	%r7671, %r7670, 1;
	shr.u32 	%r7672, %r7649, 19;
	shr.u32 	%r7673, %r7647, 7;
	and.b32  	%r7674, %r7673, %r751;
	and.b32  	%r7675, %r7674, %r7672;
	not.b32 	%r7676, %r7672;
	shr.u32 	%r7677, %r7649, 20;
	shr.u32 	%r7678, %r7649, 6;
	and.b32  	%r7679, %r7677, %r7676;
	and.b32  	%r7680, %r7679, %r7678;
	or.b32  	%r7681, %r7680, %r7675;
	shr.u32 	%r7682, %r7649, 8;
	or.b32  	%r7683, %r7678, %r7682;
	not.b32 	%r7684, %r7683;
	shr.u32 	%r7685, %r7649, 13;
	and.b32  	%r7686, %r7685, %r7684;
	or.b32  	%r7687, %r7681, %r7686;
	or.b32  	%r7688, %r7677, %r7685;
	not.b32 	%r7689, %r7688;
	and.b32  	%r7690, %r750, %r7689;
	or.b32  	%r7691, %r7687, %r7690;
	xor.b32  	%r7692, %r752, %r7691;
	xor.b32  	%r7693, %r7692, %r753;
	and.b32  	%r7694, %r7693, 1;
	shr.u32 	%r7695, %r7647, 17;
	shr.u32 	%r7696, %r7647, 8;
	not.b32 	%r7697, %r7696;
	and.b32  	%r7698, %r7695, %r7697;
	and.b32  	%r7699, %r7698, %r755;
	shr.u32 	%r7700, %r7649, 16;
	and.b32  	%r7701, %r7700, %r756;
	shr.u32 	%r7702, %r7649, 4;
	and.b32  	%r7703, %r7701, %r7702;
	or.b32  	%r7704, %r7703, %r7699;
	shr.u32 	%r7705, %r7649, 18;
	or.b32  	%r7706, %r7705, %r7702;
	not.b32 	%r7707, %r7706;
	shr.u32 	%r7708, %r7649, 22;
	and.b32  	%r7709, %r7708, %r7707;
	or.b32  	%r7710, %r7704, %r7709;
	or.b32  	%r7711, %r7708, %r7700;
	not.b32 	%r7712, %r7711;
	shr.u32 	%r7713, %r7649, 9;
	and.b32  	%r7714, %r7713, %r7712;
	or.b32  	%r7715, %r7710, %r7714;
	xor.b32  	%r7716, %r757, %r7715;
	xor.b32  	%r7717, %r7716, %r758;
	xor.b32  	%r7718, %r7717, %r7643;
	and.b32  	%r7719, %r7718, 1;
	or.b32  	%r776, %r7671, %r760;
	or.b32  	%r777, %r7694, %r762;
	or.b32  	%r778, %r7719, %r763;
	or.b32  	%r7720, %r776, %r765;
	and.b32  	%r7721, %r759, %r7720;
	not.b32 	%r7722, %r776;
	and.b32  	%r7723, %r765, %r7722;
	or.b32  	%r7724, %r7723, %r767;
	and.b32  	%r7725, %r776, %r769;
	or.b32  	%r7726, %r7725, %r768;
	not.b32 	%r7727, %r778;
	or.b32  	%r7728, %r771, %r7727;
	and.b32  	%r7729, %r772, %r776;
	or.b32  	%r7730, %r776, %r770;
	not.b32 	%r7731, %r7730;
	and.b32  	%r7732, %r766, %r7731;
	or.b32  	%r7733, %r7729, %r7732;
	or.b32  	%r7734, %r7733, %r773;
	sub.s32 	%r7735, %r774, %r7721;
	add.s32 	%r7736, %r7735, %r7724;
	add.s32 	%r7737, %r7736, %r7726;
	add.s32 	%r7738, %r7737, %r7728;
	add.s32 	%r7739, %r7738, %r7734;
	and.b32  	%r7740, %r7739, 1;
	xor.b32  	%r7741, %r7740, %r738;
	not.b32 	%r7742, %r7741;
	and.b32  	%r7743, %r7694, %r7742;
	setp.eq.s32 	%p72, %r7743, 0;
	@%p72 bra 	$L__BB1_127;
	atom.shared.add.u32 	%r7744, [_ZZ12RevSucSecondP8BiuStateS0_PjhjE14checkCount_Out], 2;
	cvt.u64.u32 	%rd664, %r7744;
	mul.wide.u32 	%rd665, %r7744, 4;
	add.s64 	%rd666, %rd5, %rd665;
	st.global.u32 	[%rd666+131072], %r741;
	st.global.u32 	[%rd666+196608], %r775;
	cvt.u16.u32 	%rs280, %r743;
	mul.wide.u32 	%rd667, %r7744, 2;
	sub.s64 	%rd668, %rd666, %rd667;
	st.global.u16 	[%rd668+262144], %rs280;
	cvt.u16.u32 	%rs281, %r776;
	sub.s64 	%rd669, %rd668, %rd664;
	st.global.u8 	[%rd669+294912], %rs281;
	cvt.u16.u32 	%rs282, %r777;
	st.global.u8 	[%rd669+311296], %rs282;
	cvt.u16.u32 	%rs283, %r778;
	st.global.u8 	[%rd669+327680], %rs283;
	add.s32 	%r7745, %r7744, 1;
	or.b32  	%r7746, %r741, 1;
	cvt.u64.u32 	%rd670, %r7745;
	mul.wide.u32 	%rd671, %r7745, 4;
	add.s64 	%rd672, %rd5, %rd671;
	st.global.u32 	[%rd672+131072], %r7746;
	xor.b32  	%r7747, %r775, 524288;
	st.global.u32 	[%rd672+196608], %r7747;
	mul.wide.u32 	%rd673, %r7745, 2;
	sub.s64 	%rd674, %rd672, %rd673;
	st.global.u16 	[%rd674+262144], %rs280;
	sub.s64 	%rd675, %rd674, %rd670;
	st.global.u8 	[%rd675+294912], %rs281;
	st.global.u8 	[%rd675+311296], %rs282;
	st.global.u8 	[%rd675+327680], %rs283;
$L__BB1_127:
	add.s32 	%r30198, %r30198, %r3;
	setp.lt.u32 	%p73, %r30198, %r737;
	@%p73 bra 	$L__BB1_123;
$L__BB1_128:
	bar.sync 	0;
	ld.shared.u32 	%r7748, [_ZZ12RevSucSecondP8BiuStateS0_PjhjE14checkCount_Out];
	bar.sync 	0;
	st.shared.u32 	[_ZZ12RevSucSecondP8BiuStateS0_PjhjE13checkCount_In], %r7748;
	mov.b32 	%r7749, 0;
	st.shared.u32 	[_ZZ12RevSucSecondP8BiuStateS0_PjhjE14checkCount_Out], %r7749;
	bar.sync 	0;
	ld.shared.u32 	%r780, [_ZZ12RevSucSecondP8BiuStateS0_PjhjE13checkCount_In];
	setp.ge.u32 	%p74, %r2, %r780;
	@%p74 bra 	$L__BB1_135;
	ld.global.u8 	%r781, [%rd9+18];
	mov.u32 	%r30199, %r2;
$L__BB1_130:
	cvt.u64.u32 	%rd676, %r30199;
	mul.wide.u32 	%rd677, %r30199, 4;
	add.s64 	%rd678, %rd5, %rd677;
	ld.global.u32 	%r783, [%rd678+196608];
	mul.wide.u32 	%rd679, %r30199, 2;
	sub.s64 	%rd680, %rd678, %rd679;
	ld.global.u16 	%rs284, [%rd680+262144];
	cvt.u32.u16 	%r7750, %rs284;
	sub.s64 	%rd681, %rd680, %rd676;
	ld.global.u8 	%rs285, [%rd681+294912];
	cvt.u32.u16 	%r7751, %rs285;
	ld.global.u8 	%rs286, [%rd681+311296];
	cvt.u32.u16 	%r7752, %rs286;
	ld.global.u8 	%rs287, [%rd681+327680];
	cvt.u32.u16 	%r7753, %rs287;
	mul.wide.u32 	%rd682, %r30199, 3;
	add.s64 	%rd683, %rd681, %rd682;
	ld.global.u32 	%r7754, [%rd683+131072];
	shl.b32 	%r784, %r7754, 1;
	shr.u32 	%r7755, %r7750, 10;
	shr.u32 	%r7756, %r7750, 3;
	and.b32  	%r7757, %r7755, %r7756;
	shr.u32 	%r7758, %r7750, 2;
	and.b32  	%r7759, %r7758, %r7750;
	shr.u32 	%r7760, %r7750, 12;
	xor.b32  	%r7761, %r7759, %r7760;
	xor.b32  	%r785, %r7761, %r7757;
	and.b32  	%r7762, %r785, 1;
	mul.wide.u16 	%r7763, %rs284, 2;
	and.b32  	%r7764, %r7763, 8190;
	or.b32  	%r7765, %r7762, %r7764;
	xor.b32  	%r786, %r7765, 1;
	xor.b32  	%r7766, %r7764, %r7751;
	shr.u32 	%r7767, %r7766, 4;
	shr.u32 	%r7768, %r7750, 9;
	shr.u32 	%r7769, %r783, 22;
	xor.b32  	%r7770, %r7769, %r7767;
	xor.b32  	%r787, %r7770, %r7768;
	xor.b32  	%r7771, %r787, %r786;
	and.b32  	%r7772, %r7771, 1;
	neg.s32 	%r7773, %r7772;
	and.b32  	%r7774, %r7773, 721472;
	xor.b32  	%r7775, %r7774, %r783;
	shl.b32 	%r7776, %r7775, 1;
	and.b32  	%r7777, %r7776, 8388606;
	or.b32  	%r788, %r7777, %r7772;
	shr.u32 	%r789, %r7764, 5;
	shr.u32 	%r7778, %r7777, 7;
	shr.u32 	%r7779, %r7777, 17;
	not.b32 	%r7780, %r7779;
	and.b32  	%r7781, %r789, %r7780;
	and.b32  	%r7782, %r7781, %r7778;
	not.b32 	%r7783, %r7778;
	shr.u32 	%r7784, %r7777, 21;
	shr.u32 	%r7785, %r7777, 12;
	and.b32  	%r7786, %r7784, %r7783;
	and.b32  	%r7787, %r7786, %r7785;
	or.b32  	%r7788, %r7782, %r7787;
	or.b32  	%r7789, %r7784, %r789;
	not.b32 	%r7790, %r7789;
	shr.u32 	%r790, %r7764, 12;
	and.b32  	%r7791, %r790, %r7790;
	or.b32  	%r7792, %r7788, %r7791;
	or.b32  	%r7793, %r7785, %r790;
	not.b32 	%r7794, %r7793;
	and.b32  	%r7795, %r7779, %r7794;
	or.b32  	%r7796, %r7792, %r7795;
	shr.u32 	%r7797, %r7751, 2;
	shr.u32 	%r7798, %r7751, 5;
	xor.b32  	%r791, %r7797, %r7798;
	shr.u32 	%r792, %r7752, 6;
	not.b32 	%r7799, %r792;
	xor.b32  	%r7800, %r791, %r7796;
	xor.b32  	%r7801, %r7800, %r792;
	and.b32  	%r7802, %r7801, 1;
	shr.u32 	%r7803, %r7777, 19;
	shr.u32 	%r7804, %r7775, 7;
	shr.u32 	%r793, %r7764, 11;
	not.b32 	%r794, %r793;
	and.b32  	%r7805, %r7804, %r794;
	and.b32  	%r7806, %r7805, %r7803;
	not.b32 	%r7807, %r7803;
	shr.u32 	%r7808, %r7777, 20;
	shr.u32 	%r7809, %r7777, 6;
	and.b32  	%r7810, %r7808, %r7807;
	and.b32  	%r7811, %r7810, %r7809;
	or.b32  	%r7812, %r7811, %r7806;
	shr.u32 	%r7813, %r7777, 8;
	or.b32  	%r7814, %r7809, %r7813;
	not.b32 	%r7815, %r7814;
	shr.u32 	%r7816, %r7777, 13;
	and.b32  	%r7817, %r7816, %r7815;
	or.b32  	%r7818, %r7812, %r7817;
	or.b32  	%r7819, %r7808, %r7816;
	not.b32 	%r7820, %r7819;
	and.b32  	%r7821, %r793, %r7820;
	or.b32  	%r7822, %r7818, %r7821;
	shr.u32 	%r7823, %r7752, 2;
	shr.u32 	%r7824, %r7752, 5;
	xor.b32  	%r795, %r7823, %r7824;
	shr.u32 	%r796, %r7753, 6;
	not.b32 	%r7825, %r796;
	xor.b32  	%r7826, %r795, %r7822;
	xor.b32  	%r7827, %r7826, %r796;
	and.b32  	%r797, %r7827, 1;
	shr.u32 	%r798, %r7764, 9;
	shr.u32 	%r7828, %r7775, 17;
	shr.u32 	%r7829, %r7775, 8;
	not.b32 	%r7830, %r7829;
	and.b32  	%r7831, %r7828, %r7830;
	and.b32  	%r7832, %r7831, %r798;
	shr.u32 	%r7833, %r7777, 16;
	not.b32 	%r799, %r798;
	and.b32  	%r7834, %r7833, %r799;
	shr.u32 	%r7835, %r7777, 4;
	and.b32  	%r7836, %r7834, %r7835;
	or.b32  	%r7837, %r7836, %r7832;
	shr.u32 	%r7838, %r7777, 18;
	or.b32  	%r7839, %r7838, %r7835;
	not.b32 	%r7840, %r7839;
	shr.u32 	%r7841, %r7777, 22;
	and.b32  	%r7842, %r7841, %r7840;
	or.b32  	%r7843, %r7837, %r7842;
	or.b32  	%r7844, %r7841, %r7833;
	not.b32 	%r7845, %r7844;
	shr.u32 	%r7846, %r7777, 9;
	and.b32  	%r7847, %r7846, %r7845;
	or.b32  	%r7848, %r7843, %r7847;
	shr.u32 	%r800, %r7753, 3;
	shr.u32 	%r801, %r7751, 6;
	xor.b32  	%r7849, %r800, %r7848;
	xor.b32  	%r7850, %r7849, %r801;
	xor.b32  	%r7851, %r7850, %r7771;
	and.b32  	%r7852, %r7851, 1;
	mul.wide.u16 	%r7853, %rs285, 2;
	and.b32  	%r802, %r801, 1;
	and.b32  	%r803, %r7853, 126;
	or.b32  	%r804, %r7802, %r803;
	mul.wide.u16 	%r7854, %rs286, 2;
	and.b32  	%r805, %r7854, 126;
	mul.wide.u16 	%r7855, %rs287, 2;
	and.b32  	%r806, %r7855, 126;
	shr.u32 	%r7856, %r806, 3;
	shr.u32 	%r7857, %r805, 3;
	or.b32  	%r7858, %r7856, %r7857;
	and.b32  	%r7859, %r7752, %r7858;
	and.b32  	%r7860, %r7753, 63;
	or.b32  	%r807, %r7852, %r806;
	shr.u32 	%r808, %r803, 6;
	or.b32  	%r7861, %r804, %r808;
	and.b32  	%r7862, %r802, %r7861;
	shr.u32 	%r7863, %r7751, 1;
	not.b32 	%r7864, %r7863;
	shr.u32 	%r7865, %r7752, 4;
	and.b32  	%r7866, %r7865, %r7864;
	or.b32  	%r7867, %r7799, %r7866;
	or.b32  	%r7868, %r7867, -2;
	not.b32 	%r7869, %r7856;
	and.b32  	%r7870, %r7857, %r7869;
	or.b32  	%r7871, %r7825, %r7870;
	or.b32  	%r7872, %r7871, -2;
	and.b32  	%r7873, %r7856, %r7857;
	shr.u32 	%r7874, %r806, 5;
	not.b32 	%r7875, %r7874;
	or.b32  	%r7876, %r7873, %r7875;
	shr.u32 	%r7877, %r805, 6;
	not.b32 	%r7878, %r7877;
	shr.u32 	%r7879, %r803, 2;
	shr.u32 	%r809, %r805, 5;
	and.b32  	%r7880, %r809, %r7879;
	or.b32  	%r7881, %r7880, %r7878;
	or.b32  	%r7882, %r809, %r7879;
	and.b32  	%r7883, %r7882, %r7751;
	not.b32 	%r7884, %r7883;
	shr.u32 	%r7885, %r803, 3;
	not.b32 	%r810, %r7885;
	not.b32 	%r7886, %r804;
	and.b32  	%r7887, %r808, %r7886;
	or.b32  	%r7888, %r7887, %r810;
	shr.u32 	%r7889, %r803, 4;
	not.b32 	%r811, %r7889;
	not.b32 	%r812, %r808;
	and.b32  	%r7890, %r804, %r812;
	or.b32  	%r7891, %r7890, %r811;
	not.b32 	%r7892, %r807;
	shr.u32 	%r813, %r806, 6;
	and.b32  	%r814, %r813, %r7860;
	or.b32  	%r7893, %r814, %r7892;
	shr.u32 	%r7894, %r806, 4;
	not.b32 	%r7895, %r7894;
	not.b32 	%r7896, %r813;
	and.b32  	%r7897, %r7753, %r7896;
	or.b32  	%r7898, %r7897, %r7895;
	shr.u32 	%r7899, %r806, 2;
	not.b32 	%r7900, %r7899;
	not.b32 	%r7901, %r7860;
	and.b32  	%r7902, %r813, %r7901;
	or.b32  	%r7903, %r7902, %r7900;
	not.b32 	%r7904, %r7879;
	and.b32  	%r815, %r7901, %r7904;
	and.b32  	%r7905, %r815, %r804;
	or.b32  	%r7906, %r804, %r813;
	not.b32 	%r7907, %r7906;
	and.b32  	%r7908, %r809, %r7907;
	not.b32 	%r7909, %r7857;
	and.b32  	%r7910, %r7879, %r7909;
	and.b32  	%r7911, %r7910, %r7856;
	not.b32 	%r7912, %r809;
	and.b32  	%r7913, %r7857, %r7912;
	and.b32  	%r7914, %r7856, %r7901;
	or.b32  	%r7915, %r7914, %r7913;
	and.b32  	%r7916, %r7915, %r812;
	or.b32  	%r816, %r7916, %r7911;
	or.b32  	%r7917, %r7905, %r7908;
	or.b32  	%r7918, %r7917, %r816;
	add.s32 	%r7919, %r7868, %r7881;
	add.s32 	%r7920, %r7919, %r7884;
	add.s32 	%r7921, %r7920, %r7872;
	add.s32 	%r7922, %r7921, %r7876;
	sub.s32 	%r7923, %r7922, %r7859;
	add.s32 	%r7924, %r7923, %r7898;
	add.s32 	%r7925, %r7924, %r7903;
	add.s32 	%r817, %r7925, -2;
	sub.s32 	%r7926, %r817, %r7862;
	add.s32 	%r7927, %r7926, %r7888;
	add.s32 	%r7928, %r7927, %r7891;
	add.s32 	%r7929, %r7928, %r7893;
	add.s32 	%r7930, %r7929, %r7918;
	xor.b32  	%r7931, %r7930, %r781;
	or.b32  	%r7932, %r7931, %r7827;
	and.b32  	%r7933, %r7932, 1;
	setp.eq.b32 	%p75, %r7933, 1;
	@%p75 bra 	$L__BB1_132;
	atom.shared.add.u32 	%r7934, [_ZZ12RevSucSecondP8BiuStateS0_PjhjE14checkCount_Out], 2;
	cvt.u64.u32 	%rd684, %r7934;
	mul.wide.u32 	%rd685, %r7934, 4;
	add.s64 	%rd686, %rd6, %rd685;
	st.global.u32 	[%rd686+131072], %r784;
	st.global.u32 	[%rd686+196608], %r788;
	cvt.u16.u32 	%rs288, %r786;
	mul.wide.u32 	%rd687, %r7934, 2;
	sub.s64 	%rd688, %rd686, %rd687;
	st.global.u16 	[%rd688+262144], %rs288;
	cvt.u16.u32 	%rs289, %r804;
	sub.s64 	%rd689, %rd688, %rd684;
	st.global.u8 	[%rd689+294912], %rs289;
	or.b32  	%r7935, %r797, %r805;
	cvt.u16.u32 	%rs290, %r7935;
	st.global.u8 	[%rd689+311296], %rs290;
	cvt.u16.u32 	%rs291, %r807;
	st.global.u8 	[%rd689+327680], %rs291;
	add.s32 	%r7936, %r7934, 1;
	or.b32  	%r7937, %r784, 1;
	cvt.u64.u32 	%rd690, %r7936;
	mul.wide.u32 	%rd691, %r7936, 4;
	add.s64 	%rd692, %rd6, %rd691;
	st.global.u32 	[%rd692+131072], %r7937;
	xor.b32  	%r7938, %r788, 524288;
	st.global.u32 	[%rd692+196608], %r7938;
	mul.wide.u32 	%rd693, %r7936, 2;
	sub.s64 	%rd694, %rd692, %rd693;
	st.global.u16 	[%rd694+262144], %rs288;
	sub.s64 	%rd695, %rd694, %rd690;
	st.global.u8 	[%rd695+294912], %rs289;
	st.global.u8 	[%rd695+311296], %rs290;
	st.global.u8 	[%rd695+327680], %rs291;
$L__BB1_132:
	xor.b32  	%r7939, %r787, %r785;
	and.b32  	%r7940, %r7939, 1;
	neg.s32 	%r7941, %r7940;
	and.b32  	%r7942, %r7941, 721472;
	xor.b32  	%r7943, %r7942, %r783;
	shl.b32 	%r7944, %r7943, 1;
	and.b32  	%r7945, %r7944, 8388606;
	or.b32  	%r818, %r7945, %r7940;
	shr.u32 	%r7946, %r7945, 7;
	shr.u32 	%r7947, %r7945, 17;
	not.b32 	%r7948, %r7947;
	and.b32  	%r7949, %r789, %r7948;
	and.b32  	%r7950, %r7949, %r7946;
	not.b32 	%r7951, %r7946;
	shr.u32 	%r7952, %r7945, 21;
	shr.u32 	%r7953, %r7945, 12;
	and.b32  	%r7954, %r7952, %r7951;
	and.b32  	%r7955, %r7954, %r7953;
	or.b32  	%r7956, %r7950, %r7955;
	or.b32  	%r7957, %r7952, %r789;
	not.b32 	%r7958, %r7957;
	and.b32  	%r7959, %r790, %r7958;
	or.b32  	%r7960, %r7956, %r7959;
	or.b32  	%r7961, %r7953, %r790;
	not.b32 	%r7962, %r7961;
	and.b32  	%r7963, %r7947, %r7962;
	or.b32  	%r7964, %r7960, %r7963;
	xor.b32  	%r7965, %r791, %r7964;
	xor.b32  	%r7966, %r7965, %r792;
	and.b32  	%r7967, %r7966, 1;
	shr.u32 	%r7968, %r7945, 19;
	shr.u32 	%r7969, %r7943, 7;
	and.b32  	%r7970, %r7969, %r794;
	and.b32  	%r7971, %r7970, %r7968;
	not.b32 	%r7972, %r7968;
	shr.u32 	%r7973, %r7945, 20;
	shr.u32 	%r7974, %r7945, 6;
	and.b32  	%r7975, %r7973, %r7972;
	and.b32  	%r7976, %r7975, %r7974;
	or.b32  	%r7977, %r7976, %r7971;
	shr.u32 	%r7978, %r7945, 8;
	or.b32  	%r7979, %r7974, %r7978;
	not.b32 	%r7980, %r7979;
	shr.u32 	%r7981, %r7945, 13;
	and.b32  	%r7982, %r7981, %r7980;
	or.b32  	%r7983, %r7977, %r7982;
	or.b32  	%r7984, %r7973, %r7981;
	not.b32 	%r7985, %r7984;
	and.b32  	%r7986, %r793, %r7985;
	or.b32  	%r7987, %r7983, %r7986;
	xor.b32  	%r7988, %r795, %r7987;
	xor.b32  	%r7989, %r7988, %r796;
	and.b32  	%r7990, %r7989, 1;
	shr.u32 	%r7991, %r7943, 17;
	shr.u32 	%r7992, %r7943, 8;
	not.b32 	%r7993, %r7992;
	and.b32  	%r7994, %r7991, %r7993;
	and.b32  	%r7995, %r7994, %r798;
	shr.u32 	%r7996, %r7945, 16;
	and.b32  	%r7997, %r7996, %r799;
	shr.u32 	%r7998, %r7945, 4;
	and.b32  	%r7999, %r7997, %r7998;
	or.b32  	%r8000, %r7999, %r7995;
	shr.u32 	%r8001, %r7945, 18;
	or.b32  	%r8002, %r8001, %r7998;
	not.b32 	%r8003, %r8002;
	shr.u32 	%r8004, %r7945, 22;
	and.b32  	%r8005, %r8004, %r8003;
	or.b32  	%r8006, %r8000, %r8005;
	or.b32  	%r8007, %r8004, %r7996;
	not.b32 	%r8008, %r8007;
	shr.u32 	%r8009, %r7945, 9;
	and.b32  	%r8010, %r8009, %r8008;
	or.b32  	%r8011, %r8006, %r8010;
	xor.b32  	%r8012, %r800, %r8011;
	xor.b32  	%r8013, %r8012, %r801;
	xor.b32  	%r8014, %r8013, %r7939;
	and.b32  	%r8015, %r8014, 1;
	or.b32  	%r819, %r7967, %r803;
	or.b32  	%r820, %r7990, %r805;
	or.b32  	%r821, %r8015, %r806;
	or.b32  	%r8016, %r819, %r808;
	and.b32  	%r8017, %r802, %r8016;
	not.b32 	%r8018, %r819;
	and.b32  	%r8019, %r808, %r8018;
	or.b32  	%r8020, %r8019, %r810;
	and.b32  	%r8021, %r819, %r812;
	or.b32  	%r8022, %r8021, %r811;
	not.b32 	%r8023, %r821;
	or.b32  	%r8024, %r814, %r8023;
	and.b32  	%r8025, %r815, %r819;
	or.b32  	%r8026, %r819, %r813;
	not.b32 	%r8027, %r8026;
	and.b32  	%r8028, %r809, %r8027;
	or.b32  	%r8029, %r8025, %r8028;
	or.b32  	%r8030, %r8029, %r816;
	sub.s32 	%r8031, %r817, %r8017;
	add.s32 	%r8032, %r8031, %r8020;
	add.s32 	%r8033, %r8032, %r8022;
	add.s32 	%r8034, %r8033, %r8024;
	add.s32 	%r8035, %r8034, %r8030;
	and.b32  	%r8036, %r8035, 1;
	xor.b32  	%r8037, %r8036, %r781;
	not.b32 	%r8038, %r8037;
	and.b32  	%r8039, %r7990, %r8038;
	setp.eq.s32 	%p76, %r8039, 0;
	@%p76 bra 	$L__BB1_134;
	atom.shared.add.u32 	%r8040, [_ZZ12RevSucSecondP8BiuStateS0_PjhjE14checkCount_Out], 2;
	cvt.u64.u32 	%rd696, %r8040;
	mul.wide.u32 	%rd697, %r8040, 4;
	add.s64 	%rd698, %rd6, %rd697;
	st.global.u32 	[%rd698+131072], %r784;
	st.global.u32 	[%rd698+196608], %r818;
	cvt.u16.u32 	%rs292, %r786;
	mul.wide.u32 	%rd699, %r8040, 2;
	sub.s64 	%rd700, %rd698, %rd699;
	st.global.u16 	[%rd700+262144], %rs292;
	cvt.u16.u32 	%rs293, %r819;
	sub.s64 	%rd701, %rd700, %rd696;
	st.global.u8 	[%rd701+294912], %rs293;
	cvt.u16.u32 	%rs294, %r820;
	st.global.u8 	[%rd701+311296], %rs294;
	cvt.u16.u32 	%rs295, %r821;
	st.global.u8 	[%rd701+327680], %rs295;
	add.s32 	%r8041, %r8040, 1;
	or.b32  	%r8042, %r784, 1;
	cvt.u64.u32 	%rd702, %r8041;
	mul.wide.u32 	%rd703, %r8041, 4;
	add.s64 	%rd704, %rd6, %rd703;
	st.global.u32 	[%rd704+131072], %r8042;
	xor.b32  	%r8043, %r818, 524288;
	st.global.u32 	[%rd704+196608], %r8043;
	mul.wide.u32 	%rd705, %r8041, 2;
	sub.s64 	%rd706, %rd704, %rd705;
	st.global.u16 	[%rd706+262144], %rs292;
	sub.s64 	%rd707, %rd706, %rd702;
	st.global.u8 	[%rd707+294912], %rs293;
	st.global.u8 	[%rd707+311296], %rs294;
	st.global.u8 	[%rd707+327680], %rs295;
$L__BB1_134:
	add.s32 	%r30199, %r30199, %r3;
	setp.lt.u32 	%p77, %r30199, %r780;
	@%p77 bra 	$L__BB1_130;
$L__BB1_135:
	bar.sync 	0;
	ld.shared.u32 	%r8044, [_ZZ12RevSucSecondP8BiuStateS0_PjhjE14checkCount_Out];
	st.global.u32 	[%rd2], %r8044;
	bar.sync 	0;
	st.shared.u32 	[_ZZ12RevSucSecondP8BiuStateS0_PjhjE13checkCount_In], %r8044;
	mov.b32 	%r8045, 0;
	st.shared.u32 	[_ZZ12RevSucSecondP8BiuStateS0_PjhjE14checkCount_Out], %r8045;
	bar.sync 	0;
	ld.shared.u32 	%r823, [_ZZ12RevSucSecondP8BiuStateS0_PjhjE13checkCount_In];
	setp.ge.u32 	%p78, %r2, %r823;
	@%p78 bra 	$L__BB1_142;
	ld.global.u8 	%r824, [%rd9+19];
	mov.u32 	%r30200, %r2;
$L__BB1_137:
	cvt.u64.u32 	%rd708, %r30200;
	mul.wide.u32 	%rd709, %r30200, 4;
	add.s64 	%rd710, %rd6, %rd709;
	ld.global.u32 	%r826, [%rd710+196608];
	mul.wide.u32 	%rd711, %r30200, 2;
	sub.s64 	%rd712, %rd710, %rd711;
	ld.global.u16 	%rs296, [%rd712+262144];
	cvt.u32.u16 	%r8046, %rs296;
	sub.s64 	%rd713, %rd712, %rd708;
	ld.global.u8 	%rs297, [%rd713+294912];
	cvt.u32.u16 	%r8047, %rs297;
	ld.global.u8 	%rs298, [%rd713+311296];
	cvt.u32.u16 	%r8048, %rs298;
	ld.global.u8 	%rs299, [%rd713+327680];
	cvt.u32.u16 	%r8049, %rs299;
	mul.wide.u32 	%rd714, %r30200, 3;
	add.s64 	%rd715, %rd713, %rd714;
	ld.global.u32 	%r8050, [%rd715+131072];
	shl.b32 	%r827, %r8050, 1;
	shr.u32 	%r8051, %r8046, 10;
	shr.u32 	%r8052, %r8046, 3;
	and.b32  	%r8053, %r8051, %r8052;
	shr.u32 	%r8054, %r8046, 2;
	and.b32  	%r8055, %r8054, %r8046;
	shr.u32 	%r8056, %r8046, 12;
	xor.b32  	%r8057, %r8055, %r8056;
	xor.b32  	%r828, %r8057, %r8053;
	and.b32  	%r8058, %r828, 1;
	mul.wide.u16 	%r8059, %rs296, 2;
	and.b32  	%r8060, %r8059, 8190;
	or.b32  	%r8061, %r8058, %r8060;
	xor.b32  	%r829, %r8061, 1;
	xor.b32  	%r8062, %r8060, %r8047;
	shr.u32 	%r8063, %r8062, 4;
	shr.u32 	%r8064, %r8046, 9;
	shr.u32 	%r8065, %r826, 22;
	xor.b32  	%r8066, %r8065, %r8063;
	xor.b32  	%r830, %r8066, %r8064;
	xor.b32  	%r8067, %r830, %r829;
	and.b32  	%r8068, %r8067, 1;
	neg.s32 	%r8069, %r8068;
	and.b32  	%r8070, %r8069, 721472;
	xor.b32  	%r8071, %r8070, %r826;
	shl.b32 	%r8072, %r8071, 1;
	and.b32  	%r8073, %r8072, 8388606;
	or.b32  	%r831, %r8073, %r8068;
	shr.u32 	%r832, %r8060, 5;
	shr.u32 	%r8074, %r8073, 7;
	shr.u32 	%r8075, %r8073, 17;
	not.b32 	%r8076, %r8075;
	and.b32  	%r8077, %r832, %r8076;
	and.b32  	%r8078, %r8077, %r8074;
	not.b32 	%r8079, %r8074;
	shr.u32 	%r8080, %r8073, 21;
	shr.u32 	%r8081, %r8073, 12;
	and.b32  	%r8082, %r8080, %r8079;
	and.b32  	%r8083, %r8082, %r8081;
	or.b32  	%r8084, %r8078, %r8083;
	or.b32  	%r8085, %r8080, %r832;
	not.b32 	%r8086, %r8085;
	shr.u32 	%r833, %r8060, 12;
	and.b32  	%r8087, %r833, %r8086;
	or.b32  	%r8088, %r8084, %r8087;
	or.b32  	%r8089, %r8081, %r833;
	not.b32 	%r8090, %r8089;
	and.b32  	%r8091, %r8075, %r8090;
	or.b32  	%r8092, %r8088, %r8091;
	shr.u32 	%r8093, %r8047, 2;
	shr.u32 	%r8094, %r8047, 5;
	xor.b32  	%r834, %r8093, %r8094;
	shr.u32 	%r835, %r8048, 6;
	not.b32 	%r8095, %r835;
	xor.b32  	%r8096, %r834, %r8092;
	xor.b32  	%r8097, %r8096, %r835;
	and.b32  	%r8098, %r8097, 1;
	shr.u32 	%r8099, %r8073, 19;
	shr.u32 	%r8100, %r8071, 7;
	shr.u32 	%r836, %r8060, 11;
	not.b32 	%r837, %r836;
	and.b32  	%r8101, %r8100, %r837;
	and.b32  	%r8102, %r8101, %r8099;
	not.b32 	%r8103, %r8099;
	shr.u32 	%r8104, %r8073, 20;
	shr.u32 	%r8105, %r8073, 6;
	and.b32  	%r8106, %r8104, %r8103;
	and.b32  	%r8107, %r8106, %r8105;
	or.b32  	%r8108, %r8107, %r8102;
	shr.u32 	%r8109, %r8073, 8;
	or.b32  	%r8110, %r8105, %r8109;
	not.b32 	%r8111, %r8110;
	shr.u32 	%r8112, %r8073, 13;
	and.b32  	%r8113, %r8112, %r8111;
	or.b32  	%r8114, %r8108, %r8113;
	or.b32  	%r8115, %r8104, %r8112;
	not.b32 	%r8116, %r8115;
	and.b32  	%r8117, %r836, %r8116;
	or.b32  	%r8118, %r8114, %r8117;
	shr.u32 	%r8119, %r8048, 2;
	shr.u32 	%r8120, %r8048, 5;
	xor.b32  	%r838, %r8119, %r8120;
	shr.u32 	%r839, %r8049, 6;
	not.b32 	%r8121, %r839;
	xor.b32  	%r8122, %r838, %r8118;
	xor.b32  	%r8123, %r8122, %r839;
	and.b32  	%r840, %r8123, 1;
	shr.u32 	%r841, %r8060, 9;
	shr.u32 	%r8124, %r8071, 17;
	shr.u32 	%r8125, %r8071, 8;
	not.b32 	%r8126, %r8125;
	and.b32  	%r8127, %r8124, %r8126;
	and.b32  	%r8128, %r8127, %r841;
	shr.u32 	%r8129, %r8073, 16;
	not.b32 	%r842, %r841;
	and.b32  	%r8130, %r8129, %r842;
	shr.u32 	%r8131, %r8073, 4;
	and.b32  	%r8132, %r8130, %r8131;
	or.b32  	%r8133, %r8132, %r8128;
	shr.u32 	%r8134, %r8073, 18;
	or.b32  	%r8135, %r8134, %r8131;
	not.b32 	%r8136, %r8135;
	shr.u32 	%r8137, %r8073, 22;
	and.b32  	%r8138, %r8137, %r8136;
	or.b32  	%r8139, %r8133, %r8138;
	or.b32  	%r8140, %r8137, %r8129;
	not.b32 	%r8141, %r8140;
	shr.u32 	%r8142, %r8073, 9;
	and.b32  	%r8143, %r8142, %r8141;
	or.b32  	%r8144, %r8139, %r8143;
	shr.u32 	%r843, %r8049, 3;
	shr.u32 	%r844, %r8047, 6;
	xor.b32  	%r8145, %r843, %r8144;
	xor.b32  	%r8146, %r8145, %r844;
	xor.b32  	%r8147, %r8146, %r8067;
	and.b32  	%r8148, %r8147, 1;
	mul.wide.u16 	%r8149, %rs297, 2;
	and.b32  	%r845, %r844, 1;
	and.b32  	%r846, %r8149, 126;
	or.b32  	%r847, %r8098, %r846;
	mul.wide.u16 	%r8150, %rs298, 2;
	and.b32  	%r848, %r8150, 126;
	mul.wide.u16 	%r8151, %rs299, 2;
	and.b32  	%r849, %r8151, 126;
	shr.u32 	%r8152, %r849, 3;
	shr.u32 	%r8153, %r848, 3;
	or.b32  	%r8154, %r8152, %r8153;
	and.b32  	%r8155, %r8048, %r8154;
	and.b32  	%r8156, %r8049, 63;
	or.b32  	%r850, %r8148, %r849;
	shr.u32 	%r851, %r846, 6;
	or.b32  	%r8157, %r847, %r851;
	and.b32  	%r8158, %r845, %r8157;
	shr.u32 	%r8159, %r8047, 1;
	not.b32 	%r8160, %r8159;
	shr.u32 	%r8161, %r8048, 4;
	and.b32  	%r8162, %r8161, %r8160;
	or.b32  	%r8163, %r8095, %r8162;
	or.b32  	%r8164, %r8163, -2;
	not.b32 	%r8165, %r8152;
	and.b32  	%r8166, %r8153, %r8165;
	or.b32  	%r8167, %r8121, %r8166;
	or.b32  	%r8168, %r8167, -2;
	and.b32  	%r8169, %r8152, %r8153;
	shr.u32 	%r8170, %r849, 5;
	not.b32 	%r8171, %r8170;
	or.b32  	%r8172, %r8169, %r8171;
	shr.u32 	%r8173, %r848, 6;
	not.b32 	%r8174, %r8173;
	shr.u32 	%r8175, %r846, 2;
	shr.u32 	%r852, %r848, 5;
	and.b32  	%r8176, %r852, %r8175;
	or.b32  	%r8177, %r8176, %r8174;
	or.b32  	%r8178, %r852, %r8175;
	and.b32  	%r8179, %r8178, %r8047;
	not.b32 	%r8180, %r8179;
	shr.u32 	%r8181, %r846, 3;
	not.b32 	%r853, %r8181;
	not.b32 	%r8182, %r847;
	and.b32  	%r8183, %r851, %r8182;
	or.b32  	%r8184, %r8183, %r853;
	shr.u32 	%r8185, %r846, 4;
	not.b32 	%r854, %r8185;
	not.b32 	%r855, %r851;
	and.b32  	%r8186, %r847, %r855;
	or.b32  	%r8187, %r8186, %r854;
	not.b32 	%r8188, %r850;
	shr.u32 	%r856, %r849, 6;
	and.b32  	%r857, %r856, %r8156;
	or.b32  	%r8189, %r857, %r8188;
	shr.u32 	%r8190, %r849, 4;
	not.b32 	%r8191, %r8190;
	not.b32 	%r8192, %r856;
	and.b32  	%r8193, %r8049, %r8192;
	or.b32  	%r8194, %r8193, %r8191;
	shr.u32 	%r8195, %r849, 2;
	not.b32 	%r8196, %r8195;
	not.b32 	%r8197, %r8156;
	and.b32  	%r8198, %r856, %r8197;
	or.b32  	%r8199, %r8198, %r8196;
	not.b32 	%r8200, %r8175;
	and.b32  	%r858, %r8197, %r8200;
	and.b32  	%r8201, %r858, %r847;
	or.b32  	%r8202, %r847, %r856;
	not.b32 	%r8203, %r8202;
	and.b32  	%r8204, %r852, %r8203;
	not.b32 	%r8205, %r8153;
	and.b32  	%r8206, %r8175, %r8205;
	and.b32  	%r8207, %r8206, %r8152;
	not.b32 	%r8208, %r852;
	and.b32  	%r8209, %r8153, %r8208;
	and.b32  	%r8210, %r8152, %r8197;
	or.b32  	%r8211, %r8210, %r8209;
	and.b32  	%r8212, %r8211, %r855;
	or.b32  	%r859, %r8212, %r8207;
	or.b32  	%r8213, %r8201, %r8204;
	or.b32  	%r8214, %r8213, %r859;
	add.s32 	%r8215, %r8164, %r8177;
	add.s32 	%r8216, %r8215, %r8180;
	add.s32 	%r8217, %r8216, %r8168;
	add.s32 	%r8218, %r8217, %r8172;
	sub.s32 	%r8219, %r8218, %r8155;
	add.s32 	%r8220, %r8219, %r8194;
	add.s32 	%r8221, %r8220, %r8199;
	add.s32 	%r860, %r8221, -2;
	sub.s32 	%r8222, %r860, %r8158;
	add.s32 	%r8223, %r8222, %r8184;
	add.s32 	%r8224, %r8223, %r8187;
	add.s32 	%r8225, %r8224, %r8189;
	add.s32 	%r8226, %r8225, %r8214;
	xor.b32  	%r8227, %r8226, %r824;
	or.b32  	%r8228, %r8227, %r8123;
	and.b32  	%r8229, %r8228, 1;
	setp.eq.b32 	%p79, %r8229, 1;
	@%p79 bra 	$L__BB1_139;
	atom.shared.add.u32 	%r8230, [_ZZ12RevSucSecondP8BiuStateS0_PjhjE14checkCount_Out], 2;
	cvt.u64.u32 	%rd716, %r8230;
	mul.wide.u32 	%rd717, %r8230, 4;
	add.s64 	%rd718, %rd5, %rd717;
	st.global.u32 	[%rd718+131072], %r827;
	st.global.u32 	[%rd718+196608], %r831;
	cvt.u16.u32 	%rs300, %r829;
	mul.wide.u32 	%rd719, %r8230, 2;
	sub.s64 	%rd720, %rd718, %rd719;
	st.global.u16 	[%rd720+262144], %rs300;
	cvt.u16.u32 	%rs301, %r847;
	sub.s64 	%rd721, %rd720, %rd716;
	st.global.u8 	[%rd721+294912], %rs301;
	or.b32  	%r8231, %r840, %r848;
	cvt.u16.u32 	%rs302, %r8231;
	st.global.u8 	[%rd721+311296], %rs302;
	cvt.u16.u32 	%rs303, %r850;
	st.global.u8 	[%rd721+327680], %rs303;
	add.s32 	%r8232, %r8230, 1;
	or.b32  	%r8233, %r827, 1;
	cvt.u64.u32 	%rd722, %r8232;
	mul.wide.u32 	%rd723, %r8232, 4;
	add.s64 	%rd724, %rd5, %rd723;
	st.global.u32 	[%rd724+131072], %r8233;
	xor.b32  	%r8234, %r831, 524288;
	st.global.u32 	[%rd724+196608], %r8234;
	mul.wide.u32 	%rd725, %r8232, 2;
	sub.s64 	%rd726, %rd724, %rd725;
	st.global.u16 	[%rd726+262144], %rs300;
	sub.s64 	%rd727, %rd726, %rd722;
	st.global.u8 	[%rd727+294912], %rs301;
	st.global.u8 	[%rd727+311296], %rs302;
	st.global.u8 	[%rd727+327680], %rs303;
$L__BB1_139:
	xor.b32  	%r8235, %r830, %r828;
	and.b32  	%r8236, %r8235, 1;
	neg.s32 	%r8237, %r8236;
	and.b32  	%r8238, %r8237, 721472;
	xor.b32  	%r8239, %r8238, %r826;
	shl.b32 	%r8240, %r8239, 1;
	and.b32  	%r8241, %r8240, 8388606;
	or.b32  	%r861, %r8241, %r8236;
	shr.u32 	%r8242, %r8241, 7;
	shr.u32 	%r8243, %r8241, 17;
	not.b32 	%r8244, %r8243;
	and.b32  	%r8245, %r832, %r8244;
	and.b32  	%r8246, %r8245, %r8242;
	not.b32 	%r8247, %r8242;
	shr.u32 	%r8248, %r8241, 21;
	shr.u32 	%r8249, %r8241, 12;
	and.b32  	%r8250, %r8248, %r8247;
	and.b32  	%r8251, %r8250, %r8249;
	or.b32  	%r8252, %r8246, %r8251;
	or.b32  	%r8253, %r8248, %r832;
	not.b32 	%r8254, %r8253;
	and.b32  	%r8255, %r833, %r8254;
	or.b32  	%r8256, %r8252, %r8255;
	or.b32  	%r8257, %r8249, %r833;
	not.b32 	%r8258, %r8257;
	and.b32  	%r8259, %r8243, %r8258;
	or.b32  	%r8260, %r8256, %r8259;
	xor.b32  	%r8261, %r834, %r8260;
	xor.b32  	%r8262, %r8261, %r835;
	and.b32  	%r8263, %r8262, 1;
	shr.u32 	%r8264, %r8241, 19;
	shr.u32 	%r8265, %r8239, 7;
	and.b32  	%r8266, %r8265, %r837;
	and.b32  	%r8267, %r8266, %r8264;
	not.b32 	%r8268, %r8264;
	shr.u32 	%r8269, %r8241, 20;
	shr.u32 	%r8270, %r8241, 6;
	and.b32  	%r8271, %r8269, %r8268;
	and.b32  	%r8272, %r8271, %r8270;
	or.b32  	%r8273, %r8272, %r8267;
	shr.u32 	%r8274, %r8241, 8;
	or.b32  	%r8275, %r8270, %r8274;
	not.b32 	%r8276, %r8275;
	shr.u32 	%r8277, %r8241, 13;
	and.b32  	%r8278, %r8277, %r8276;
	or.b32  	%r8279, %r8273, %r8278;
	or.b32  	%r8280, %r8269, %r8277;
	not.b32 	%r8281, %r8280;
	and.b32  	%r8282, %r836, %r8281;
	or.b32  	%r8283, %r8279, %r8282;
	xor.b32  	%r8284, %r838, %r8283;
	xor.b32  	%r8285, %r8284, %r839;
	and.b32  	%r8286, %r8285, 1;
	shr.u32 	%r8287, %r8239, 17;
	shr.u32 	%r8288, %r8239, 8;
	not.b32 	%r8289, %r8288;
	and.b32  	%r8290, %r8287, %r8289;
	and.b32  	%r8291, %r8290, %r841;
	shr.u32 	%r8292, %r8241, 16;
	and.b32  	%r8293, %r8292, %r842;
	shr.u32 	%r8294, %r8241, 4;
	and.b32  	%r8295, %r8293, %r8294;
	or.b32  	%r8296, %r8295, %r8291;
	shr.u32 	%r8297, %r8241, 18;
	or.b32  	%r8298, %r8297, %r8294;
	not.b32 	%r8299, %r8298;
	shr.u32 	%r8300, %r8241, 22;
	and.b32  	%r8301, %r8300, %r8299;
	or.b32  	%r8302, %r8296, %r8301;
	or.b32  	%r8303, %r8300, %r8292;
	not.b32 	%r8304, %r8303;
	shr.u32 	%r8305, %r8241, 9;
	and.b32  	%r8306, %r8305, %r8304;
	or.b32  	%r8307, %r8302, %r8306;
	xor.b32  	%r8308, %r843, %r8307;
	xor.b32  	%r8309, %r8308, %r844;
	xor.b32  	%r8310, %r8309, %r8235;
	and.b32  	%r8311, %r8310, 1;
	or.b32  	%r862, %r8263, %r846;
	or.b32  	%r863, %r8286, %r848;
	or.b32  	%r864, %r8311, %r849;
	or.b32  	%r8312, %r862, %r851;
	and.b32  	%r8313, %r845, %r8312;
	not.b32 	%r8314, %r862;
	and.b32  	%r8315, %r851, %r8314;
	or.b32  	%r8316, %r8315, %r853;
	and.b32  	%r8317, %r862, %r855;
	or.b32  	%r8318, %r8317, %r854;
	not.b32 	%r8319, %r864;
	or.b32  	%r8320, %r857, %r8319;
	and.b32  	%r8321, %r858, %r862;
	or.b32  	%r8322, %r862, %r856;
	not.b32 	%r8323, %r8322;
	and.b32  	%r8324, %r852, %r8323;
	or.b32  	%r8325, %r8321, %r8324;
	or.b32  	%r8326, %r8325, %r859;
	sub.s32 	%r8327, %r860, %r8313;
	add.s32 	%r8328, %r8327, %r8316;
	add.s32 	%r8329, %r8328, %r8318;
	add.s32 	%r8330, %r8329, %r8320;
	add.s32 	%r8331, %r8330, %r8326;
	and.b32  	%r8332, %r8331, 1;
	xor.b32  	%r8333, %r8332, %r824;
	not.b32 	%r8334, %r8333;
	and.b32  	%r8335, %r8286, %r8334;
	setp.eq.s32 	%p80, %r8335, 0;
	@%p80 bra 	$L__BB1_141;
	atom.shared.add.u32 	%r8336, [_ZZ12RevSucSecondP8BiuStateS0_PjhjE14checkCount_Out], 2;
	cvt.u64.u32 	%rd728, %r8336;
	mul.wide.u32 	%rd729, %r8336, 4;
	add.s64 	%rd730, %rd5, %rd729;
	st.global.u32 	[%rd730+131072], %r827;
	st.global.u32 	[%rd730+196608], %r861;
	cvt.u16.u32 	%rs304, %r829;
	mul.wide.u32 	%rd731, %r8336, 2;
	sub.s64 	%rd732, %rd730, %rd731;
	st.global.u16 	[%rd732+262144], %rs304;
	cvt.u16.u32 	%rs305, %r862;
	sub.s64 	%rd733, %rd732, %rd728;
	st.global.u8 	[%rd733+294912], %rs305;
	cvt.u16.u32 	%rs306, %r863;
	st.global.u8 	[%rd733+311296], %rs306;
	cvt.u16.u32 	%rs307, %r864;
	st.global.u8 	[%rd733+327680], %rs307;
	add.s32 	%r8337, %r8336, 1;
	or.b32  	%r8338, %r827, 1;
	cvt.u64.u32 	%rd734, %r8337;
	mul.wide.u32 	%rd735, %r8337, 4;
	add.s64 	%rd736, %rd5, %rd735;
	st.global.u32 	[%rd736+131072], %r8338;
	xor.b32  	%r8339, %r861, 524288;
	st.global.u32 	[%rd736+196608], %r8339;
	mul.wide.u32 	%rd737, %r8337, 2;
	sub.s64 	%rd738, %rd736, %rd737;
	st.global.u16 	[%rd738+262144], %rs304;
	sub.s64 	%rd739, %rd738, %rd734;
	st.global.u8 	[%rd739+294912], %rs305;
	st.global.u8 	[%rd739+311296], %rs306;
	st.global.u8 	[%rd739+327680], %rs307;
$L__BB1_141:
	add.s32 	%r30200, %r30200, %r3;
	setp.lt.u32 	%p81, %r30200, %r823;
	@%p81 bra 	$L__BB1_137;
$L__BB1_142:
	bar.sync 	0;
	ld.shared.u32 	%r8340, [_ZZ12RevSucSecondP8BiuStateS0_PjhjE14checkCount_Out];
	bar.sync 	0;
	st.shared.u32 	[_ZZ12RevSucSecondP8BiuStateS0_PjhjE13checkCount_In], %r8340;
	mov.b32 	%r8341, 0;
	st.shared.u32 	[_ZZ12RevSucSecondP8BiuStateS0_PjhjE14checkCount_Out], %r8341;
	bar.sync 	0;
	ld.shared.u32 	%r866, [_ZZ12RevSucSecondP8BiuStateS0_PjhjE13checkCount_In];
	setp.ge.u32 	%p82, %r2, %r866;
	@%p82 bra 	$L__BB1_149;
	ld.global.u8 	%r867, [%rd9+20];
	mov.u32 	%r30201, %r2;
$L__BB1_144:
	cvt.u64.u32 	%rd740, %r30201;
	mul.wide.u32 	%rd741, %r30201, 4;
	add.s64 	%rd742, %rd5, %rd741;
	ld.global.u32 	%r869, [%rd742+196608];
	mul.wide.u32 	%rd743, %r30201, 2;
	sub.s64 	%rd744, %rd742, %rd743;
	ld.global.u16 	%rs308, [%rd744+262144];
	cvt.u32.u16 	%r8342, %rs308;
	sub.s64 	%rd745, %rd744, %rd740;
	ld.global.u8 	%rs309, [%rd745+294912];
	cvt.u32.u16 	%r8343, %rs309;
	ld.global.u8 	%rs310, [%rd745+311296];
	cvt.u32.u16 	%r8344, %rs310;
	ld.global.u8 	%rs311, [%rd745+327680];
	cvt.u32.u16 	%r8345, %rs311;
	mul.wide.u32 	%rd746, %r30201, 3;
	add.s64 	%rd747, %rd745, %rd746;
	ld.global.u32 	%r8346, [%rd747+131072];
	shl.b32 	%r870, %r8346, 1;
	shr.u32 	%r8347, %r8342, 10;
	shr.u32 	%r8348, %r8342, 3;
	and.b32  	%r8349, %r8347, %r8348;
	shr.u32 	%r8350, %r8342, 2;
	and.b32  	%r8351, %r8350, %r8342;
	shr.u32 	%r8352, %r8342, 12;
	xor.b32  	%r8353, %r8351, %r8352;
	xor.b32  	%r871, %r8353, %r8349;
	and.b32  	%r8354, %r871, 1;
	mul.wide.u16 	%r8355, %rs308, 2;
	and.b32  	%r8356, %r8355, 8190;
	or.b32  	%r8357, %r8354, %r8356;
	xor.b32  	%r872, %r8357, 1;
	xor.b32  	%r8358, %r8356, %r8343;
	shr.u32 	%r8359, %r8358, 4;
	shr.u32 	%r8360, %r8342, 9;
	shr.u32 	%r8361, %r869, 22;
	xor.b32  	%r8362, %r8361, %r8359;
	xor.b32  	%r873, %r8362, %r8360;
	xor.b32  	%r8363, %r873, %r872;
	and.b32  	%r8364, %r8363, 1;
	neg.s32 	%r8365, %r8364;
	and.b32  	%r8366, %r8365, 721472;
	xor.b32  	%r8367, %r8366, %r869;
	shl.b32 	%r8368, %r8367, 1;
	and.b32  	%r8369, %r8368, 8388606;
	or.b32  	%r874, %r8369, %r8364;
	shr.u32 	%r875, %r8356, 5;
	shr.u32 	%r8370, %r8369, 7;
	shr.u32 	%r8371, %r8369, 17;
	not.b32 	%r8372, %r8371;
	and.b32  	%r8373, %r875, %r8372;
	and.b32  	%r8374, %r8373, %r8370;
	not.b32 	%r8375, %r8370;
	shr.u32 	%r8376, %r8369, 21;
	shr.u32 	%r8377, %r8369, 12;
	and.b32  	%r8378, %r8376, %r8375;
	and.b32  	%r8379, %r8378, %r8377;
	or.b32  	%r8380, %r8374, %r8379;
	or.b32  	%r8381, %r8376, %r875;
	not.b32 	%r8382, %r8381;
	shr.u32 	%r876, %r8356, 12;
	and.b32  	%r8383, %r876, %r8382;
	or.b32  	%r8384, %r8380, %r8383;
	or.b32  	%r8385, %r8377, %r876;
	not.b32 	%r8386, %r8385;
	and.b32  	%r8387, %r8371, %r8386;
	or.b32  	%r8388, %r8384, %r8387;
	shr.u32 	%r8389, %r8343, 2;
	shr.u32 	%r8390, %r8343, 5;
	xor.b32  	%r877, %r8389, %r8390;
	shr.u32 	%r878, %r8344, 6;
	not.b32 	%r8391, %r878;
	xor.b32  	%r8392, %r877, %r8388;
	xor.b32  	%r8393, %r8392, %r878;
	and.b32  	%r8394, %r8393, 1;
	shr.u32 	%r8395, %r8369, 19;
	shr.u32 	%r8396, %r8367, 7;
	shr.u32 	%r879, %r8356, 11;
	not.b32 	%r880, %r879;
	and.b32  	%r8397, %r8396, %r880;
	and.b32  	%r8398, %r8397, %r8395;
	not.b32 	%r8399, %r8395;
	shr.u32 	%r8400, %r8369, 20;
	shr.u32 	%r8401, %r8369, 6;
	and.b32  	%r8402, %r8400, %r8399;
	and.b32  	%r8403, %r8402, %r8401;
	or.b32  	%r8404, %r8403, %r8398;
	shr.u32 	%r8405, %r8369, 8;
	or.b32  	%r8406, %r8401, %r8405;
	not.b32 	%r8407, %r8406;
	shr.u32 	%r8408, %r8369, 13;
	and.b32  	%r8409, %r8408, %r8407;
	or.b32  	%r8410, %r8404, %r8409;
	or.b32  	%r8411, %r8400, %r8408;
	not.b32 	%r8412, %r8411;
	and.b32  	%r8413, %r879, %r8412;
	or.b32  	%r8414, %r8410, %r8413;
	shr.u32 	%r8415, %r8344, 2;
	shr.u32 	%r8416, %r8344, 5;
	xor.b32  	%r881, %r8415, %r8416;
	shr.u32 	%r882, %r8345, 6;
	not.b32 	%r8417, %r882;
	xor.b32  	%r8418, %r881, %r8414;
	xor.b32  	%r8419, %r8418, %r882;
	and.b32  	%r883, %r8419, 1;
	shr.u32 	%r884, %r8356, 9;
	shr.u32 	%r8420, %r8367, 17;
	shr.u32 	%r8421, %r8367, 8;
	not.b32 	%r8422, %r8421;
	and.b32  	%r8423, %r8420, %r8422;
	and.b32  	%r8424, %r8423, %r884;
	shr.u32 	%r8425, %r8369, 16;
	not.b32 	%r885, %r884;
	and.b32  	%r8426, %r8425, %r885;
	shr.u32 	%r8427, %r8369, 4;
	and.b32  	%r8428, %r8426, %r8427;
	or.b32  	%r8429, %r8428, %r8424;
	shr.u32 	%r8430, %r8369, 18;
	or.b32  	%r8431, %r8430, %r8427;
	not.b32 	%r8432, %r8431;
	shr.u32 	%r8433, %r8369, 22;
	and.b32  	%r8434, %r8433, %r8432;
	or.b32  	%r8435, %r8429, %r8434;
	or.b32  	%r8436, %r8433, %r8425;
	not.b32 	%r8437, %r8436;
	shr.u32 	%r8438, %r8369, 9;
	and.b32  	%r8439, %r8438, %r8437;
	or.b32  	%r8440, %r8435, %r8439;
	shr.u32 	%r886, %r8345, 3;
	shr.u32 	%r887, %r8343, 6;
	xor.b32  	%r8441, %r886, %r8440;
	xor.b32  	%r8442, %r8441, %r887;
	xor.b32  	%r8443, %r8442, %r8363;
	and.b32  	%r8444, %r8443, 1;
	mul.wide.u16 	%r8445, %rs309, 2;
	and.b32  	%r888, %r887, 1;
	and.b32  	%r889, %r8445, 126;
	or.b32  	%r890, %r8394, %r889;
	mul.wide.u16 	%r8446, %rs310, 2;
	and.b32  	%r891, %r8446, 126;
	mul.wide.u16 	%r8447, %rs311, 2;
	and.b32  	%r892, %r8447, 126;
	shr.u32 	%r8448, %r892, 3;
	shr.u32 	%r8449, %r891, 3;
	or.b32  	%r8450, %r8448, %r8449;
	and.b32  	%r8451, %r8344, %r8450;
	and.b32  	%r8452, %r8345, 63;
	or.b32  	%r893, %r8444, %r892;
	shr.u32 	%r894, %r889, 6;
	or.b32  	%r8453, %r890, %r894;
	and.b32  	%r8454, %r888, %r8453;
	shr.u32 	%r8455, %r8343, 1;
	not.b32 	%r8456, %r8455;
	shr.u32 	%r8457, %r8344, 4;
	and.b32  	%r8458, %r8457, %r8456;
	or.b32  	%r8459, %r8391, %r8458;
	or.b32  	%r8460, %r8459, -2;
	not.b32 	%r8461, %r8448;
	and.b32  	%r8462, %r8449, %r8461;
	or.b32  	%r8463, %r8417, %r8462;
	or.b32  	%r8464, %r8463, -2;
	and.b32  	%r8465, %r8448, %r8449;
	shr.u32 	%r8466, %r892, 5;
	not.b32 	%r8467, %r8466;
	or.b32  	%r8468, %r8465, %r8467;
	shr.u32 	%r8469, %r891, 6;
	not.b32 	%r8470, %r8469;
	shr.u32 	%r8471, %r889, 2;
	shr.u32 	%r895, %r891, 5;
	and.b32  	%r8472, %r895, %r8471;
	or.b32  	%r8473, %r8472, %r8470;
	or.b32  	%r8474, %r895, %r8471;
	and.b32  	%r8475, %r8474, %r8343;
	not.b32 	%r8476, %r8475;
	shr.u32 	%r8477, %r889, 3;
	not.b32 	%r896, %r8477;
	not.b32 	%r8478, %r890;
	and.b32  	%r8479, %r894, %r8478;
	or.b32  	%r8480, %r8479, %r896;
	shr.u32 	%r8481, %r889, 4;
	not.b32 	%r897, %r8481;
	not.b32 	%r898, %r894;
	and.b32  	%r8482, %r890, %r898;
	or.b32  	%r8483, %r8482, %r897;
	not.b32 	%r8484, %r893;
	shr.u32 	%r899, %r892, 6;
	and.b32  	%r900, %r899, %r8452;
	or.b32  	%r8485, %r900, %r8484;
	shr.u32 	%r8486, %r892, 4;
	not.b32 	%r8487, %r8486;
	not.b32 	%r8488, %r899;
	and.b32  	%r8489, %r8345, %r8488;
	or.b32  	%r8490, %r8489, %r8487;
	shr.u32 	%r8491, %r892, 2;
	not.b32 	%r8492, %r8491;
	not.b32 	%r8493, %r8452;
	and.b32  	%r8494, %r899, %r8493;
	or.b32  	%r8495, %r8494, %r8492;
	not.b32 	%r8496, %r8471;
	and.b32  	%r901, %r8493, %r8496;
	and.b32  	%r8497, %r901, %r890;
	or.b32  	%r8498, %r890, %r899;
	not.b32 	%r8499, %r8498;
	and.b32  	%r8500, %r895, %r8499;
	not.b32 	%r8501, %r8449;
	and.b32  	%r8502, %r8471, %r8501;
	and.b32  	%r8503, %r8502, %r8448;
	not.b32 	%r8504, %r895;
	and.b32  	%r8505, %r8449, %r8504;
	and.b32  	%r8506, %r8448, %r8493;
	or.b32  	%r8507, %r8506, %r8505;
	and.b32  	%r8508, %r8507, %r898;
	or.b32  	%r902, %r8508, %r8503;
	or.b32  	%r8509, %r8497, %r8500;
	or.b32  	%r8510, %r8509, %r902;
	add.s32 	%r8511, %r8460, %r8473;
	add.s32 	%r8512, %r8511, %r8476;
	add.s32 	%r8513, %r8512, %r8464;
	add.s32 	%r8514, %r8513, %r8468;
	sub.s32 	%r8515, %r8514, %r8451;
	add.s32 	%r8516, %r8515, %r8490;
	add.s32 	%r8517, %r8516, %r8495;
	add.s32 	%r903, %r8517, -2;
	sub.s32 	%r8518, %r903, %r8454;
	add.s32 	%r8519, %r8518, %r8480;
	add.s32 	%r8520, %r8519, %r8483;
	add.s32 	%r8521, %r8520, %r8485;
	add.s32 	%r8522, %r8521, %r8510;
	xor.b32  	%r8523, %r8522, %r867;
	or.b32  	%r8524, %r8523, %r8419;
	and.b32  	%r8525, %r8524, 1;
	setp.eq.b32 	%p83, %r8525, 1;
	@%p83 bra 	$L__BB1_146;
	atom.shared.add.u32 	%r8526, [_ZZ12RevSucSecondP8BiuStateS0_PjhjE14checkCount_Out], 2;
	cvt.u64.u32 	%rd748, %r8526;
	mul.wide.u32 	%rd749, %r8526, 4;
	add.s64 	%rd750, %rd6, %rd749;
	st.global.u32 	[%rd750+131072], %r870;
	st.global.u32 	[%rd750+196608], %r874;
	cvt.u16.u32 	%rs312, %r872;
	mul.wide.u32 	%rd751, %r8526, 2;
	sub.s64 	%rd752, %rd750, %rd751;
	st.global.u16 	[%rd752+262144], %rs312;
	cvt.u16.u32 	%rs313, %r890;
	sub.s64 	%rd753, %rd752, %rd748;
	st.global.u8 	[%rd753+294912], %rs313;
	or.b32  	%r8527, %r883, %r891;
	cvt.u16.u32 	%rs314, %r8527;
	st.global.u8 	[%rd753+311296], %rs314;
	cvt.u16.u32 	%rs315, %r893;
	st.global.u8 	[%rd753+327680], %rs315;
	add.s32 	%r8528, %r8526, 1;
	or.b32  	%r8529, %r870, 1;
	cvt.u64.u32 	%rd754, %r8528;
	mul.wide.u32 	%rd755, %r8528, 4;
	add.s64 	%rd756, %rd6, %rd755;
	st.global.u32 	[%rd756+131072], %r8529;
	xor.b32  	%r8530, %r874, 524288;
	st.global.u32 	[%rd756+196608], %r8530;
	mul.wide.u32 	%rd757, %r8528, 2;
	sub.s64 	%rd758, %rd756, %rd757;
	st.global.u16 	[%rd758+262144], %rs312;
	sub.s64 	%rd759, %rd758, %rd754;
	st.global.u8 	[%rd759+294912], %rs313;
	st.global.u8 	[%rd759+311296], %rs314;
	st.global.u8 	[%rd759+327680], %rs315;
$L__BB1_146:
	xor.b32  	%r8531, %r873, %r871;
	and.b32  	%r8532, %r8531, 1;
	neg.s32 	%r8533, %r8532;
	and.b32  	%r8534, %r8533, 721472;
	xor.b32  	%r8535, %r8534, %r869;
	shl.b32 	%r8536, %r8535, 1;
	and.b32  	%r8537, %r8536, 8388606;
	or.b32  	%r904, %r8537, %r8532;
	shr.u32 	%r8538, %r8537, 7;
	shr.u32 	%r8539, %r8537, 17;
	not.b32 	%r8540, %r8539;
	and.b32  	%r8541, %r875, %r8540;
	and.b32  	%r8542, %r8541, %r8538;
	not.b32 	%r8543, %r8538;
	shr.u32 	%r8544, %r8537, 21;
	shr.u32 	%r8545, %r8537, 12;
	and.b32  	%r8546, %r8544, %r8543;
	and.b32  	%r8547, %r8546, %r8545;
	or.b32  	%r8548, %r8542, %r8547;
	or.b32  	%r8549, %r8544, %r875;
	not.b32 	%r8550, %r8549;
	and.b32  	%r8551, %r876, %r8550;
	or.b32  	%r8552, %r8548, %r8551;
	or.b32  	%r8553, %r8545, %r876;
	not.b32 	%r8554, %r8553;
	and.b32  	%r8555, %r8539, %r8554;
	or.b32  	%r8556, %r8552, %r8555;
	xor.b32  	%r8557, %r877, %r8556;
	xor.b32  	%r8558, %r8557, %r878;
	and.b32  	%r8559, %r8558, 1;
	shr.u32 	%r8560, %r8537, 19;
	shr.u32 	%r8561, %r8535, 7;
	and.b32  	%r8562, %r8561, %r880;
	and.b32  	%r8563, %r8562, %r8560;
	not.b32 	%r8564, %r8560;
	shr.u32 	%r8565, %r8537, 20;
	shr.u32 	%r8566, %r8537, 6;
	and.b32  	%r8567, %r8565, %r8564;
	and.b32  	%r8568, %r8567, %r8566;
	or.b32  	%r8569, %r8568, %r8563;
	shr.u32 	%r8570, %r8537, 8;
	or.b32  	%r8571, %r8566, %r8570;
	not.b32 	%r8572, %r8571;
	shr.u32 	%r8573, %r8537, 13;
	and.b32  	%r8574, %r8573, %r8572;
	or.b32  	%r8575, %r8569, %r8574;
	or.b32  	%r8576, %r8565, %r8573;
	not.b32 	%r8577, %r8576;
	and.b32  	%r8578, %r879, %r8577;
	or.b32  	%r8579, %r8575, %r8578;
	xor.b32  	%r8580, %r881, %r8579;
	xor.b32  	%r8581, %r8580, %r882;
	and.b32  	%r8582, %r8581, 1;
	shr.u32 	%r8583, %r8535, 17;
	shr.u32 	%r8584, %r8535, 8;
	not.b32 	%r8585, %r8584;
	and.b32  	%r8586, %r8583, %r8585;
	and.b32  	%r8587, %r8586, %r884;
	shr.u32 	%r8588, %r8537, 16;
	and.b32  	%r8589, %r8588, %r885;
	shr.u32 	%r8590, %r8537, 4;
	and.b32  	%r8591, %r8589, %r8590;
	or.b32  	%r8592, %r8591, %r8587;
	shr.u32 	%r8593, %r8537, 18;
	or.b32  	%r8594, %r8593, %r8590;
	not.b32 	%r8595, %r8594;
	shr.u32 	%r8596, %r8537, 22;
	and.b32  	%r8597, %r8596, %r8595;
	or.b32  	%r8598, %r8592, %r8597;
	or.b32  	%r8599, %r8596, %r8588;
	not.b32 	%r8600, %r8599;
	shr.u32 	%r8601, %r8537, 9;
	and.b32  	%r8602, %r8601, %r8600;
	or.b32  	%r8603, %r8598, %r8602;
	xor.b32  	%r8604, %r886, %r8603;
	xor.b32  	%r8605, %r8604, %r887;
	xor.b32  	%r8606, %r8605, %r8531;
	and.b32  	%r8607, %r8606, 1;
	or.b32  	%r905, %r8559, %r889;
	or.b32  	%r906, %r8582, %r891;
	or.b32  	%r907, %r8607, %r892;
	or.b32  	%r8608, %r905, %r894;
	and.b32  	%r8609, %r888, %r8608;
	not.b32 	%r8610, %r905;
	and.b32  	%r8611, %r894, %r8610;
	or.b32  	%r8612, %r8611, %r896;
	and.b32  	%r8613, %r905, %r898;
	or.b32  	%r8614, %r8613, %r897;
	not.b32 	%r8615, %r907;
	or.b32  	%r8616, %r900, %r8615;
	and.b32  	%r8617, %r901, %r905;
	or.b32  	%r8618, %r905, %r899;
	not.b32 	%r8619, %r8618;
	and.b32  	%r8620, %r895, %r8619;
	or.b32  	%r8621, %r8617, %r8620;
	or.b32  	%r8622, %r8621, %r902;
	sub.s32 	%r8623, %r903, %r8609;
	add.s32 	%r8624, %r8623, %r8612;
	add.s32 	%r8625, %r8624, %r8614;
	add.s32 	%r8626, %r8625, %r8616;
	add.s32 	%r8627, %r8626, %r8622;
	and.b32  	%r8628, %r8627, 1;
	xor.b32  	%r8629, %r8628, %r867;
	not.b32 	%r8630, %r8629;
	and.b32  	%r8631, %r8582, %r8630;
	setp.eq.s32 	%p84, %r8631, 0;
	@%p84 bra 	$L__BB1_148;
	atom.shared.add.u32 	%r8632, [_ZZ12RevSucSecondP8BiuStateS0_PjhjE14checkCount_Out], 2;
	cvt.u64.u32 	%rd760, %r8632;
	mul.wide.u32 	%rd761, %r8632, 4;
	add.s64 	%rd762, %rd6, %rd761;
	st.global.u32 	[%rd762+131072], %r870;
	st.global.u32 	[%rd762+196608], %r904;
	cvt.u16.u32 	%rs316, %r872;
	mul.wide.u32 	%rd763, %r8632, 2;
	sub.s64 	%rd764, %rd762, %rd763;
	st.global.u16 	[%rd764+262144], %rs316;
	cvt.u16.u32 	%rs317, %r905;
	sub.s64 	%rd765, %rd764, %rd760;
	st.global.u8 	[%rd765+294912], %rs317;
	cvt.u16.u32 	%rs318, %r906;
	st.global.u8 	[%rd765+311296], %rs318;
	cvt.u16.u32 	%rs319, %r907;
	st.global.u8 	[%rd765+327680], %rs319;
	add.s32 	%r8633, %r8632, 1;
	or.b32  	%r8634, %r870, 1;
	cvt.u64.u32 	%rd766, %r8633;
	mul.wide.u32 	%rd767, %r8633, 4;
	add.s64 	%rd768, %rd6, %rd767;
	st.global.u32 	[%rd768+131072], %r8634;
	xor.b32  	%r8635, %r904, 524288;
	st.global.u32 	[%rd768+196608], %r8635;
	mul.wide.u32 	%rd769, %r8633, 2;
	sub.s64 	%rd770, %rd768, %rd769;
	st.global.u16 	[%rd770+262144], %rs316;
	sub.s64 	%rd771, %rd770, %rd766;
	st.global.u8 	[%rd771+294912], %rs317;
	st.global.u8 	[%rd771+311296], %rs318;
	st.global.u8 	[%rd771+327680], %rs319;
$L__BB1_148:
	add.s32 	%r30201, %r30201, %r3;
	setp.lt.u32 	%p85, %r30201, %r866;
	@%p85 bra 	$L__BB1_144;
$L__BB1_149:
	bar.sync 	0;
	ld.shared.u32 	%r8636, [_ZZ12RevSucSecondP8BiuStateS0_PjhjE14checkCount_Out];
	st.global.u32 	[%rd2], %r8636;
	bar.sync 	0;
	st.shared.u32 	[_ZZ12RevSucSecondP8BiuStateS0_PjhjE13checkCount_In], %r8636;
	mov.b32 	%r8637, 0;
	st.shared.u32 	[_ZZ12RevSucSecondP8BiuStateS0_PjhjE14checkCount_Out], %r8637;
	bar.sync 	0;
	ld.shared.u32 	%r909, [_ZZ12RevSucSecondP8BiuStateS0_PjhjE13checkCount_In];
	setp.ge.u32 	%p86, %r2, %r909;
	@%p86 bra 	$L__BB1_156;
	ld.global.u8 	%r910, [%rd9+21];
	mov.u32 	%r30202, %r2;
$L__BB1_151:
	cvt.u64.u32 	%rd772, %r30202;
	mul.wide.u32 	%rd773, %r30202, 4;
	add.s64 	%rd774, %rd6, %rd773;
	ld.global.u32 	%r912, [%rd774+196608];
	mul.wide.u32 	%rd775, %r30202, 2;
	sub.s64 	%rd776, %rd774, %rd775;
	ld.global.u16 	%rs320, [%rd776+262144];
	cvt.u32.u16 	%r8638, %rs320;
	sub.s64 	%rd777, %rd776, %rd772;
	ld.global.u8 	%rs321, [%rd777+294912];
	cvt.u32.u16 	%r8639, %rs321;
	ld.global.u8 	%rs322, [%rd777+311296];
	cvt.u32.u16 	%r8640, %rs322;
	ld.global.u8 	%rs323, [%rd777+327680];
	cvt.u32.u16 	%r8641, %rs323;
	mul.wide.u32 	%rd778, %r30202, 3;
	add.s64 	%rd779, %rd777, %rd778;
	ld.global.u32 	%r8642, [%rd779+131072];
	shl.b32 	%r913, %r8642, 1;
	shr.u32 	%r8643, %r8638, 10;
	shr.u32 	%r8644, %r8638, 3;
	and.b32  	%r8645, %r8643, %r8644;
	shr.u32 	%r8646, %r8638, 2;
	and.b32  	%r8647, %r8646, %r8638;
	shr.u32 	%r8648, %r8638, 12;
	xor.b32  	%r8649, %r8647, %r8648;
	xor.b32  	%r914, %r8649, %r8645;
	and.b32  	%r8650, %r914, 1;
	mul.wide.u16 	%r8651, %rs320, 2;
	and.b32  	%r8652, %r8651, 8190;
	or.b32  	%r8653, %r8650, %r8652;
	xor.b32  	%r915, %r8653, 1;
	xor.b32  	%r8654, %r8652, %r8639;
	shr.u32 	%r8655, %r8654, 4;
	shr.u32 	%r8656, %r8638, 9;
	shr.u32 	%r8657, %r912, 22;
	xor.b32  	%r8658, %r8657, %r8655;
	xor.b32  	%r916, %r8658, %r8656;
	xor.b32  	%r8659, %r916, %r915;
	and.b32  	%r8660, %r8659, 1;
	neg.s32 	%r8661, %r8660;
	and.b32  	%r8662, %r8661, 721472;
	xor.b32  	%r8663, %r8662, %r912;
	shl.b32 	%r8664, %r8663, 1;
	and.b32  	%r8665, %r8664, 8388606;
	or.b32  	%r917, %r8665, %r8660;
	shr.u32 	%r918, %r8652, 5;
	shr.u32 	%r8666, %r8665, 7;
	shr.u32 	%r8667, %r8665, 17;
	not.b32 	%r8668, %r8667;
	and.b32  	%r8669, %r918, %r8668;
	and.b32  	%r8670, %r8669, %r8666;
	not.b32 	%r8671, %r8666;
	shr.u32 	%r8672, %r8665, 21;
	shr.u32 	%r8673, %r8665, 12;
	and.b32  	%r8674, %r8672, %r8671;
	and.b32  	%r8675, %r8674, %r8673;
	or.b32  	%r8676, %r8670, %r8675;
	or.b32  	%r8677, %r8672, %r918;
	not.b32 	%r8678, %r8677;
	shr.u32 	%r919, %r8652, 12;
	and.b32  	%r8679, %r919, %r8678;
	or.b32  	%r8680, %r8676, %r8679;
	or.b32  	%r8681, %r8673, %r919;
	not.b32 	%r8682, %r8681;
	and.b32  	%r8683, %r8667, %r8682;
	or.b32  	%r8684, %r8680, %r8683;
	shr.u32 	%r8685, %r8639, 2;
	shr.u32 	%r8686, %r8639, 5;
	xor.b32  	%r920, %r8685, %r8686;
	shr.u32 	%r921, %r8640, 6;
	not.b32 	%r8687, %r921;
	xor.b32  	%r8688, %r920, %r8684;
	xor.b32  	%r8689, %r8688, %r921;
	and.b32  	%r8690, %r8689, 1;
	shr.u32 	%r8691, %r8665, 19;
	shr.u32 	%r8692, %r8663, 7;
	shr.u32 	%r922, %r8652, 11;
	not.b32 	%r923, %r922;
	and.b32  	%r8693, %r8692, %r923;
	and.b32  	%r8694, %r8693, %r8691;
	not.b32 	%r8695, %r8691;
	shr.u32 	%r8696, %r8665, 20;
	shr.u32 	%r8697, %r8665, 6;
	and.b32  	%r8698, %r8696, %r8695;
	and.b32  	%r8699, %r8698, %r8697;
	or.b32  	%r8700, %r8699, %r8694;
	shr.u32 	%r8701, %r8665, 8;
	or.b32  	%r8702, %r8697, %r8701;
	not.b32 	%r8703, %r8702;
	shr.u32 	%r8704, %r8665, 13;
	and.b32  	%r8705, %r8704, %r8703;
	or.b32  	%r8706, %r8700, %r8705;
	or.b32  	%r8707, %r8696, %r8704;
	not.b32 	%r8708, %r8707;
	and.b32  	%r8709, %r922, %r8708;
	or.b32  	%r8710, %r8706, %r8709;
	shr.u32 	%r8711, %r8640, 2;
	shr.u32 	%r8712, %r8640, 5;
	xor.b32  	%r924, %r8711, %r8712;
	shr.u32 	%r925, %r8641, 6;
	not.b32 	%r8713, %r925;
	xor.b32  	%r8714, %r924, %r8710;
	xor.b32  	%r8715, %r8714, %r925;
	and.b32  	%r926, %r8715, 1;
	shr.u32 	%r927, %r8652, 9;
	shr.u32 	%r8716, %r8663, 17;
	shr.u32 	%r8717, %r8663, 8;
	not.b32 	%r8718, %r8717;
	and.b32  	%r8719, %r8716, %r8718;
	and.b32  	%r8720, %r8719, %r927;
	shr.u32 	%r8721, %r8665, 16;
	not.b32 	%r928, %r927;
	and.b32  	%r8722, %r8721, %r928;
	shr.u32 	%r8723, %r8665, 4;
	and.b32  	%r8724, %r8722, %r8723;
	or.b32  	%r8725, %r8724, %r8720;
	shr.u32 	%r8726, %r8665, 18;
	or.b32  	%r8727, %r8726, %r8723;
	not.b32 	%r8728, %r8727;
	shr.u32 	%r8729, %r8665, 22;
	and.b32  	%r8730, %r8729, %r8728;
	or.b32  	%r8731, %r8725, %r8730;
	or.b32  	%r8732, %r8729, %r8721;
	not.b32 	%r8733, %r8732;
	shr.u32 	%r8734, %r8665, 9;
	and.b32  	%r8735, %r8734, %r8733;
	or.b32  	%r8736, %r8731, %r8735;
	shr.u32 	%r929, %r8641, 3;
	shr.u32 	%r930, %r8639, 6;
	xor.b32  	%r8737, %r929, %r8736;
	xor.b32  	%r8738, %r8737, %r930;
	xor.b32  	%r8739, %r8738, %r8659;
	and.b32  	%r8740, %r8739, 1;
	mul.wide.u16 	%r8741, %rs321, 2;
	and.b32  	%r931, %r930, 1;
	and.b32  	%r932, %r8741, 126;
	or.b32  	%r933, %r8690, %r932;
	mul.wide.u16 	%r8742, %rs322, 2;
	and.b32  	%r934, %r8742, 126;
	mul.wide.u16 	%r8743, %rs323, 2;
	and.b32  	%r935, %r8743, 126;
	shr.u32 	%r8744, %r935, 3;
	shr.u32 	%r8745, %r934, 3;
	or.b32  	%r8746, %r8744, %r8745;
	and.b32  	%r8747, %r8640, %r8746;
	and.b32  	%r8748, %r8641, 63;
	or.b32  	%r936, %r8740, %r935;
	shr.u32 	%r937, %r932, 6;
	or.b32  	%r8749, %r933, %r937;
	and.b32  	%r8750, %r931, %r8749;
	shr.u32 	%r8751, %r8639, 1;
	not.b32 	%r8752, %r8751;
	shr.u32 	%r8753, %r8640, 4;
	and.b32  	%r8754, %r8753, %r8752;
	or.b32  	%r8755, %r8687, %r8754;
	or.b32  	%r8756, %r8755, -2;
	not.b32 	%r8757, %r8744;
	and.b32  	%r8758, %r8745, %r8757;
	or.b32  	%r8759, %r8713, %r8758;
	or.b32  	%r8760, %r8759, -2;
	and.b32  	%r8761, %r8744, %r8745;
	shr.u32 	%r8762, %r935, 5;
	not.b32 	%r8763, %r8762;
	or.b32  	%r8764, %r8761, %r8763;
	shr.u32 	%r8765, %r934, 6;
	not.b32 	%r8766, %r8765;
	shr.u32 	%r8767, %r932, 2;
	shr.u32 	%r938, %r934, 5;
	and.b32  	%r8768, %r938, %r8767;
	or.b32  	%r8769, %r8768, %r8766;
	or.b32  	%r8770, %r938, %r8767;
	and.b32  	%r8771, %r8770, %r8639;
	not.b32 	%r8772, %r8771;
	shr.u32 	%r8773, %r932, 3;
	not.b32 	%r939, %r8773;
	not.b32 	%r8774, %r933;
	and.b32  	%r8775, %r937, %r8774;
	or.b32  	%r8776, %r8775, %r939;
	shr.u32 	%r8777, %r932, 4;
	not.b32 	%r940, %r8777;
	not.b32 	%r941, %r937;
	and.b32  	%r8778, %r933, %r941;
	or.b32  	%r8779, %r8778, %r940;
	not.b32 	%r8780, %r936;
	shr.u32 	%r942, %r935, 6;
	and.b32  	%r943, %r942, %r8748;
	or.b32  	%r8781, %r943, %r8780;
	shr.u32 	%r8782, %r935, 4;
	not.b32 	%r8783, %r8782;
	not.b32 	%r8784, %r942;
	and.b32  	%r8785, %r8641, %r8784;
	or.b32  	%r8786, %r8785, %r8783;
	shr.u32 	%r8787, %r935, 2;
	not.b32 	%r8788, %r8787;
	not.b32 	%r8789, %r8748;
	and.b32  	%r8790, %r942, %r8789;
	or.b32  	%r8791, %r8790, %r8788;
	not.b32 	%r8792, %r8767;
	and.b32  	%r944, %r8789, %r8792;
	and.b32  	%r8793, %r944, %r933;
	or.b32  	%r8794, %r933, %r942;
	not.b32 	%r8795, %r8794;
	and.b32  	%r8796, %r938, %r8795;
	not.b32 	%r8797, %r8745;
	and.b32  	%r8798, %r8767, %r8797;
	and.b32  	%r8799, %r8798, %r8744;
	not.b32 	%r8800, %r938;
	and.b32  	%r8801, %r8745, %r8800;
	and.b32  	%r8802, %r8744, %r8789;
	or.b32  	%r8803, %r8802, %r8801;
	and.b32  	%r8804, %r8803, %r941;
	or.b32  	%r945, %r8804, %r8799;
	or.b32  	%r8805, %r8793, %r8796;
	or.b32  	%r8806, %r8805, %r945;
	add.s32 	%r8807, %r8756, %r8769;
	add.s32 	%r8808, %r8807, %r8772;
	add.s32 	%r8809, %r8808, %r8760;
	add.s32 	%r8810, %r8809, %r8764;
	sub.s32 	%r8811, %r8810, %r8747;
	add.s32 	%r8812, %r8811, %r8786;
	add.s32 	%r8813, %r8812, %r8791;
	add.s32 	%r946, %r8813, -2;
	sub.s32 	%r8814, %r946, %r8750;
	add.s32 	%r8815, %r8814, %r8776;
	add.s32 	%r8816, %r8815, %r8779;
	add.s32 	%r8817, %r8816, %r8781;
	add.s32 	%r8818, %r8817, %r8806;
	xor.b32  	%r8819, %r8818, %r910;
	or.b32  	%r8820, %r8819, %r8715;
	and.b32  	%r8821, %r8820, 1;
	setp.eq.b32 	%p87, %r8821, 1;
	@%p87 bra 	$L__BB1_153;
	atom.shared.add.u32 	%r8822, [_ZZ12RevSucSecondP8BiuStateS0_PjhjE14checkCount_Out], 2;
	cvt.u64.u32 	%rd780, %r8822;
	mul.wide.u32 	%rd781, %r8822, 4;
	add.s64 	%rd782, %rd5, %rd781;
	st.global.u32 	[%rd782+131072], %r913;
	st.global.u32 	[%rd782+196608], %r917;
	cvt.u16.u32 	%rs324, %r915;
	mul.wide.u32 	%rd783, %r8822, 2;
	sub.s64 	%rd784, %rd782, %rd783;
	st.global.u16 	[%rd784+262144], %rs324;
	cvt.u16.u32 	%rs325, %r933;
	sub.s64 	%rd785, %rd784, %rd780;
	st.global.u8 	[%rd785+294912], %rs325;
	or.b32  	%r8823, %r926, %r934;
	cvt.u16.u32 	%rs326, %r8823;
	st.global.u8 	[%rd785+311296], %rs326;
	cvt.u16.u32 	%rs327, %r936;
	st.global.u8 	[%rd785+327680], %rs327;
	add.s32 	%r8824, %r8822, 1;
	or.b32  	%r8825, %r913, 1;
	cvt.u64.u32 	%rd786, %r8824;
	mul.wide.u32 	%rd787, %r8824, 4;
	add.s64 	%rd788, %rd5, %rd787;
	st.global.u32 	[%rd788+131072], %r8825;
	xor.b32  	%r8826, %r917, 524288;
	st.global.u32 	[%rd788+196608], %r8826;
	mul.wide.u32 	%rd789, %r8824, 2;
	sub.s64 	%rd790, %rd788, %rd789;
	st.global.u16 	[%rd790+262144], %rs324;
	sub.s64 	%rd791, %rd790, %rd786;
	st.global.u8 	[%rd791+294912], %rs325;
	st.global.u8 	[%rd791+311296], %rs326;
	st.global.u8 	[%rd791+327680], %rs327;
$L__BB1_153:
	xor.b32  	%r8827, %r916, %r914;
	and.b32  	%r8828, %r8827, 1;
	neg.s32 	%r8829, %r8828;
	and.b32  	%r8830, %r8829, 721472;
	xor.b32  	%r8831, %r8830, %r912;
	shl.b32 	%r8832, %r8831, 1;
	and.b32  	%r8833, %r8832, 8388606;
	or.b32  	%r947, %r8833, %r8828;
	shr.u32 	%r8834, %r8833, 7;
	shr.u32 	%r8835, %r8833, 17;
	not.b32 	%r8836, %r8835;
	and.b32  	%r8837, %r918, %r8836;
	and.b32  	%r8838, %r8837, %r8834;
	not.b32 	%r8839, %r8834;
	shr.u32 	%r8840, %r8833, 21;
	shr.u32 	%r8841, %r8833, 12;
	and.b32  	%r8842, %r8840, %r8839;
	and.b32  	%r8843, %r8842, %r8841;
	or.b32  	%r8844, %r8838, %r8843;
	or.b32  	%r8845, %r8840, %r918;
	not.b32 	%r8846, %r8845;
	and.b32  	%r8847, %r919, %r8846;
	or.b32  	%r8848, %r8844, %r8847;
	or.b32  	%r8849, %r8841, %r919;
	not.b32 	%r8850, %r8849;
	and.b32  	%r8851, %r8835, %r8850;
	or.b32  	%r8852, %r8848, %r8851;
	xor.b32  	%r8853, %r920, %r8852;
	xor.b32  	%r8854, %r8853, %r921;
	and.b32  	%r8855, %r8854, 1;
	shr.u32 	%r8856, %r8833, 19;
	shr.u32 	%r8857, %r8831, 7;
	and.b32  	%r8858, %r8857, %r923;
	and.b32  	%r8859, %r8858, %r8856;
	not.b32 	%r8860, %r8856;
	shr.u32 	%r8861, %r8833, 20;
	shr.u32 	%r8862, %r8833, 6;
	and.b32  	%r8863, %r8861, %r8860;
	and.b32  	%r8864, %r8863, %r8862;
	or.b32  	%r8865, %r8864, %r8859;
	shr.u32 	%r8866, %r8833, 8;
	or.b32  	%r8867, %r8862, %r8866;
	not.b32 	%r8868, %r8867;
	shr.u32 	%r8869, %r8833, 13;
	and.b32  	%r8870, %r8869, %r8868;
	or.b32  	%r8871, %r8865, %r8870;
	or.b32  	%r8872, %r8861, %r8869;
	not.b32 	%r8873, %r8872;
	and.b32  	%r8874, %r922, %r8873;
	or.b32  	%r8875, %r8871, %r8874;
	xor.b32  	%r8876, %r924, %r8875;
	xor.b32  	%r8877, %r8876, %r925;
	and.b32  	%r8878, %r8877, 1;
	shr.u32 	%r8879, %r8831, 17;
	shr.u32 	%r8880, %r8831, 8;
	not.b32 	%r8881, %r8880;
	and.b32  	%r8882, %r8879, %r8881;
	and.b32  	%r8883, %r8882, %r927;
	shr.u32 	%r8884, %r8833, 16;
	and.b32  	%r8885, %r8884, %r928;
	shr.u32 	%r8886, %r8833, 4;
	and.b32  	%r8887, %r8885, %r8886;
	or.b32  	%r8888, %r8887, %r8883;
	shr.u32 	%r8889, %r8833, 18;
	or.b32  	%r8890, %r8889, %r8886;
	not.b32 	%r8891, %r8890;
	shr.u32 	%r8892, %r8833, 22;
	and.b32  	%r8893, %r8892, %r8891;
	or.b32  	%r8894, %r8888, %r8893;
	or.b32  	%r8895, %r8892, %r8884;
	not.b32 	%r8896, %r8895;
	shr.u32 	%r8897, %r8833, 9;
	and.b32  	%r8898, %r8897, %r8896;
	or.b32  	%r8899, %r8894, %r8898;
	xor.b32  	%r8900, %r929, %r8899;
	xor.b32  	%r8901, %r8900, %r930;
	xor.b32  	%r8902, %r8901, %r8827;
	and.b32  	%r8903, %r8902, 1;
	or.b32  	%r948, %r8855, %r932;
	or.b32  	%r949, %r8878, %r934;
	or.b32  	%r950, %r8903, %r935;
	or.b32  	%r8904, %r948, %r937;
	and.b32  	%r8905, %r931, %r8904;
	not.b32 	%r8906, %r948;
	and.b32  	%r8907, %r937, %r8906;
	or.b32  	%r8908, %r8907, %r939;
	and.b32  	%r8909, %r948, %r941;
	or.b32  	%r8910, %r8909, %r940;
	not.b32 	%r8911, %r950;
	or.b32  	%r8912, %r943, %r8911;
	and.b32  	%r8913, %r944, %r948;
	or.b32  	%r8914, %r948, %r942;
	not.b32 	%r8915, %r8914;
	and.b32  	%r8916, %r938, %r8915;
	or.b32  	%r8917, %r8913, %r8916;
	or.b32  	%r8918, %r8917, %r945;
	sub.s32 	%r8919, %r946, %r8905;
	add.s32 	%r8920, %r8919, %r8908;
	add.s32 	%r8921, %r8920, %r8910;
	add.s32 	%r8922, %r8921, %r8912;
	add.s32 	%r8923, %r8922, %r8918;
	and.b32  	%r8924, %r8923, 1;
	xor.b32  	%r8925, %r8924, %r910;
	not.b32 	%r8926, %r8925;
	and.b32  	%r8927, %r8878, %r8926;
	setp.eq.s32 	%p88, %r8927, 0;
	@%p88 bra 	$L__BB1_155;
	atom.shared.add.u32 	%r8928, [_ZZ12RevSucSecondP8BiuStateS0_PjhjE14checkCount_Out], 2;
	cvt.u64.u32 	%rd792, %r8928;
	mul.wide.u32 	%rd793, %r8928, 4;
	add.s64 	%rd794, %rd5, %rd793;
	st.global.u32 	[%rd794+131072], %r913;
	st.global.u32 	[%rd794+196608], %r947;
	cvt.u16.u32 	%rs328, %r915;
	mul.wide.u32 	%rd795, %r8928, 2;
	sub.s64 	%rd796, %rd794, %rd795;
	st.global.u16 	[%rd796+262144], %rs328;
	cvt.u16.u32 	%rs329, %r948;
	sub.s64 	%rd797, %rd796, %rd792;
	st.global.u8 	[%rd797+294912], %rs329;
	cvt.u16.u32 	%rs330, %r949;
	st.global.u8 	[%rd797+311296], %rs330;
	cvt.u16.u32 	%rs331, %r950;
	st.global.u8 	[%rd797+327680], %rs331;
	add.s32 	%r8929, %r8928, 1;
	or.b32  	%r8930, %r913, 1;
	cvt.u64.u32 	%rd798, %r8929;
	mul.wide.u32 	%rd799, %r8929, 4;
	add.s64 	%rd800, %rd5, %rd799;
	st.global.u32 	[%rd800+131072], %r8930;
	xor.b32  	%r8931, %r947, 524288;
	st.global.u32 	[%rd800+196608], %r8931;
	mul.wide.u32 	%rd801, %r8929, 2;
	sub.s64 	%rd802, %rd800, %rd801;
	st.global.u16 	[%rd802+262144], %rs328;
	sub.s64 	%rd803, %rd802, %rd798;
	st.global.u8 	[%rd803+294912], %rs329;
	st.global.u8 	[%rd803+311296], %rs330;
	st.global.u8 	[%rd803+327680], %rs331;
$L__BB1_155:
	add.s32 	%r30202, %r30202, %r3;
	setp.lt.u32 	%p89, %r30202, %r909;
	@%p89 bra 	$L__BB1_151;
$L__BB1_156:
	bar.sync 	0;
	ld.shared.u32 	%r8932, [_ZZ12RevSucSecondP8BiuStateS0_PjhjE14checkCount_Out];
	bar.sync 	0;
	st.shared.u32 	[_ZZ12RevSucSecondP8BiuStateS0_PjhjE13checkCount_In], %r8932;
	mov.b32 	%r8933, 0;
	st.shared.u32 	[_ZZ12RevSucSecondP8BiuStateS0_PjhjE14checkCount_Out], %r8933;
	bar.sync 	0;
	ld.shared.u32 	%r952, [_ZZ12RevSucSecondP8BiuStateS0_PjhjE13checkCount_In];
	setp.ge.u32 	%p90, %r2, %r952;
	@%p90 bra 	$L__BB1_163;
	ld.global.u8 	%r953, [%rd9+22];
	mov.u32 	%r30203, %r2;
$L__BB1_158:
	cvt.u64.u32 	%rd804, %r30203;
	mul.wide.u32 	%rd805, %r30203, 4;
	add.s64 	%rd806, %rd5, %rd805;
	ld.global.u32 	%r955, [%rd806+196608];
	mul.wide.u32 	%rd807, %r30203, 2;
	sub.s64 	%rd808, %rd806, %rd807;
	ld.global.u16 	%rs332, [%rd808+262144];
	cvt.u32.u16 	%r8934, %rs332;
	sub.s64 	%rd809, %rd808, %rd804;
	ld.global.u8 	%rs333, [%rd809+294912];
	cvt.u32.u16 	%r8935, %rs333;
	ld.global.u8 	%rs334, [%rd809+311296];
	cvt.u32.u16 	%r8936, %rs334;
	ld.global.u8 	%rs335, [%rd809+327680];
	cvt.u32.u16 	%r8937, %rs335;
	mul.wide.u32 	%rd810, %r30203, 3;
	add.s64 	%rd811, %rd809, %rd810;
	ld.global.u32 	%r8938, [%rd811+131072];
	shl.b32 	%r956, %r8938, 1;
	shr.u32 	%r8939, %r8934, 10;
	shr.u32 	%r8940, %r8934, 3;
	and.b32  	%r8941, %r8939, %r8940;
	shr.u32 	%r8942, %r8934, 2;
	and.b32  	%r8943, %r8942, %r8934;
	shr.u32 	%r8944, %r8934, 12;
	xor.b32  	%r8945, %r8943, %r8944;
	xor.b32  	%r957, %r8945, %r8941;
	and.b32  	%r8946, %r957, 1;
	mul.wide.u16 	%r8947, %rs332, 2;
	and.b32  	%r8948, %r8947, 8190;
	or.b32  	%r8949, %r8946, %r8948;
	xor.b32  	%r958, %r8949, 1;
	xor.b32  	%r8950, %r8948, %r8935;
	shr.u32 	%r8951, %r8950, 4;
	shr.u32 	%r8952, %r8934, 9;
	shr.u32 	%r8953, %r955, 22;
	xor.b32  	%r8954, %r8953, %r8951;
	xor.b32  	%r959, %r8954, %r8952;
	xor.b32  	%r8955, %r959, %r958;
	and.b32  	%r8956, %r8955, 1;
	neg.s32 	%r8957, %r8956;
	and.b32  	%r8958, %r8957, 721472;
	xor.b32  	%r8959, %r8958, %r955;
	shl.b32 	%r8960, %r8959, 1;
	and.b32  	%r8961, %r8960, 8388606;
	or.b32  	%r960, %r8961, %r8956;
	shr.u32 	%r961, %r8948, 5;
	shr.u32 	%r8962, %r8961, 7;
	shr.u32 	%r8963, %r8961, 17;
	not.b32 	%r8964, %r8963;
	and.b32  	%r8965, %r961, %r8964;
	and.b32  	%r8966, %r8965, %r8962;
	not.b32 	%r8967, %r8962;
	shr.u32 	%r8968, %r8961, 21;
	shr.u32 	%r8969, %r8961, 12;
	and.b32  	%r8970, %r8968, %r8967;
	and.b32  	%r8971, %r8970, %r8969;
	or.b32  	%r8972, %r8966, %r8971;
	or.b32  	%r8973, %r8968, %r961;
	not.b32 	%r8974, %r8973;
	shr.u32 	%r962, %r8948, 12;
	and.b32  	%r8975, %r962, %r8974;
	or.b32  	%r8976, %r8972, %r8975;
	or.b32  	%r8977, %r8969, %r962;
	not.b32 	%r8978, %r8977;
	and.b32  	%r8979, %r8963, %r8978;
	or.b32  	%r8980, %r8976, %r8979;
	shr.u32 	%r8981, %r8935, 2;
	shr.u32 	%r8982, %r8935, 5;
	xor.b32  	%r963, %r8981, %r8982;
	shr.u32 	%r964, %r8936, 6;
	not.b32 	%r8983, %r964;
	xor.b32  	%r8984, %r963, %r8980;
	xor.b32  	%r8985, %r8984, %r964;
	and.b32  	%r8986, %r8985, 1;
	shr.u32 	%r8987, %r8961, 19;
	shr.u32 	%r8988, %r8959, 7;
	shr.u32 	%r965, %r8948, 11;
	not.b32 	%r966, %r965;
	and.b32  	%r8989, %r8988, %r966;
	and.b32  	%r8990, %r8989, %r8987;
	not.b32 	%r8991, %r8987;
	shr.u32 	%r8992, %r8961, 20;
	shr.u32 	%r8993, %r8961, 6;
	and.b32  	%r8994, %r8992, %r8991;
	and.b32  	%r8995, %r8994, %r8993;
	or.b32  	%r8996, %r8995, %r8990;
	shr.u32 	%r8997, %r8961, 8;
	or.b32  	%r8998, %r8993, %r8997;
	not.b32 	%r8999, %r8998;
	shr.u32 	%r9000, %r8961, 13;
	and.b32  	%r9001, %r9000, %r8999;
	or.b32  	%r9002, %r8996, %r9001;
	or.b32  	%r9003, %r8992, %r9000;
	not.b32 	%r9004, %r9003;
	and.b32  	%r9005, %r965, %r9004;
	or.b32  	%r9006, %r9002, %r9005;
	shr.u32 	%r9007, %r8936, 2;
	shr.u32 	%r9008, %r8936, 5;
	xor.b32  	%r967, %r9007, %r9008;
	shr.u32 	%r968, %r8937, 6;
	not.b32 	%r9009, %r968;
	xor.b32  	%r9010, %r967, %r9006;
	xor.b32  	%r9011, %r9010, %r968;
	and.b32  	%r969, %r9011, 1;
	shr.u32 	%r970, %r8948, 9;
	shr.u32 	%r9012, %r8959, 17;
	shr.u32 	%r9013, %r8959, 8;
	not.b32 	%r9014, %r9013;
	and.b32  	%r9015, %r9012, %r9014;
	and.b32  	%r9016, %r9015, %r970;
	shr.u32 	%r9017, %r8961, 16;
	not.b32 	%r971, %r970;
	and.b32  	%r9018, %r9017, %r971;
	shr.u32 	%r9019, %r8961, 4;
	and.b32  	%r9020, %r9018, %r9019;
	or.b32  	%r9021, %r9020, %r9016;
	shr.u32 	%r9022, %r8961, 18;
	or.b32  	%r9023, %r9022, %r9019;
	not.b32 	%r9024, %r9023;
	shr.u32 	%r9025, %r8961, 22;
	and.b32  	%r9026, %r9025, %r9024;
	or.b32  	%r9027, %r9021, %r9026;
	or.b32  	%r9028, %r9025, %r9017;
	not.b32 	%r9029, %r9028;
	shr.u32 	%r9030, %r8961, 9;
	and.b32  	%r9031, %r9030, %r9029;
	or.b32  	%r9032, %r9027, %r9031;
	shr.u32 	%r972, %r8937, 3;
	shr.u32 	%r973, %r8935, 6;
	xor.b32  	%r9033, %r972, %r9032;
	xor.b32  	%r9034, %r9033, %r973;
	xor.b32  	%r9035, %r9034, %r8955;
	and.b32  	%r9036, %r9035, 1;
	mul.wide.u16 	%r9037, %rs333, 2;
	and.b32  	%r974, %r973, 1;
	and.b32  	%r975, %r9037, 126;
	or.b32  	%r976, %r8986, %r975;
	mul.wide.u16 	%r9038, %rs334, 2;
	and.b32  	%r977, %r9038, 126;
	mul.wide.u16 	%r9039, %rs335, 2;
	and.b32  	%r978, %r9039, 126;
	shr.u32 	%r9040, %r978, 3;
	shr.u32 	%r9041, %r977, 3;
	or.b32  	%r9042, %r9040, %r9041;
	and.b32  	%r9043, %r8936, %r9042;
	and.b32  	%r9044, %r8937, 63;
	or.b32  	%r979, %r9036, %r978;
	shr.u32 	%r980, %r975, 6;
	or.b32  	%r9045, %r976, %r980;
	and.b32  	%r9046, %r974, %r9045;
	shr.u32 	%r9047, %r8935, 1;
	not.b32 	%r9048, %r9047;
	shr.u32 	%r9049, %r8936, 4;
	and.b32  	%r9050, %r9049, %r9048;
	or.b32  	%r9051, %r8983, %r9050;
	or.b32  	%r9052, %r9051, -2;
	not.b32 	%r9053, %r9040;
	and.b32  	%r9054, %r9041, %r9053;
	or.b32  	%r9055, %r9009, %r9054;
	or.b32  	%r9056, %r9055, -2;
	and.b32  	%r9057, %r9040, %r9041;
	shr.u32 	%r9058, %r978, 5;
	not.b32 	%r9059, %r9058;
	or.b32  	%r9060, %r9057, %r9059;
	shr.u32 	%r9061, %r977, 6;
	not.b32 	%r9062, %r9061;
	shr.u32 	%r9063, %r975, 2;
	shr.u32 	%r981, %r977, 5;
	and.b32  	%r9064, %r981, %r9063;
	or.b32  	%r9065, %r9064, %r9062;
	or.b32  	%r9066, %r981, %r9063;
	and.b32  	%r9067, %r9066, %r8935;
	not.b32 	%r9068, %r9067;
	shr.u32 	%r9069, %r975, 3;
	not.b32 	%r982, %r9069;
	not.b32 	%r9070, %r976;
	and.b32  	%r9071, %r980, %r9070;
	or.b32  	%r9072, %r9071, %r982;
	shr.u32 	%r9073, %r975, 4;
	not.b32 	%r983, %r9073;
	not.b32 	%r984, %r980;
	and.b32  	%r9074, %r976, %r984;
	or.b32  	%r9075, %r9074, %r983;
	not.b32 	%r9076, %r979;
	shr.u32 	%r985, %r978, 6;
	and.b32  	%r986, %r985, %r9044;
	or.b32  	%r9077, %r986, %r9076;
	shr.u32 	%r9078, %r978, 4;
	not.b32 	%r9079, %r9078;
	not.b32 	%r9080, %r985;
	and.b32  	%r9081, %r8937, %r9080;
	or.b32  	%r9082, %r9081, %r9079;
	shr.u32 	%r9083, %r978, 2;
	not.b32 	%r9084, %r9083;
	not.b32 	%r9085, %r9044;
	and.b32  	%r9086, %r985, %r9085;
	or.b32  	%r9087, %r9086, %r9084;
	not.b32 	%r9088, %r9063;
	and.b32  	%r987, %r9085, %r9088;
	and.b32  	%r9089, %r987, %r976;
	or.b32  	%r9090, %r976, %r985;
	not.b32 	%r9091, %r9090;
	and.b32  	%r9092, %r981, %r9091;
	not.b32 	%r9093, %r9041;
	and.b32  	%r9094, %r9063, %r9093;
	and.b32  	%r9095, %r9094, %r9040;
	not.b32 	%r9096, %r981;
	and.b32  	%r9097, %r9041, %r9096;
	and.b32  	%r9098, %r9040, %r9085;
	or.b32  	%r9099, %r9098, %r9097;
	and.b32  	%r9100, %r9099, %r984;
	or.b32  	%r988, %r9100, %r9095;
	or.b32  	%r9101, %r9089, %r9092;
	or.b32  	%r9102, %r9101, %r988;
	add.s32 	%r9103, %r9052, %r9065;
	add.s32 	%r9104, %r9103, %r9068;
	add.s32 	%r9105, %r9104, %r9056;
	add.s32 	%r9106, %r9105, %r9060;
	sub.s32 	%r9107, %r9106, %r9043;
	add.s32 	%r9108, %r9107, %r9082;
	add.s32 	%r9109, %r9108, %r9087;
	add.s32 	%r989, %r9109, -2;
	sub.s32 	%r9110, %r989, %r9046;
	add.s32 	%r9111, %r9110, %r9072;
	add.s32 	%r9112, %r9111, %r9075;
	add.s32 	%r9113, %r9112, %r9077;
	add.s32 	%r9114, %r9113, %r9102;
	xor.b32  	%r9115, %r9114, %r953;
	or.b32  	%r9116, %r9115, %r9011;
	and.b32  	%r9117, %r9116, 1;
	setp.eq.b32 	%p91, %r9117, 1;
	@%p91 bra 	$L__BB1_160;
	atom.shared.add.u32 	%r9118, [_ZZ12RevSucSecondP8BiuStateS0_PjhjE14checkCount_Out], 2;
	cvt.u64.u32 	%rd812, %r9118;
	mul.wide.u32 	%rd813, %r9118, 4;
	add.s64 	%rd814, %rd6, %rd813;
	st.global.u32 	[%rd814+131072], %r956;
	st.global.u32 	[%rd814+196608], %r960;
	cvt.u16.u32 	%rs336, %r958;
	mul.wide.u32 	%rd815, %r9118, 2;
	sub.s64 	%rd816, %rd814, %rd815;
	st.global.u16 	[%rd816+262144], %rs336;
	cvt.u16.u32 	%rs337, %r976;
	sub.s64 	%rd817, %rd816, %rd812;
	st.global.u8 	[%rd817+294912], %rs337;
	or.b32  	%r9119, %r969, %r977;
	cvt.u16.u32 	%rs338, %r9119;
	st.global.u8 	[%rd817+311296], %rs338;
	cvt.u16.u32 	%rs339, %r979;
	st.global.u8 	[%rd817+327680], %rs339;
	add.s32 	%r9120, %r9118, 1;
	or.b32  	%r9121, %r956, 1;
	cvt.u64.u32 	%rd818, %r9120;
	mul.wide.u32 	%rd819, %r9120, 4;
	add.s64 	%rd820, %rd6, %rd819;
	st.global.u32 	[%rd820+131072], %r9121;
	xor.b32  	%r9122, %r960, 524288;
	st.global.u32 	[%rd820+196608], %r9122;
	mul.wide.u32 	%rd821, %r9120, 2;
	sub.s64 	%rd822, %rd820, %rd821;
	st.global.u16 	[%rd822+262144], %rs336;
	sub.s64 	%rd823, %rd822, %rd818;
	st.global.u8 	[%rd823+294912], %rs337;
	st.global.u8 	[%rd823+311296], %rs338;
	st.global.u8 	[%rd823+327680], %rs339;
$L__BB1_160:
	xor.b32  	%r9123, %r959, %r957;
	and.b32  	%r9124, %r9123, 1;
	neg.s32 	%r9125, %r9124;
	and.b32  	%r9126, %r9125, 721472;
	xor.b32  	%r9127, %r9126, %r955;
	shl.b32 	%r9128, %r9127, 1;
	and.b32  	%r9129, %r9128, 8388606;
	or.b32  	%r990, %r9129, %r9124;
	shr.u32 	%r9130, %r9129, 7;
	shr.u32 	%r9131, %r9129, 17;
	not.b32 	%r9132, %r9131;
	and.b32  	%r9133, %r961, %r9132;
	and.b32  	%r9134, %r9133, %r9130;
	not.b32 	%r9135, %r9130;
	shr.u32 	%r9136, %r9129, 21;
	shr.u32 	%r9137, %r9129, 12;
	and.b32  	%r9138, %r9136, %r9135;
	and.b32  	%r9139, %r9138, %r9137;
	or.b32  	%r9140, %r9134, %r9139;
	or.b32  	%r9141, %r9136, %r961;
	not.b32 	%r9142, %r9141;
	and.b32  	%r9143, %r962, %r9142;
	or.b32  	%r9144, %r9140, %r9143;
	or.b32  	%r9145, %r9137, %r962;
	not.b32 	%r9146, %r9145;
	and.b32  	%r9147, %r9131, %r9146;
	or.b32  	%r9148, %r9144, %r9147;
	xor.b32  	%r9149, %r963, %r9148;
	xor.b32  	%r9150, %r9149, %r964;
	and.b32  	%r9151, %r9150, 1;
	shr.u32 	%r9152, %r9129, 19;
	shr.u32 	%r9153, %r9127, 7;
	and.b32  	%r9154, %r9153, %r966;
	and.b32  	%r9155, %r9154, %r9152;
	not.b32 	%r9156, %r9152;
	shr.u32 	%r9157, %r9129, 20;
	shr.u32 	%r9158, %r9129, 6;
	and.b32  	%r9159, %r9157, %r9156;
	and.b32  	%r9160, %r9159, %r9158;
	or.b32  	%r9161, %r9160, %r9155;
	shr.u32 	%r9162, %r9129, 8;
	or.b32  	%r9163, %r9158, %r9162;
	not.b32 	%r9164, %r9163;
	shr.u32 	%r9165, %r9129, 13;
	and.b32  	%r9166, %r9165, %r9164;
	or.b32  	%r9167, %r9161, %r9166;
	or.b32  	%r9168, %r9157, %r9165;
	not.b32 	%r9169, %r9168;
	and.b32  	%r9170, %r965, %r9169;
	or.b32  	%r9171, %r9167, %r9170;
	xor.b32  	%r9172, %r967, %r9171;
	xor.b32  	%r9173, %r9172, %r968;
	and.b32  	%r9174, %r9173, 1;
	shr.u32 	%r9175, %r9127, 17;
	shr.u32 	%r9176, %r9127, 8;
	not.b32 	%r9177, %r9176;
	and.b32  	%r9178, %r9175, %r9177;
	and.b32  	%r9179, %r9178, %r970;
	shr.u32 	%r9180, %r9129, 16;
	and.b32  	%r9181, %r9180, %r971;
	shr.u32 	%r9182, %r9129, 4;
	and.b32  	%r9183, %r9181, %r9182;
	or.b32  	%r9184, %r9183, %r9179;
	shr.u32 	%r9185, %r9129, 18;
	or.b32  	%r9186, %r9185, %r9182;
	not.b32 	%r9187, %r9186;
	shr.u32 	%r9188, %r9129, 22;
	and.b32  	%r9189, %r9188, %r9187;
	or.b32  	%r9190, %r9184, %r9189;
	or.b32  	%r9191, %r9188, %r9180;
	not.b32 	%r9192, %r9191;
	shr.u32 	%r9193, %r9129, 9;
	and.b32  	%r9194, %r9193, %r9192;
	or.b32  	%r9195, %r9190, %r9194;
	xor.b32  	%r9196, %r972, %r9195;
	xor.b32  	%r9197, %r9196, %r973;
	xor.b32  	%r9198, %r9197, %r9123;
	and.b32  	%r9199, %r9198, 1;
	or.b32  	%r991, %r9151, %r975;
	or.b32  	%r992, %r9174, %r977;
	or.b32  	%r993, %r9199, %r978;
	or.b32  	%r9200, %r991, %r980;
	and.b32  	%r9201, %r974, %r9200;
	not.b32 	%r9202, %r991;
	and.b32  	%r9203, %r980, %r9202;
	or.b32  	%r9204, %r9203, %r982;
	and.b32  	%r9205, %r991, %r984;
	or.b32  	%r9206, %r9205, %r983;
	not.b32 	%r9207, %r993;
	or.b32  	%r9208, %r986, %r9207;
	and.b32  	%r9209, %r987, %r991;
	or.b32  	%r9210, %r991, %r985;
	not.b32 	%r9211, %r9210;
	and.b32  	%r9212, %r981, %r9211;
	or.b32  	%r9213, %r9209, %r9212;
	or.b32  	%r9214, %r9213, %r988;
	sub.s32 	%r9215, %r989, %r9201;
	add.s32 	%r9216, %r9215, %r9204;
	add.s32 	%r9217, %r9216, %r9206;
	add.s32 	%r9218, %r9217, %r9208;
	add.s32 	%r9219, %r9218, %r9214;
	and.b32  	%r9220, %r9219, 1;
	xor.b32  	%r9221, %r9220, %r953;
	not.b32 	%r9222, %r9221;
	and.b32  	%r9223, %r9174, %r9222;
	setp.eq.s32 	%p92, %r9223, 0;
	@%p92 bra 	$L__BB1_162;
	atom.shared.add.u32 	%r9224, [_ZZ12RevSucSecondP8BiuStateS0_PjhjE14checkCount_Out], 2;
	cvt.u64.u32 	%rd824, %r9224;
	mul.wide.u32 	%rd825, %r9224, 4;
	add.s64 	%rd826, %rd6, %rd825;
	st.global.u32 	[%rd826+131072], %r956;
	st.global.u32 	[%rd826+196608], %r990;
	cvt.u16.u32 	%rs340, %r958;
	mul.wide.u32 	%rd827, %r9224, 2;
	sub.s64 	%rd828, %rd826, %rd827;
	st.global.u16 	[%rd828+262144], %rs340;
	cvt.u16.u32 	%rs341, %r991;
	sub.s64 	%rd829, %rd828, %rd824;
	st.global.u8 	[%rd829+294912], %rs341;
	cvt.u16.u32 	%rs342, %r992;
	st.global.u8 	[%rd829+311296], %rs342;
	cvt.u16.u32 	%rs343, %r993;
	st.global.u8 	[%rd829+327680], %rs343;
	add.s32 	%r9225, %r9224, 1;
	or.b32  	%r9226, %r956, 1;
	cvt.u64.u32 	%rd830, %r9225;
	mul.wide.u32 	%rd831, %r9225, 4;
	add.s64 	%rd832, %rd6, %rd831;
	st.global.u32 	[%rd832+131072], %r9226;
	xor.b32  	%r9227, %r990, 524288;
	st.global.u32 	[%rd832+196608], %r9227;
	mul.wide.u32 	%rd833, %r9225, 2;
	sub.s64 	%rd834, %rd832, %rd833;
	st.global.u16 	[%rd834+262144], %rs340;
	sub.s64 	%rd835, %rd834, %rd830;
	st.global.u8 	[%rd835+294912], %rs341;
	st.global.u8 	[%rd835+311296], %rs342;
	st.global.u8 	[%rd835+327680], %rs343;
$L__BB1_162:
	add.s32 	%r30203, %r30203, %r3;
	setp.lt.u32 	%p93, %r30203, %r952;
	@%p93 bra 	$L__BB1_158;
$L__BB1_163:
	bar.sync 	0;
	ld.shared.u32 	%r9228, [_ZZ12RevSucSecondP8BiuStateS0_PjhjE14checkCount_Out];
	st.global.u32 	[%rd2], %r9228;
	bar.sync 	0;
	st.shared.u32 	[_ZZ12RevSucSecondP8BiuStateS0_PjhjE13checkCount_In], %r9228;
	mov.b32 	%r9229, 0;
	st.shared.u32 	[_ZZ12RevSucSecondP8BiuStateS0_PjhjE14checkCount_Out], %r9229;
	bar.sync 	0;
	ld.shared.u32 	%r995, [_ZZ12RevSucSecondP8BiuStateS0_PjhjE13checkCount_In];
	setp.ge.u32 	%p94, %r2, %r995;
	@%p94 bra 	$L__BB1_170;
	ld.global.u8 	%r996, [%rd9+23];
	mov.u32 	%r30204, %r2;
$L__BB1_165:
	cvt.u64.u32 	%rd836, %r30204;
	mul.wide.u32 	%rd837, %r30204, 4;
	add.s64 	%rd838, %rd6, %rd837;
	ld.global.u32 	%r998, [%rd838+196608];
	mul.wide.u32 	%rd839, %r30204, 2;
	sub.s64 	%rd840, %rd838, %rd839;
	ld.global.u16 	%rs344, [%rd840+262144];
	cvt.u32.u16 	%r9230, %rs344;
	sub.s64 	%rd841, %rd840, %rd836;
	ld.global.u8 	%rs345, [%rd841+294912];
	cvt.u32.u16 	%r9231, %rs345;
	ld.global.u8 	%rs346, [%rd841+311296];
	cvt.u32.u16 	%r9232, %rs346;
	ld.global.u8 	%rs347, [%rd841+327680];
	cvt.u32.u16 	%r9233, %rs347;
	mul.wide.u32 	%rd842, %r30204, 3;
	add.s64 	%rd843, %rd841, %rd842;
	ld.global.u32 	%r9234, [%rd843+131072];
	shl.b32 	%r999, %r9234, 1;
	shr.u32 	%r9235, %r9230, 10;
	shr.u32 	%r9236, %r9230, 3;
	and.b32  	%r9237, %r9235, %r9236;
	shr.u32 	%r9238, %r9230, 2;
	and.b32  	%r9239, %r9238, %r9230;
	shr.u32 	%r9240, %r9230, 12;
	xor.b32  	%r9241, %r9239, %r9240;
	xor.b32  	%r1000, %r9241, %r9237;
	and.b32  	%r9242, %r1000, 1;
	mul.wide.u16 	%r9243, %rs344, 2;
	and.b32  	%r9244, %r9243, 8190;
	or.b32  	%r9245, %r9242, %r9244;
	xor.b32  	%r1001, %r9245, 1;
	xor.b32  	%r9246, %r9244, %r9231;
	shr.u32 	%r9247, %r9246, 4;
	shr.u32 	%r9248, %r9230, 9;
	shr.u32 	%r9249, %r998, 22;
	xor.b32  	%r9250, %r9249, %r9247;
	xor.b32  	%r1002, %r9250, %r9248;
	xor.b32  	%r9251, %r1002, %r1001;
	and.b32  	%r9252, %r9251, 1;
	neg.s32 	%r9253, %r9252;
	and.b32  	%r9254, %r9253, 721472;
	xor.b32  	%r9255, %r9254, %r998;
	shl.b32 	%r9256, %r9255, 1;
	and.b32  	%r9257, %r9256, 8388606;
	or.b32  	%r1003, %r9257, %r9252;
	shr.u32 	%r1004, %r9244, 5;
	shr.u32 	%r9258, %r9257, 7;
	shr.u32 	%r9259, %r9257, 17;
	not.b32 	%r9260, %r9259;
	and.b32  	%r9261, %r1004, %r9260;
	and.b32  	%r9262, %r9261, %r9258;
	not.b32 	%r9263, %r9258;
	shr.u32 	%r9264, %r9257, 21;
	shr.u32 	%r9265, %r9257, 12;
	and.b32  	%r9266, %r9264, %r9263;
	and.b32  	%r9267, %r9266, %r9265;
	or.b32  	%r9268, %r9262, %r9267;
	or.b32  	%r9269, %r9264, %r1004;
	not.b32 	%r9270, %r9269;
	shr.u32 	%r1005, %r9244, 12;
	and.b32  	%r9271, %r1005, %r9270;
	or.b32  	%r9272, %r9268, %r9271;
	or.b32  	%r9273, %r9265, %r1005;
	not.b32 	%r9274, %r9273;
	and.b32  	%r9275, %r9259, %r9274;
	or.b32  	%r9276, %r9272, %r9275;
	shr.u32 	%r9277, %r9231, 2;
	shr.u32 	%r9278, %r9231, 5;
	xor.b32  	%r1006, %r9277, %r9278;
	shr.u32 	%r1007, %r9232, 6;
	not.b32 	%r9279, %r1007;
	xor.b32  	%r9280, %r1006, %r9276;
	xor.b32  	%r9281, %r9280, %r1007;
	and.b32  	%r9282, %r9281, 1;
	shr.u32 	%r9283, %r9257, 19;
	shr.u32 	%r9284, %r9255, 7;
	shr.u32 	%r1008, %r9244, 11;
	not.b32 	%r1009, %r1008;
	and.b32  	%r9285, %r9284, %r1009;
	and.b32  	%r9286, %r9285, %r9283;
	not.b32 	%r9287, %r9283;
	shr.u32 	%r9288, %r9257, 20;
	shr.u32 	%r9289, %r9257, 6;
	and.b32  	%r9290, %r9288, %r9287;
	and.b32  	%r9291, %r9290, %r9289;
	or.b32  	%r9292, %r9291, %r9286;
	shr.u32 	%r9293, %r9257, 8;
	or.b32  	%r9294, %r9289, %r9293;
	not.b32 	%r9295, %r9294;
	shr.u32 	%r9296, %r9257, 13;
	and.b32  	%r9297, %r9296, %r9295;
	or.b32  	%r9298, %r9292, %r9297;
	or.b32  	%r9299, %r9288, %r9296;
	not.b32 	%r9300, %r9299;
	and.b32  	%r9301, %r1008, %r9300;
	or.b32  	%r9302, %r9298, %r9301;
	shr.u32 	%r9303, %r9232, 2;
	shr.u32 	%r9304, %r9232, 5;
	xor.b32  	%r1010, %r9303, %r9304;
	shr.u32 	%r1011, %r9233, 6;
	not.b32 	%r9305, %r1011;
	xor.b32  	%r9306, %r1010, %r9302;
	xor.b32  	%r9307, %r9306, %r1011;
	and.b32  	%r1012, %r9307, 1;
	shr.u32 	%r1013, %r9244, 9;
	shr.u32 	%r9308, %r9255, 17;
	shr.u32 	%r9309, %r9255, 8;
	not.b32 	%r9310, %r9309;
	and.b32  	%r9311, %r9308, %r9310;
	and.b32  	%r9312, %r9311, %r1013;
	shr.u32 	%r9313, %r9257, 16;
	not.b32 	%r1014, %r1013;
	and.b32  	%r9314, %r9313, %r1014;
	shr.u32 	%r9315, %r9257, 4;
	and.b32  	%r9316, %r9314, %r9315;
	or.b32  	%r9317, %r9316, %r9312;
	shr.u32 	%r9318, %r9257, 18;
	or.b32  	%r9319, %r9318, %r9315;
	not.b32 	%r9320, %r9319;
	shr.u32 	%r9321, %r9257, 22;
	and.b32  	%r9322, %r9321, %r9320;
	or.b32  	%r9323, %r9317, %r9322;
	or.b32  	%r9324, %r9321, %r9313;
	not.b32 	%r9325, %r9324;
	shr.u32 	%r9326, %r9257, 9;
	and.b32  	%r9327, %r9326, %r9325;
	or.b32  	%r9328, %r9323, %r9327;
	shr.u32 	%r1015, %r9233, 3;
	shr.u32 	%r1016, %r9231, 6;
	xor.b32  	%r9329, %r1015, %r9328;
	xor.b32  	%r9330, %r9329, %r1016;
	xor.b32  	%r9331, %r9330, %r9251;
	and.b32  	%r9332, %r9331, 1;
	mul.wide.u16 	%r9333, %rs345, 2;
	and.b32  	%r1017, %r1016, 1;
	and.b32  	%r1018, %r9333, 126;
	or.b32  	%r1019, %r9282, %r1018;
	mul.wide.u16 	%r9334, %rs346, 2;
	and.b32  	%r1020, %r9334, 126;
	mul.wide.u16 	%r9335, %rs347, 2;
	and.b32  	%r1021, %r9335, 126;
	shr.u32 	%r9336, %r1021, 3;
	shr.u32 	%r9337, %r1020, 3;
	or.b32  	%r9338, %r9336, %r9337;
	and.b32  	%r9339, %r9232, %r9338;
	and.b32  	%r9340, %r9233, 63;
	or.b32  	%r1022, %r9332, %r1021;
	shr.u32 	%r1023, %r1018, 6;
	or.b32  	%r9341, %r1019, %r1023;
	and.b32  	%r9342, %r1017, %r9341;
	shr.u32 	%r9343, %r9231, 1;
	not.b32 	%r9344, %r9343;
	shr.u32 	%r9345, %r9232, 4;
	and.b32  	%r9346, %r9345, %r9344;
	or.b32  	%r9347, %r9279, %r9346;
	or.b32  	%r9348, %r9347, -2;
	not.b32 	%r9349, %r9336;
	and.b32  	%r9350, %r9337, %r9349;
	or.b32  	%r9351, %r9305, %r9350;
	or.b32  	%r9352, %r9351, -2;
	and.b32  	%r9353, %r9336, %r9337;
	shr.u32 	%r9354, %r1021, 5;
	not.b32 	%r9355, %r9354;
	or.b32  	%r9356, %r9353, %r9355;
	shr.u32 	%r9357, %r1020, 6;
	not.b32 	%r9358, %r9357;
	shr.u32 	%r9359, %r1018, 2;
	shr.u32 	%r1024, %r1020, 5;
	and.b32  	%r9360, %r1024, %r9359;
	or.b32  	%r9361, %r9360, %r9358;
	or.b32  	%r9362, %r1024, %r9359;
	and.b32  	%r9363, %r9362, %r9231;
	not.b32 	%r9364, %r9363;
	shr.u32 	%r9365, %r1018, 3;
	not.b32 	%r1025, %r9365;
	not.b32 	%r9366, %r1019;
	and.b32  	%r9367, %r1023, %r9366;
	or.b32  	%r9368, %r9367, %r1025;
	shr.u32 	%r9369, %r1018, 4;
	not.b32 	%r1026, %r9369;
	not.b32 	%r1027, %r1023;
	and.b32  	%r9370, %r1019, %r1027;
	or.b32  	%r9371, %r9370, %r1026;
	not.b32 	%r9372, %r1022;
	shr.u32 	%r1028, %r1021, 6;
	and.b32  	%r1029, %r1028, %r9340;
	or.b32  	%r9373, %r1029, %r9372;
	shr.u32 	%r9374, %r1021, 4;
	not.b32 	%r9375, %r9374;
	not.b32 	%r9376, %r1028;
	and.b32  	%r9377, %r9233, %r9376;
	or.b32  	%r9378, %r9377, %r9375;
	shr.u32 	%r9379, %r1021, 2;
	not.b32 	%r9380, %r9379;
	not.b32 	%r9381, %r9340;
	and.b32  	%r9382, %r1028, %r9381;
	or.b32  	%r9383, %r9382, %r9380;
	not.b32 	%r9384, %r9359;
	and.b32  	%r1030, %r9381, %r9384;
	and.b32  	%r9385, %r1030, %r1019;
	or.b32  	%r9386, %r1019, %r1028;
	not.b32 	%r9387, %r9386;
	and.b32  	%r9388, %r1024, %r9387;
	not.b32 	%r9389, %r9337;
	and.b32  	%r9390, %r9359, %r9389;
	and.b32  	%r9391, %r9390, %r9336;
	not.b32 	%r9392, %r1024;
	and.b32  	%r9393, %r9337, %r9392;
	and.b32  	%r9394, %r9336, %r9381;
	or.b32  	%r9395, %r9394, %r9393;
	and.b32  	%r9396, %r9395, %r1027;
	or.b32  	%r1031, %r9396, %r9391;
	or.b32  	%r9397, %r9385, %r9388;
	or.b32  	%r9398, %r9397, %r1031;
	add.s32 	%r9399, %r9348, %r9361;
	add.s32 	%r9400, %r9399, %r9364;
	add.s32 	%r9401, %r9400, %r9352;
	add.s32 	%r9402, %r9401, %r9356;
	sub.s32 	%r9403, %r9402, %r9339;
	add.s32 	%r9404, %r9403, %r9378;
	add.s32 	%r9405, %r9404, %r9383;
	add.s32 	%r1032, %r9405, -2;
	sub.s32 	%r9406, %r1032, %r9342;
	add.s32 	%r9407, %r9406, %r9368;
	add.s32 	%r9408, %r9407, %r9371;
	add.s32 	%r9409, %r9408, %r9373;
	add.s32 	%r9410, %r9409, %r9398;
	xor.b32  	%r9411, %r9410, %r996;
	or.b32  	%r9412, %r9411, %r9307;
	and.b32  	%r9413, %r9412, 1;
	setp.eq.b32 	%p95, %r9413, 1;
	@%p95 bra 	$L__BB1_167;
	atom.shared.add.u32 	%r9414, [_ZZ12RevSucSecondP8BiuStateS0_PjhjE14checkCount_Out], 2;
	cvt.u64.u32 	%rd844, %r9414;
	mul.wide.u32 	%rd845, %r9414, 4;
	add.s64 	%rd846, %rd5, %rd845;
	st.global.u32 	[%rd846+131072], %r999;
	st.global.u32 	[%rd846+196608], %r1003;
	cvt.u16.u32 	%rs348, %r1001;
	mul.wide.u32 	%rd847, %r9414, 2;
	sub.s64 	%rd848, %rd846, %rd847;
	st.global.u16 	[%rd848+262144], %rs348;
	cvt.u16.u32 	%rs349, %r1019;
	sub.s64 	%rd849, %rd848, %rd844;
	st.global.u8 	[%rd849+294912], %rs349;
	or.b32  	%r9415, %r1012, %r1020;
	cvt.u16.u32 	%rs350, %r9415;
	st.global.u8 	[%rd849+311296], %rs350;
	cvt.u16.u32 	%rs351, %r1022;
	st.global.u8 	[%rd849+327680], %rs351;
	add.s32 	%r9416, %r9414, 1;
	or.b32  	%r9417, %r999, 1;
	cvt.u64.u32 	%rd850, %r9416;
	mul.wide.u32 	%rd851, %r9416, 4;
	add.s64 	%rd852, %rd5, %rd851;
	st.global.u32 	[%rd852+131072], %r9417;
	xor.b32  	%r9418, %r1003, 524288;
	st.global.u32 	[%rd852+196608], %r9418;
	mul.wide.u32 	%rd853, %r9416, 2;
	sub.s64 	%rd854, %rd852, %rd853;
	st.global.u16 	[%rd854+262144], %rs348;
	sub.s64 	%rd855, %rd854, %rd850;
	st.global.u8 	[%rd855+294912], %rs349;
	st.global.u8 	[%rd855+311296], %rs350;
	st.global.u8 	[%rd855+327680], %rs351;
$L__BB1_167:
	xor.b32  	%r9419, %r1002, %r1000;
	and.b32  	%r9420, %r9419, 1;
	neg.s32 	%r9421, %r9420;
	and.b32  	%r9422, %r9421, 721472;
	xor.b32  	%r9423, %r9422, %r998;
	shl.b32 	%r9424, %r9423, 1;
	and.b32  	%r9425, %r9424, 8388606;
	or.b32  	%r1033, %r9425, %r9420;
	shr.u32 	%r9426, %r9425, 7;
	shr.u32 	%r9427, %r9425, 17;
	not.b32 	%r9428, %r9427;
	and.b32  	%r9429, %r1004, %r9428;
	and.b32  	%r9430, %r9429, %r9426;
	not.b32 	%r9431, %r9426;
	shr.u32 	%r9432, %r9425, 21;
	shr.u32 	%r9433, %r9425, 12;
	and.b32  	%r9434, %r9432, %r9431;
	and.b32  	%r9435, %r9434, %r9433;
	or.b32  	%r9436, %r9430, %r9435;
	or.b32  	%r9437, %r9432, %r1004;
	not.b32 	%r9438, %r9437;
	and.b32  	%r9439, %r1005, %r9438;
	or.b32  	%r9440, %r9436, %r9439;
	or.b32  	%r9441, %r9433, %r1005;
	not.b32 	%r9442, %r9441;
	and.b32  	%r9443, %r9427, %r9442;
	or.b32  	%r9444, %r9440, %r9443;
	xor.b32  	%r9445, %r1006, %r9444;
	xor.b32  	%r9446, %r9445, %r1007;
	and.b32  	%r9447, %r9446, 1;
	shr.u32 	%r9448, %r9425, 19;
	shr.u32 	%r9449, %r9423, 7;
	and.b32  	%r9450, %r9449, %r1009;
	and.b32  	%r9451, %r9450, %r9448;
	not.b32 	%r9452, %r9448;
	shr.u32 	%r9453, %r9425, 20;
	shr.u32 	%r9454, %r9425, 6;
	and.b32  	%r9455, %r9453, %r9452;
	and.b32  	%r9456, %r9455, %r9454;
	or.b32  	%r9457, %r9456, %r9451;
	shr.u32 	%r9458, %r9425, 8;
	or.b32  	%r9459, %r9454, %r9458;
	not.b32 	%r9460, %r9459;
	shr.u32 	%r9461, %r9425, 13;
	and.b32  	%r9462, %r9461, %r9460;
	or.b32  	%r9463, %r9457, %r9462;
	or.b32  	%r9464, %r9453, %r9461;
	not.b32 	%r9465, %r9464;
	and.b32  	%r9466, %r1008, %r9465;
	or.b32  	%r9467, %r9463, %r9466;
	xor.b32  	%r9468, %r1010, %r9467;
	xor.b32  	%r9469, %r9468, %r1011;
	and.b32  	%r9470, %r9469, 1;
	shr.u32 	%r9471, %r9423, 17;
	shr.u32 	%r9472, %r9423, 8;
	not.b32 	%r9473, %r9472;
	and.b32  	%r9474, %r9471, %r9473;
	and.b32  	%r9475, %r9474, %r1013;
	shr.u32 	%r9476, %r9425, 16;
	and.b32  	%r9477, %r9476, %r1014;
	shr.u32 	%r9478, %r9425, 4;
	and.b32  	%r9479, %r9477, %r9478;
	or.b32  	%r9480, %r9479, %r9475;
	shr.u32 	%r9481, %r9425, 18;
	or.b32  	%r9482, %r9481, %r9478;
	not.b32 	%r9483, %r9482;
	shr.u32 	%r9484, %r9425, 22;
	and.b32  	%r9485, %r9484, %r9483;
	or.b32  	%r9486, %r9480, %r9485;
	or.b32  	%r9487, %r9484, %r9476;
	not.b32 	%r9488, %r9487;
	shr.u32 	%r9489, %r9425, 9;
	and.b32  	%r9490, %r9489, %r9488;
	or.b32  	%r9491, %r9486, %r9490;
	xor.b32  	%r9492, %r1015, %r9491;
	xor.b32  	%r9493, %r9492, %r1016;
	xor.b32  	%r9494, %r9493, %r9419;
	and.b32  	%r9495, %r9494, 1;
	or.b32  	%r1034, %r9447, %r1018;
	or.b32  	%r1035, %r9470, %r1020;
	or.b32  	%r1036, %r9495, %r1021;
	or.b32  	%r9496, %r1034, %r1023;
	and.b32  	%r9497, %r1017, %r9496;
	not.b32 	%r9498, %r1034;
	and.b32  	%r9499, %r1023, %r9498;
	or.b32  	%r9500, %r9499, %r1025;
	and.b32  	%r9501, %r1034, %r1027;
	or.b32  	%r9502, %r9501, %r1026;
	not.b32 	%r9503, %r1036;
	or.b32  	%r9504, %r1029, %r9503;
	and.b32  	%r9505, %r1030, %r1034;
	or.b32  	%r9506, %r1034, %r1028;
	not.b32 	%r9507, %r9506;
	and.b32  	%r9508, %r1024, %r9507;
	or.b32  	%r9509, %r9505, %r9508;
	or.b32  	%r9510, %r9509, %r1031;
	sub.s32 	%r9511, %r1032, %r9497;
	add.s32 	%r9512, %r9511, %r9500;
	add.s32 	%r9513, %r9512, %r9502;
	add.s32 	%r9514, %r9513, %r9504;
	add.s32 	%r9515, %r9514, %r9510;
	and.b32  	%r9516, %r9515, 1;
	xor.b32  	%r9517, %r9516, %r996;
	not.b32 	%r9518, %r9517;
	and.b32  	%r9519, %r9470, %r9518;
	setp.eq.s32 	%p96, %r9519, 0;
	@%p96 bra 	$L__BB1_169;
	atom.shared.add.u32 	%r9520, [_ZZ12RevSucSecondP8BiuStateS0_PjhjE14checkCount_Out], 2;
	cvt.u64.u32 	%rd856, %r9520;
	mul.wide.u32 	%rd857, %r9520, 4;
	add.s64 	%rd858, %rd5, %rd857;
	st.global.u32 	[%rd858+131072], %r999;
	st.global.u32 	[%rd858+196608], %r1033;
	cvt.u16.u32 	%rs352, %r1001;
	mul.wide.u32 	%rd859, %r9520, 2;
	sub.s64 	%rd860, %rd858, %rd859;
	st.global.u16 	[%rd860+262144], %rs352;
	cvt.u16.u32 	%rs353, %r1034;
	sub.s64 	%rd861, %rd860, %rd856;
	st.global.u8 	[%rd861+294912], %rs353;
	cvt.u16.u32 	%rs354, %r1035;
	st.global.u8 	[%rd861+311296], %rs354;
	cvt.u16.u32 	%rs355, %r1036;
	st.global.u8 	[%rd861+327680], %rs355;
	add.s32 	%r9521, %r9520, 1;
	or.b32  	%r9522, %r999, 1;
	cvt.u64.u32 	%rd862, %r9521;
	mul.wide.u32 	%rd863, %r9521, 4;
	add.s64 	%rd864, %rd5, %rd863;
	st.global.u32 	[%rd864+131072], %r9522;
	xor.b32  	%r9523, %r1033, 524288;
	st.global.u32 	[%rd864+196608], %r9523;
	mul.wide.u32 	%rd865, %r9521, 2;
	sub.s64 	%rd866, %rd864, %rd865;
	st.global.u16 	[%rd866+262144], %rs352;
	sub.s64 	%rd867, %rd866, %rd862;
	st.global.u8 	[%rd867+294912], %rs353;
	st.global.u8 	[%rd867+311296], %rs354;
	st.global.u8 	[%rd867+327680], %rs355;
$L__BB1_169:
	add.s32 	%r30204, %r30204, %r3;
	setp.lt.u32 	%p97, %r30204, %r995;
	@%p97 bra 	$L__BB1_165;
$L__BB1_170:
	bar.sync 	0;
	ld.shared.u32 	%r9524, [_ZZ12RevSucSecondP8BiuStateS0_PjhjE14checkCount_Out];
	bar.sync 	0;
	st.shared.u32 	[_ZZ12RevSucSecondP8BiuStateS0_PjhjE13checkCount_In], %r9524;
	mov.b32 	%r9525, 0;
	st.shared.u32 	[_ZZ12RevSucSecondP8BiuStateS0_PjhjE14checkCount_Out], %r9525;
	bar.sync 	0;
	ld.shared.u32 	%r1038, [_ZZ12RevSucSecondP8BiuStateS0_PjhjE13checkCount_In];
	setp.ge.u32 	%p98, %r2, %r1038;
	@%p98 bra 	$L__BB1_177;
	ld.global.u8 	%r1039, [%rd9+24];
	mov.u32 	%r30205, %r2;
$L__BB1_172:
	cvt.u64.u32 	%rd868, %r30205;
	mul.wide.u32 	%rd869, %r30205, 4;
	add.s64 	%rd870, %rd5, %rd869;
	ld.global.u32 	%r1041, [%rd870+196608];
	mul.wide.u32 	%rd871, %r30205, 2;
	sub.s64 	%rd872, %rd870, %rd871;
	ld.global.u16 	%rs356, [%rd872+262144];
	cvt.u32.u16 	%r9526, %rs356;
	sub.s64 	%rd873, %rd872, %rd868;
	ld.global.u8 	%rs357, [%rd873+294912];
	cvt.u32.u16 	%r9527, %rs357;
	ld.global.u8 	%rs358, [%rd873+311296];
	cvt.u32.u16 	%r9528, %rs358;
	ld.global.u8 	%rs359, [%rd873+327680];
	cvt.u32.u16 	%r9529, %rs359;
	mul.wide.u32 	%rd874, %r30205, 3;
	add.s64 	%rd875, %rd873, %rd874;
	ld.global.u32 	%r9530, [%rd875+131072];
	shl.b32 	%r1042, %r9530, 1;
	shr.u32 	%r9531, %r9526, 10;
	shr.u32 	%r9532, %r9526, 3;
	and.b32  	%r9533, %r9531, %r9532;
	shr.u32 	%r9534, %r9526, 2;
	and.b32  	%r9535, %r9534, %r9526;
	shr.u32 	%r9536, %r9526, 12;
	xor.b32  	%r9537, %r9535, %r9536;
	xor.b32  	%r1043, %r9537, %r9533;
	and.b32  	%r9538, %r1043, 1;
	mul.wide.u16 	%r9539, %rs356, 2;
	and.b32  	%r9540, %r9539, 8190;
	or.b32  	%r9541, %r9538, %r9540;
	xor.b32  	%r1044, %r9541, 1;
	xor.b32  	%r9542, %r9540, %r9527;
	shr.u32 	%r9543, %r9542, 4;
	shr.u32 	%r9544, %r9526, 9;
	shr.u32 	%r9545, %r1041, 22;
	xor.b32  	%r9546, %r9545, %r9543;
	xor.b32  	%r1045, %r9546, %r9544;
	xor.b32  	%r9547, %r1045, %r1044;
	and.b32  	%r9548, %r9547, 1;
	neg.s32 	%r9549, %r9548;
	and.b32  	%r9550, %r9549, 721472;
	xor.b32  	%r9551, %r9550, %r1041;
	shl.b32 	%r9552, %r9551, 1;
	and.b32  	%r9553, %r9552, 8388606;
	or.b32  	%r1046, %r9553, %r9548;
	shr.u32 	%r1047, %r9540, 5;
	shr.u32 	%r9554, %r9553, 7;
	shr.u32 	%r9555, %r9553, 17;
	not.b32 	%r9556, %r9555;
	and.b32  	%r9557, %r1047, %r9556;
	and.b32  	%r9558, %r9557, %r9554;
	not.b32 	%r9559, %r9554;
	shr.u32 	%r9560, %r9553, 21;
	shr.u32 	%r9561, %r9553, 12;
	and.b32  	%r9562, %r9560, %r9559;
	and.b32  	%r9563, %r9562, %r9561;
	or.b32  	%r9564, %r9558, %r9563;
	or.b32  	%r9565, %r9560, %r1047;
	not.b32 	%r9566, %r9565;
	shr.u32 	%r1048, %r9540, 12;
	and.b32  	%r9567, %r1048, %r9566;
	or.b32  	%r9568, %r9564, %r9567;
	or.b32  	%r9569, %r9561, %r1048;
	not.b32 	%r9570, %r9569;
	and.b32  	%r9571, %r9555, %r9570;
	or.b32  	%r9572, %r9568, %r9571;
	shr.u32 	%r9573, %r9527, 2;
	shr.u32 	%r9574, %r9527, 5;
	xor.b32  	%r1049, %r9573, %r9574;
	shr.u32 	%r1050, %r9528, 6;
	not.b32 	%r9575, %r1050;
	xor.b32  	%r9576, %r1049, %r9572;
	xor.b32  	%r9577, %r9576, %r1050;
	and.b32  	%r9578, %r9577, 1;
	shr.u32 	%r9579, %r9553, 19;
	shr.u32 	%r9580, %r9551, 7;
	shr.u32 	%r1051, %r9540, 11;
	not.b32 	%r1052, %r1051;
	and.b32  	%r9581, %r9580, %r1052;
	and.b32  	%r9582, %r9581, %r9579;
	not.b32 	%r9583, %r9579;
	shr.u32 	%r9584, %r9553, 20;
	shr.u32 	%r9585, %r9553, 6;
	and.b32  	%r9586, %r9584, %r9583;
	and.b32  	%r9587, %r9586, %r9585;
	or.b32  	%r9588, %r9587, %r9582;
	shr.u32 	%r9589, %r9553, 8;
	or.b32  	%r9590, %r9585, %r9589;
	not.b32 	%r9591, %r9590;
	shr.u32 	%r9592, %r9553, 13;
	and.b32  	%r9593, %r9592, %r9591;
	or.b32  	%r9594, %r9588, %r9593;
	or.b32  	%r9595, %r9584, %r9592;
	not.b32 	%r9596, %r9595;
	and.b32  	%r9597, %r1051, %r9596;
	or.b32  	%r9598, %r9594, %r9597;
	shr.u32 	%r9599, %r9528, 2;
	shr.u32 	%r9600, %r9528, 5;
	xor.b32  	%r1053, %r9599, %r9600;
	shr.u32 	%r1054, %r9529, 6;
	not.b32 	%r9601, %r1054;
	xor.b32  	%r9602, %r1053, %r9598;
	xor.b32  	%r9603, %r9602, %r1054;
	and.b32  	%r1055, %r9603, 1;
	shr.u32 	%r1056, %r9540, 9;
	shr.u32 	%r9604, %r9551, 17;
	shr.u32 	%r9605, %r9551, 8;
	not.b32 	%r9606, %r9605;
	and.b32  	%r9607, %r9604, %r9606;
	and.b32  	%r9608, %r9607, %r1056;
	shr.u32 	%r9609, %r9553, 16;
	not.b32 	%r1057, %r1056;
	and.b32  	%r9610, %r9609, %r1057;
	shr.u32 	%r9611, %r9553, 4;
	and.b32  	%r9612, %r9610, %r9611;
	or.b32  	%r9613, %r9612, %r9608;
	shr.u32 	%r9614, %r9553, 18;
	or.b32  	%r9615, %r9614, %r9611;
	not.b32 	%r9616, %r9615;
	shr.u32 	%r9617, %r9553, 22;
	and.b32  	%r9618, %r9617, %r9616;
	or.b32  	%r9619, %r9613, %r9618;
	or.b32  	%r9620, %r9617, %r9609;
	not.b32 	%r9621, %r9620;
	shr.u32 	%r9622, %r9553, 9;
	and.b32  	%r9623, %r9622, %r9621;
	or.b32  	%r9624, %r9619, %r9623;
	shr.u32 	%r1058, %r9529, 3;
	shr.u32 	%r1059, %r9527, 6;
	xor.b32  	%r9625, %r1058, %r9624;
	xor.b32  	%r9626, %r9625, %r1059;
	xor.b32  	%r9627, %r9626, %r9547;
	and.b32  	%r9628, %r9627, 1;
	mul.wide.u16 	%r9629, %rs357, 2;
	and.b32  	%r1060, %r1059, 1;
	and.b32  	%r1061, %r9629, 126;
	or.b32  	%r1062, %r9578, %r1061;
	mul.wide.u16 	%r9630, %rs358, 2;
	and.b32  	%r1063, %r9630, 126;
	mul.wide.u16 	%r9631, %rs359, 2;
	and.b32  	%r1064, %r9631, 126;
	shr.u32 	%r9632, %r1064, 3;
	shr.u32 	%r9633, %r1063, 3;
	or.b32  	%r9634, %r9632, %r9633;
	and.b32  	%r9635, %r9528, %r9634;
	and.b32  	%r9636, %r9529, 63;
	or.b32  	%r1065, %r9628, %r1064;
	shr.u32 	%r1066, %r1061, 6;
	or.b32  	%r9637, %r1062, %r1066;
	and.b32  	%r9638, %r1060, %r9637;
	shr.u32 	%r9639, %r9527, 1;
	not.b32 	%r9640, %r9639;
	shr.u32 	%r9641, %r9528, 4;
	and.b32  	%r9642, %r9641, %r9640;
	or.b32  	%r9643, %r9575, %r9642;
	or.b32  	%r9644, %r9643, -2;
	not.b32 	%r9645, %r9632;
	and.b32  	%r9646, %r9633, %r9645;
	or.b32  	%r9647, %r9601, %r9646;
	or.b32  	%r9648, %r9647, -2;
	and.b32  	%r9649, %r9632, %r9633;
	shr.u32 	%r9650, %r1064, 5;
	not.b32 	%r9651, %r9650;
	or.b32  	%r9652, %r9649, %r9651;
	shr.u32 	%r9653, %r1063, 6;
	not.b32 	%r9654, %r9653;
	shr.u32 	%r9655, %r1061, 2;
	shr.u32 	%r1067, %r1063, 5;
	and.b32  	%r9656, %r1067, %r9655;
	or.b32  	%r9657, %r9656, %r9654;
	or.b32  	%r9658, %r1067, %r9655;
	and.b32  	%r9659, %r9658, %r9527;
	not.b32 	%r9660, %r9659;
	shr.u32 	%r9661, %r1061, 3;
	not.b32 	%r1068, %r9661;
	not.b32 	%r9662, %r1062;
	and.b32  	%r9663, %r1066, %r9662;
	or.b32  	%r9664, %r9663, %r1068;
	shr.u32 	%r9665, %r1061, 4;
	not.b32 	%r1069, %r9665;
	not.b32 	%r1070, %r1066;
	and.b32  	%r9666, %r1062, %r1070;
	or.b32  	%r9667, %r9666, %r1069;
	not.b32 	%r9668, %r1065;
	shr.u32 	%r1071, %r1064, 6;
	and.b32  	%r1072, %r1071, %r9636;
	or.b32  	%r9669, %r1072, %r9668;
	shr.u32 	%r9670, %r1064, 4;
	not.b32 	%r9671, %r9670;
	not.b32 	%r9672, %r1071;
	and.b32  	%r9673, %r9529, %r9672;
	or.b32  	%r9674, %r9673, %r9671;
	shr.u32 	%r9675, %r1064, 2;
	not.b32 	%r9676, %r9675;
	not.b32 	%r9677, %r9636;
	and.b32  	%r9678, %r1071, %r9677;
	or.b32  	%r9679, %r9678, %r9676;
	not.b32 	%r9680, %r9655;
	and.b32  	%r1073, %r9677, %r9680;
	and.b32  	%r9681, %r1073, %r1062;
	or.b32  	%r9682, %r1062, %r1071;
	not.b32 	%r9683, %r9682;
	and.b32  	%r9684, %r1067, %r9683;
	not.b32 	%r9685, %r9633;
	and.b32  	%r9686, %r9655, %r9685;
	and.b32  	%r9687, %r9686, %r9632;
	not.b32 	%r9688, %r1067;
	and.b32  	%r9689, %r9633, %r9688;
	and.b32  	%r9690, %r9632, %r9677;
	or.b32  	%r9691, %r9690, %r9689;
	and.b32  	%r9692, %r9691, %r1070;
	or.b32  	%r1074, %r9692, %r9687;
	or.b32  	%r9693, %r9681, %r9684;
	or.b32  	%r9694, %r9693, %r1074;
	add.s32 	%r9695, %r9644, %r9657;
	add.s32 	%r9696, %r9695, %r9660;
	add.s32 	%r9697, %r9696, %r9648;
	add.s32 	%r9698, %r9697, %r9652;
	sub.s32 	%r9699, %r9698, %r9635;
	add.s32 	%r9700, %r9699, %r9674;
	add.s32 	%r9701, %r9700, %r9679;
	add.s32 	%r1075, %r9701, -2;
	sub.s32 	%r9702, %r1075, %r9638;
	add.s32 	%r9703, %r9702, %r9664;
	add.s32 	%r9704, %r9703, %r9667;
	add.s32 	%r9705, %r9704, %r9669;
	add.s32 	%r9706, %r9705, %r9694;
	xor.b32  	%r9707, %r9706, %r1039;
	or.b32  	%r9708, %r9707, %r9603;
	and.b32  	%r9709, %r9708, 1;
	setp.eq.b32 	%p99, %r9709, 1;
	@%p99 bra 	$L__BB1_174;
	atom.shared.add.u32 	%r9710, [_ZZ12RevSucSecondP8BiuStateS0_PjhjE14checkCount_Out], 2;
	cvt.u64.u32 	%rd876, %r9710;
	mul.wide.u32 	%rd877, %r9710, 4;
	add.s64 	%rd878, %rd6, %rd877;
	st.global.u32 	[%rd878+131072], %r1042;
	st.global.u32 	[%rd878+196608], %r1046;
	cvt.u16.u32 	%rs360, %r1044;
	mul.wide.u32 	%rd879, %r9710, 2;
	sub.s64 	%rd880, %rd878, %rd879;
	st.global.u16 	[%rd880+262144], %rs360;
	cvt.u16.u32 	%rs361, %r1062;
	sub.s64 	%rd881, %rd880, %rd876;
	st.global.u8 	[%rd881+294912], %rs361;
	or.b32  	%r9711, %r1055, %r1063;
	cvt.u16.u32 	%rs362, %r9711;
	st.global.u8 	[%rd881+311296], %rs362;
	cvt.u16.u32 	%rs363, %r1065;
	st.global.u8 	[%rd881+327680], %rs363;
	add.s32 	%r9712, %r9710, 1;
	or.b32  	%r9713, %r1042, 1;
	cvt.u64.u32 	%rd882, %r9712;
	mul.wide.u32 	%rd883, %r9712, 4;
	add.s64 	%rd884, %rd6, %rd883;
	st.global.u32 	[%rd884+131072], %r9713;
	xor.b32  	%r9714, %r1046, 524288;
	st.global.u32 	[%rd884+196608], %r9714;
	mul.wide.u32 	%rd885, %r9712, 2;
	sub.s64 	%rd886, %rd884, %rd885;
	st.global.u16 	[%rd886+262144], %rs360;
	sub.s64 	%rd887, %rd886, %rd882;
	st.global.u8 	[%rd887+294912], %rs361;
	st.global.u8 	[%rd887+311296], %rs362;
	st.global.u8 	[%rd887+327680], %rs363;
$L__BB1_174:
	xor.b32  	%r9715, %r1045, %r1043;
	and.b32  	%r9716, %r9715, 1;
	neg.s32 	%r9717, %r9716;
	and.b32  	%r9718, %r9717, 721472;
	xor.b32  	%r9719, %r9718, %r1041;
	shl.b32 	%r9720, %r9719, 1;
	and.b32  	%r9721, %r9720, 8388606;
	or.b32  	%r1076, %r9721, %r9716;
	shr.u32 	%r9722, %r9721, 7;
	shr.u32 	%r9723, %r9721, 17;
	not.b32 	%r9724, %r9723;
	and.b32  	%r9725, %r1047, %r9724;
	and.b32  	%r9726, %r9725, %r9722;
	not.b32 	%r9727, %r9722;
	shr.u32 	%r9728, %r9721, 21;
	shr.u32 	%r9729, %r9721, 12;
	and.b32  	%r9730, %r9728, %r9727;
	and.b32  	%r9731, %r9730, %r9729;
	or.b32  	%r9732, %r9726, %r9731;
	or.b32  	%r9733, %r9728, %r1047;
	not.b32 	%r9734, %r9733;
	and.b32  	%r9735, %r1048, %r9734;
	or.b32  	%r9736, %r9732, %r9735;
	or.b32  	%r9737, %r9729, %r1048;
	not.b32 	%r9738, %r9737;
	and.b32  	%r9739, %r9723, %r9738;
	or.b32  	%r9740, %r9736, %r9739;
	xor.b32  	%r9741, %r1049, %r9740;
	xor.b32  	%r9742, %r9741, %r1050;
	and.b32  	%r9743, %r9742, 1;
	shr.u32 	%r9744, %r9721, 19;
	shr.u32 	%r9745, %r9719, 7;
	and.b32  	%r9746, %r9745, %r1052;
	and.b32  	%r9747, %r9746, %r9744;
	not.b32 	%r9748, %r9744;
	shr.u32 	%r9749, %r9721, 20;
	shr.u32 	%r9750, %r9721, 6;
	and.b32  	%r9751, %r9749, %r9748;
	and.b32  	%r9752, %r9751, %r9750;
	or.b32  	%r9753, %r9752, %r9747;
	shr.u32 	%r9754, %r9721, 8;
	or.b32  	%r9755, %r9750, %r9754;
	not.b32 	%r9756, %r9755;
	shr.u32 	%r9757, %r9721, 13;
	and.b32  	%r9758, %r9757, %r9756;
	or.b32  	%r9759, %r9753, %r9758;
	or.b32  	%r9760, %r9749, %r9757;
	not.b32 	%r9761, %r9760;
	and.b32  	%r9762, %r1051, %r9761;
	or.b32  	%r9763, %r9759, %r9762;
	xor.b32  	%r9764, %r1053, %r9763;
	xor.b32  	%r9765, %r9764, %r1054;
	and.b32  	%r9766, %r9765, 1;
	shr.u32 	%r9767, %r9719, 17;
	shr.u32 	%r9768, %r9719, 8;
	not.b32 	%r9769, %r9768;
	and.b32  	%r9770, %r9767, %r9769;
	and.b32  	%r9771, %r9770, %r1056;
	shr.u32 	%r9772, %r9721, 16;
	and.b32  	%r9773, %r9772, %r1057;
	shr.u32 	%r9774, %r9721, 4;
	and.b32  	%r9775, %r9773, %r9774;
	or.b32  	%r9776, %r9775, %r9771;
	shr.u32 	%r9777, %r9721, 18;
	or.b32  	%r9778, %r9777, %r9774;
	not.b32 	%r9779, %r9778;
	shr.u32 	%r9780, %r9721, 22;
	and.b32  	%r9781, %r9780, %r9779;
	or.b32  	%r9782, %r9776, %r9781;
	or.b32  	%r9783, %r9780, %r9772;
	not.b32 	%r9784, %r9783;
	shr.u32 	%r9785, %r9721, 9;
	and.b32  	%r9786, %r9785, %r9784;
	or.b32  	%r9787, %r9782, %r9786;
	xor.b32  	%r9788, %r1058, %r9787;
	xor.b32  	%r9789, %r9788, %r1059;
	xor.b32  	%r9790, %r9789, %r9715;
	and.b32  	%r9791, %r9790, 1;
	or.b32  	%r1077, %r9743, %r1061;
	or.b32  	%r1078, %r9766, %r1063;
	or.b32  	%r1079, %r9791, %r1064;
	or.b32  	%r9792, %r1077, %r1066;
	and.b32  	%r9793, %r1060, %r9792;
	not.b32 	%r9794, %r1077;
	and.b32  	%r9795, %r1066, %r9794;
	or.b32  	%r9796, %r9795, %r1068;
	and.b32  	%r9797, %r1077, %r1070;
	or.b32  	%r9798, %r9797, %r1069;
	not.b32 	%r9799, %r1079;
	or.b32  	%r9800, %r1072, %r9799;
	and.b32  	%r9801, %r1073, %r1077;
	or.b32  	%r9802, %r1077, %r1071;
	not.b32 	%r9803, %r9802;
	and.b32  	%r9804, %r1067, %r9803;
	or.b32  	%r9805, %r9801, %r9804;
	or.b32  	%r9806, %r9805, %r1074;
	sub.s32 	%r9807, %r1075, %r9793;
	add.s32 	%r9808, %r9807, %r9796;
	add.s32 	%r9809, %r9808, %r9798;
	add.s32 	%r9810, %r9809, %r9800;
	add.s32 	%r9811, %r9810, %r9806;
	and.b32  	%r9812, %r9811, 1;
	xor.b32  	%r9813, %r9812, %r1039;
	not.b32 	%r9814, %r9813;
	and.b32  	%r9815, %r9766, %r9814;
	setp.eq.s32 	%p100, %r9815, 0;
	@%p100 bra 	$L__BB1_176;
	atom.shared.add.u32 	%r9816, [_ZZ12RevSucSecondP8BiuStateS0_PjhjE14checkCount_Out], 2;
	cvt.u64.u32 	%rd888, %r9816;
	mul.wide.u32 	%rd889, %r9816, 4;
	add.s64 	%rd890, %rd6, %rd889;
	st.global.u32 	[%rd890+131072], %r1042;
	st.global.u32 	[%rd890+196608], %r1076;
	cvt.u16.u32 	%rs364, %r1044;
	mul.wide.u32 	%rd891, %r9816, 2;
	sub.s64 	%rd892, %rd890, %rd891;
	st.global.u16 	[%rd892+262144], %rs364;
	cvt.u16.u32 	%rs365, %r1077;
	sub.s64 	%rd893, %rd892, %rd888;
	st.global.u8 	[%rd893+294912], %rs365;
	cvt.u16.u32 	%rs366, %r1078;
	st.global.u8 	[%rd893+311296], %rs366;
	cvt.u16.u32 	%rs367, %r1079;
	st.global.u8 	[%rd893+327680], %rs367;
	add.s32 	%r9817, %r9816, 1;
	or.b32  	%r9818, %r1042, 1;
	cvt.u64.u32 	%rd894, %r9817;
	mul.wide.u32 	%rd895, %r9817, 4;
	add.s64 	%rd896, %rd6, %rd895;
	st.global.u32 	[%rd896+131072], %r9818;
	xor.b32  	%r9819, %r1076, 524288;
	st.global.u32 	[%rd896+196608], %r9819;
	mul.wide.u32 	%rd897, %r9817, 2;
	sub.s64 	%rd898, %rd896, %rd897;
	st.global.u16 	[%rd898+262144], %rs364;
	sub.s64 	%rd899, %rd898, %rd894;
	st.global.u8 	[%rd899+294912], %rs365;
	st.global.u8 	[%rd899+311296], %rs366;
	st.global.u8 	[%rd899+327680], %rs367;
$L__BB1_176:
	add.s32 	%r30205, %r30205, %r3;
	setp.lt.u32 	%p101, %r30205, %r1038;
	@%p101 bra 	$L__BB1_172;
$L__BB1_177:
	bar.sync 	0;
	ld.shared.u32 	%r9820, [_ZZ12RevSucSecondP8BiuStateS0_PjhjE14checkCount_Out];
	st.global.u32 	[%rd2], %r9820;
	bar.sync 	0;
	st.shared.u32 	[_ZZ12RevSucSecondP8BiuStateS0_PjhjE13checkCount_In], %r9820;
	mov.b32 	%r9821, 0;
	st.shared.u32 	[_ZZ12RevSucSecondP8BiuStateS0_PjhjE14checkCount_Out], %r9821;
	bar.sync 	0;
	ld.shared.u32 	%r1081, [_ZZ12RevSucSecondP8BiuStateS0_PjhjE13checkCount_In];
	setp.ge.u32 	%p102, %r2, %r1081;
	@%p102 bra 	$L__BB1_184;
	ld.global.u8 	%r1082, [%rd9+25];
	mov.u32 	%r30206, %r2;
$L__BB1_179:
	cvt.u64.u32 	%rd900, %r30206;
	mul.wide.u32 	%rd901, %r30206, 4;
	add.s64 	%rd902, %rd6, %rd901;
	ld.global.u32 	%r1084, [%rd902+196608];
	mul.wide.u32 	%rd903, %r30206, 2;
	sub.s64 	%rd904, %rd902, %rd903;
	ld.global.u16 	%rs368, [%rd904+262144];
	cvt.u32.u16 	%r9822, %rs368;
	sub.s64 	%rd905, %rd904, %rd900;
	ld.global.u8 	%rs369, [%rd905+294912];
	cvt.u32.u16 	%r9823, %rs369;
	ld.global.u8 	%rs370, [%rd905+311296];
	cvt.u32.u16 	%r9824, %rs370;
	ld.global.u8 	%rs371, [%rd905+327680];
	cvt.u32.u16 	%r9825, %rs371;
	mul.wide.u32 	%rd906, %r30206, 3;
	add.s64 	%rd907, %rd905, %rd906;
	ld.global.u32 	%r9826, [%rd907+131072];
	shl.b32 	%r1085, %r9826, 1;
	shr.u32 	%r9827, %r9822, 10;
	shr.u32 	%r9828, %r9822, 3;
	and.b32  	%r9829, %r9827, %r9828;
	shr.u32 	%r9830, %r9822, 2;
	and.b32  	%r9831, %r9830, %r9822;
	shr.u32 	%r9832, %r9822, 12;
	xor.b32  	%r9833, %r9831, %r9832;
	xor.b32  	%r1086, %r9833, %r9829;
	and.b32  	%r9834, %r1086, 1;
	mul.wide.u16 	%r9835, %rs368, 2;
	and.b32  	%r9836, %r9835, 8190;
	or.b32  	%r9837, %r9834, %r9836;
	xor.b32  	%r1087, %r9837, 1;
	xor.b32  	%r9838, %r9836, %r9823;
	shr.u32 	%r9839, %r9838, 4;
	shr.u32 	%r9840, %r9822, 9;
	shr.u32 	%r9841, %r1084, 22;
	xor.b32  	%r9842, %r9841, %r9839;
	xor.b32  	%r1088, %r9842, %r9840;
	xor.b32  	%r9843, %r1088, %r1087;
	and.b32  	%r9844, %r9843, 1;
	neg.s32 	%r9845, %r9844;
	and.b32  	%r9846, %r9845, 721472;
	xor.b32  	%r9847, %r9846, %r1084;
	shl.b32 	%r9848, %r9847, 1;
	and.b32  	%r9849, %r9848, 8388606;
	or.b32  	%r1089, %r9849, %r9844;
	shr.u32 	%r1090, %r9836, 5;
	shr.u32 	%r9850, %r9849, 7;
	shr.u32 	%r9851, %r9849, 17;
	not.b32 	%r9852, %r9851;
	and.b32  	%r9853, %r1090, %r9852;
	and.b32  	%r9854, %r9853, %r9850;
	not.b32 	%r9855, %r9850;
	shr.u32 	%r9856, %r9849, 21;
	shr.u32 	%r9857, %r9849, 12;
	and.b32  	%r9858, %r9856, %r9855;
	and.b32  	%r9859, %r9858, %r9857;
	or.b32  	%r9860, %r9854, %r9859;
	or.b32  	%r9861, %r9856, %r1090;
	not.b32 	%r9862, %r9861;
	shr.u32 	%r1091, %r9836, 12;
	and.b32  	%r9863, %r1091, %r9862;
	or.b32  	%r9864, %r9860, %r9863;
	or.b32  	%r9865, %r9857, %r1091;
	not.b32 	%r9866, %r9865;
	and.b32  	%r9867, %r9851, %r9866;
	or.b32  	%r9868, %r9864, %r9867;
	shr.u32 	%r9869, %r9823, 2;
	shr.u32 	%r9870, %r9823, 5;
	xor.b32  	%r1092, %r9869, %r9870;
	shr.u32 	%r1093, %r9824, 6;
	not.b32 	%r9871, %r1093;
	xor.b32  	%r9872, %r1092, %r9868;
	xor.b32  	%r9873, %r9872, %r1093;
	and.b32  	%r9874, %r9873, 1;
	shr.u32 	%r9875, %r9849, 19;
	shr.u32 	%r9876, %r9847, 7;
	shr.u32 	%r1094, %r9836, 11;
	not.b32 	%r1095, %r1094;
	and.b32  	%r9877, %r9876, %r1095;
	and.b32  	%r9878, %r9877, %r9875;
	not.b32 	%r9879, %r9875;
	shr.u32 	%r9880, %r9849, 20;
	shr.u32 	%r9881, %r9849, 6;
	and.b32  	%r9882, %r9880, %r9879;
	and.b32  	%r9883, %r9882, %r9881;
	or.b32  	%r9884, %r9883, %r9878;
	shr.u32 	%r9885, %r9849, 8;
	or.b32  	%r9886, %r9881, %r9885;
	not.b32 	%r9887, %r9886;
	shr.u32 	%r9888, %r9849, 13;
	and.b32  	%r9889, %r9888, %r9887;
	or.b32  	%r9890, %r9884, %r9889;
	or.b32  	%r9891, %r9880, %r9888;
	not.b32 	%r9892, %r9891;
	and.b32  	%r9893, %r1094, %r9892;
	or.b32  	%r9894, %r9890, %r9893;
	shr.u32 	%r9895, %r9824, 2;
	shr.u32 	%r9896, %r9824, 5;
	xor.b32  	%r1096, %r9895, %r9896;
	shr.u32 	%r1097, %r9825, 6;
	not.b32 	%r9897, %r1097;
	xor.b32  	%r9898, %r1096, %r9894;
	xor.b32  	%r9899, %r9898, %r1097;
	and.b32  	%r1098, %r9899, 1;
	shr.u32 	%r1099, %r9836, 9;
	shr.u32 	%r9900, %r9847, 17;
	shr.u32 	%r9901, %r9847, 8;
	not.b32 	%r9902, %r9901;
	and.b32  	%r9903, %r9900, %r9902;
	and.b32  	%r9904, %r9903, %r1099;
	shr.u32 	%r9905, %r9849, 16;
	not.b32 	%r1100, %r1099;
	and.b32  	%r9906, %r9905, %r1100;
	shr.u32 	%r9907, %r9849, 4;
	and.b32  	%r9908, %r9906, %r9907;
	or.b32  	%r9909, %r9908, %r9904;
	shr.u32 	%r9910, %r9849, 18;
	or.b32  	%r9911, %r9910, %r9907;
	not.b32 	%r9912, %r9911;
	shr.u32 	%r9913, %r9849, 22;
	and.b32  	%r9914, %r9913, %r9912;
	or.b32  	%r9915, %r9909, %r9914;
	or.b32  	%r9916, %r9913, %r9905;
	not.b32 	%r9917, %r9916;
	shr.u32 	%r9918, %r9849, 9;
	and.b32  	%r9919, %r9918, %r9917;
	or.b32  	%r9920, %r9915, %r9919;
	shr.u32 	%r1101, %r9825, 3;
	shr.u32 	%r1102, %r9823, 6;
	xor.b32  	%r9921, %r1101, %r9920;
	xor.b32  	%r9922, %r9921, %r1102;
	xor.b32  	%r9923, %r9922, %r9843;
	and.b32  	%r9924, %r9923, 1;
	mul.wide.u16 	%r9925, %rs369, 2;
	and.b32  	%r1103, %r1102, 1;
	and.b32  	%r1104, %r9925, 126;
	or.b32  	%r1105, %r9874, %r1104;
	mul.wide.u16 	%r9926, %rs370, 2;
	and.b32  	%r1106, %r9926, 126;
	mul.wide.u16 	%r9927, %rs371, 2;
	and.b32  	%r1107, %r9927, 126;
	shr.u32 	%r9928, %r1107, 3;
	shr.u32 	%r9929, %r1106, 3;
	or.b32  	%r9930, %r9928, %r9929;
	and.b32  	%r9931, %r9824, %r9930;
	and.b32  	%r9932, %r9825, 63;
	or.b32  	%r1108, %r9924, %r1107;
	shr.u32 	%r1109, %r1104, 6;
	or.b32  	%r9933, %r1105, %r1109;
	and.b32  	%r9934, %r1103, %r9933;
	shr.u32 	%r9935, %r9823, 1;
	not.b32 	%r9936, %r9935;
	shr.u32 	%r9937, %r9824, 4;
	and.b32  	%r9938, %r9937, %r9936;
	or.b32  	%r9939, %r9871, %r9938;
	or.b32  	%r9940, %r9939, -2;
	not.b32 	%r9941, %r9928;
	and.b32  	%r9942, %r9929, %r9941;
	or.b32  	%r9943, %r9897, %r9942;
	or.b32  	%r9944, %r9943, -2;
	and.b32  	%r9945, %r9928, %r9929;
	shr.u32 	%r9946, %r1107, 5;
	not.b32 	%r9947, %r9946;
	or.b32  	%r9948, %r9945, %r9947;
	shr.u32 	%r9949, %r1106, 6;
	not.b32 	%r9950, %r9949;
	shr.u32 	%r9951, %r1104, 2;
	shr.u32 	%r1110, %r1106, 5;
	and.b32  	%r9952, %r1110, %r9951;
	or.b32  	%r9953, %r9952, %r9950;
	or.b32  	%r9954, %r1110, %r9951;
	and.b32  	%r9955, %r9954, %r9823;
	not.b32 	%r9956, %r9955;
	shr.u32 	%r9957, %r1104, 3;
	not.b32 	%r1111, %r9957;
	not.b32 	%r9958, %r1105;
	and.b32  	%r9959, %r1109, %r9958;
	or.b32  	%r9960, %r9959, %r1111;
	shr.u32 	%r9961, %r1104, 4;
	not.b32 	%r1112, %r9961;
	not.b32 	%r1113, %r1109;
	and.b32  	%r9962, %r1105, %r1113;
	or.b32  	%r9963, %r9962, %r1112;
	not.b32 	%r9964, %r1108;
	shr.u32 	%r1114, %r1107, 6;
	and.b32  	%r1115, %r1114, %r9932;
	or.b32  	%r9965, %r1115, %r9964;
	shr.u32 	%r9966, %r1107, 4;
	not.b32 	%r9967, %r9966;
	not.b32 	%r9968, %r1114;
	and.b32  	%r9969, %r9825, %r9968;
	or.b32  	%r9970, %r9969, %r9967;
	shr.u32 	%r9971, %r1107, 2;
	not.b32 	%r9972, %r9971;
	not.b32 	%r9973, %r9932;
	and.b32  	%r9974, %r1114, %r9973;
	or.b32  	%r9975, %r9974, %r9972;
	not.b32 	%r9976, %r9951;
	and.b32  	%r1116, %r9973, %r9976;
	and.b32  	%r9977, %r1116, %r1105;
	or.b32  	%r9978, %r1105, %r1114;
	not.b32 	%r9979, %r9978;
	and.b32  	%r9980, %r1110, %r9979;
	not.b32 	%r9981, %r9929;
	and.b32  	%r9982, %r9951, %r9981;
	and.b32  	%r9983, %r9982, %r9928;
	not.b32 	%r9984, %r1110;
	and.b32  	%r9985, %r9929, %r9984;
	and.b32  	%r9986, %r9928, %r9973;
	or.b32  	%r9987, %r9986, %r9985;
	and.b32  	%r9988, %r9987, %r1113;
	or.b32  	%r1117, %r9988, %r9983;
	or.b32  	%r9989, %r9977, %r9980;
	or.b32  	%r9990, %r9989, %r1117;
	add.s32 	%r9991, %r9940, %r9953;
	add.s32 	%r9992, %r9991, %r9956;
	add.s32 	%r9993, %r9992, %r9944;
	add.s32 	%r9994, %r9993, %r9948;
	sub.s32 	%r9995, %r9994, %r9931;
	add.s32 	%r9996, %r9995, %r9970;
	add.s32 	%r9997, %r9996, %r9975;
	add.s32 	%r1118, %r9997, -2;
	sub.s32 	%r9998, %r1118, %r9934;
	add.s32 	%r9999, %r9998, %r9960;
	add.s32 	%r10000, %r9999, %r9963;
	add.s32 	%r10001, %r10000, %r9965;
	add.s32 	%r10002, %r10001, %r9990;
	xor.b32  	%r10003, %r10002, %r1082;
	or.b32  	%r10004, %r10003, %r9899;
	and.b32  	%r10005, %r10004, 1;
	setp.eq.b32 	%p103, %r10005, 1;
	@%p103 bra 	$L__BB1_181;
	atom.shared.add.u32 	%r10006, [_ZZ12RevSucSecondP8BiuStateS0_PjhjE14checkCount_Out], 2;
	cvt.u64.u32 	%rd908, %r10006;
	mul.wide.u32 	%rd909, %r10006, 4;
	add.s64 	%rd910, %rd5, %rd909;
	st.global.u32 	[%rd910+131072], %r1085;
	st.global.u32 	[%rd910+196608], %r1089;
	cvt.u16.u32 	%rs372, %r1087;
	mul.wide.u32 	%rd911, %r10006, 2;
	sub.s64 	%rd912, %rd910, %rd911;
	st.global.u16 	[%rd912+262144], %rs372;
	cvt.u16.u32 	%rs373, %r1105;
	sub.s64 	%rd913, %rd912, %rd908;
	st.global.u8 	[%rd913+294912], %rs373;
	or.b32  	%r10007, %r1098, %r1106;
	cvt.u16.u32 	%rs374, %r10007;
	st.global.u8 	[%rd913+311296], %rs374;
	cvt.u16.u32 	%rs375, %r1108;
	st.global.u8 	[%rd913+327680], %rs375;
	add.s32 	%r10008, %r10006, 1;
	or.b32  	%r10009, %r1085, 1;
	cvt.u64.u32 	%rd914, %r10008;
	mul.wide.u32 	%rd915, %r10008, 4;
	add.s64 	%rd916, %rd5, %rd915;
	st.global.u32 	[%rd916+131072], %r10009;
	xor.b32  	%r10010, %r1089, 524288;
	st.global.u32 	[%rd916+196608], %r10010;
	mul.wide.u32 	%rd917, %r10008, 2;
	sub.s64 	%rd918, %rd916, %rd917;
	st.global.u16 	[%rd918+262144], %rs372;
	sub.s64 	%rd919, %rd918, %rd914;
	st.global.u8 	[%rd919+294912], %rs373;
	st.global.u8 	[%rd919+311296], %rs374;
	st.global.u8 	[%rd919+327680], %rs375;
$L__BB1_181:
	xor.b32  	%r10011, %r1088, %r1086;
	and.b32  	%r10012, %r10011, 1;
	neg.s32 	%r10013, %r10012;
	and.b32  	%r10014, %r10013, 721472;
	xor.b32  	%r10015, %r10014, %r1084;
	shl.b32 	%r10016, %r10015, 1;
	and.b32  	%r10017, %r10016, 8388606;
	or.b32  	%r1119, %r10017, %r10012;
	shr.u32 	%r10018, %r10017, 7;
	shr.u32 	%r10019, %r10017, 17;
	not.b32 	%r10020, %r10019;
	and.b32  	%r10021, %r1090, %r10020;
	and.b32  	%r10022, %r10021, %r10018;
	not.b32 	%r10023, %r10018;
	shr.u32 	%r10024, %r10017, 21;
	shr.u32 	%r10025, %r10017, 12;
	and.b32  	%r10026, %r10024, %r10023;
	and.b32  	%r10027, %r10026, %r10025;
	or.b32  	%r10028, %r10022, %r10027;
	or.b32  	%r10029, %r10024, %r1090;
	not.b32 	%r10030, %r10029;
	and.b32  	%r10031, %r1091, %r10030;
	or.b32  	%r10032, %r10028, %r10031;
	or.b32  	%r10033, %r10025, %r1091;
	not.b32 	%r10034, %r10033;
	and.b32  	%r10035, %r10019, %r10034;
	or.b32  	%r10036, %r10032, %r10035;
	xor.b32  	%r10037, %r1092, %r10036;
	xor.b32  	%r10038, %r10037, %r1093;
	and.b32  	%r10039, %r10038, 1;
	shr.u32 	%r10040, %r10017, 19;
	shr.u32 	%r10041, %r10015, 7;
	and.b32  	%r10042, %r10041, %r1095;
	and.b32  	%r10043, %r10042, %r10040;
	not.b32 	%r10044, %r10040;
	shr.u32 	%r10045, %r10017, 20;
	shr.u32 	%r10046, %r10017, 6;
	and.b32  	%r10047, %r10045, %r10044;
	and.b32  	%r10048, %r10047, %r10046;
	or.b32  	%r10049, %r10048, %r10043;
	shr.u32 	%r10050, %r10017, 8;
	or.b32  	%r10051, %r10046, %r10050;
	not.b32 	%r10052, %r10051;
	shr.u32 	%r10053, %r10017, 13;
	and.b32  	%r10054, %r10053, %r10052;
	or.b32  	%r10055, %r10049, %r10054;
	or.b32  	%r10056, %r10045, %r10053;
	not.b32 	%r10057, %r10056;
	and.b32  	%r10058, %r1094, %r10057;
	or.b32  	%r10059, %r10055, %r10058;
	xor.b32  	%r10060, %r1096, %r10059;
	xor.b32  	%r10061, %r10060, %r1097;
	and.b32  	%r10062, %r10061, 1;
	shr.u32 	%r10063, %r10015, 17;
	shr.u32 	%r10064, %r10015, 8;
	not.b32 	%r10065, %r10064;
	and.b32  	%r10066, %r10063, %r10065;
	and.b32  	%r10067, %r10066, %r1099;
	shr.u32 	%r10068, %r10017, 16;
	and.b32  	%r10069, %r10068, %r1100;
	shr.u32 	%r10070, %r10017, 4;
	and.b32  	%r10071, %r10069, %r10070;
	or.b32  	%r10072, %r10071, %r10067;
	shr.u32 	%r10073, %r10017, 18;
	or.b32  	%r10074, %r10073, %r10070;
	not.b32 	%r10075, %r10074;
	shr.u32 	%r10076, %r10017, 22;
	and.b32  	%r10077, %r10076, %r10075;
	or.b32  	%r10078, %r10072, %r10077;
	or.b32  	%r10079, %r10076, %r10068;
	not.b32 	%r10080, %r10079;
	shr.u32 	%r10081, %r10017, 9;
	and.b32  	%r10082, %r10081, %r10080;
	or.b32  	%r10083, %r10078, %r10082;
	xor.b32  	%r10084, %r1101, %r10083;
	xor.b32  	%r10085, %r10084, %r1102;
	xor.b32  	%r10086, %r10085, %r10011;
	and.b32  	%r10087, %r10086, 1;
	or.b32  	%r1120, %r10039, %r1104;
	or.b32  	%r1121, %r10062, %r1106;
	or.b32  	%r1122, %r10087, %r1107;
	or.b32  	%r10088, %r1120, %r1109;
	and.b32  	%r10089, %r1103, %r10088;
	not.b32 	%r10090, %r1120;
	and.b32  	%r10091, %r1109, %r10090;
	or.b32  	%r10092, %r10091, %r1111;
	and.b32  	%r10093, %r1120, %r1113;
	or.b32  	%r10094, %r10093, %r1112;
	not.b32 	%r10095, %r1122;
	or.b32  	%r10096, %r1115, %r10095;
	and.b32  	%r10097, %r1116, %r1120;
	or.b32  	%r10098, %r1120, %r1114;
	not.b32 	%r10099, %r10098;
	and.b32  	%r10100, %r1110, %r10099;
	or.b32  	%r10101, %r10097, %r10100;
	or.b32  	%r10102, %r10101, %r1117;
	sub.s32 	%r10103, %r1118, %r10089;
	add.s32 	%r10104, %r10103, %r10092;
	add.s32 	%r10105, %r10104, %r10094;
	add.s32 	%r10106, %r10105, %r10096;
	add.s32 	%r10107, %r10106, %r10102;
	and.b32  	%r10108, %r10107, 1;
	xor.b32  	%r10109, %r10108, %r1082;
	not.b32 	%r10110, %r10109;
	and.b32  	%r10111, %r10062, %r10110;
	setp.eq.s32 	%p104, %r10111, 0;
	@%p104 bra 	$L__BB1_183;
	atom.shared.add.u32 	%r10112, [_ZZ12RevSucSecondP8BiuStateS0_PjhjE14checkCount_Out], 2;
	cvt.u64.u32 	%rd920, %r10112;
	mul.wide.u32 	%rd921, %r10112, 4;
	add.s64 	%rd922, %rd5, %rd921;
	st.global.u32 	[%rd922+131072], %r1085;
	st.global.u32 	[%rd922+196608], %r1119;
	cvt.u16.u32 	%rs376, %r1087;
	mul.wide.u32 	%rd923, %r10112, 2;
	sub.s64 	%rd924, %rd922, %rd923;
	st.global.u16 	[%rd924+262144], %rs376;
	cvt.u16.u32 	%rs377, %r1120;
	sub.s64 	%rd925, %rd924, %rd920;
	st.global.u8 	[%rd925+294912], %rs377;
	cvt.u16.u32 	%rs378, %r1121;
	st.global.u8 	[%rd925+311296], %rs378;
	cvt.u16.u32 	%rs379, %r1122;
	st.global.u8 	[%rd925+327680], %rs379;
	add.s32 	%r10113, %r10112, 1;
	or.b32  	%r10114, %r1085, 1;
	cvt.u64.u32 	%rd926, %r10113;
	mul.wide.u32 	%rd927, %r10113, 4;
	add.s64 	%rd928, %rd5, %rd927;
	st.global.u32 	[%rd928+131072], %r10114;
	xor.b32  	%r10115, %r1119, 524288;
	st.global.u32 	[%rd928+196608], %r10115;
	mul.wide.u32 	%rd929, %r10113, 2;
	sub.s64 	%rd930, %rd928, %rd929;
	st.global.u16 	[%rd930+262144], %rs376;
	sub.s64 	%rd931, %rd930, %rd926;
	st.global.u8 	[%rd931+294912], %rs377;
	st.global.u8 	[%rd931+311296], %rs378;
	st.global.u8 	[%rd931+327680], %rs379;
$L__BB1_183:
	add.s32 	%r30206, %r30206, %r3;
	setp.lt.u32 	%p105, %r30206, %r1081;
	@%p105 bra 	$L__BB1_179;
$L__BB1_184:
	bar.sync 	0;
	ld.shared.u32 	%r10116, [_ZZ12RevSucSecondP8BiuStateS0_PjhjE14checkCount_Out];
	bar.sync 	0;
	st.shared.u32 	[_ZZ12RevSucSecondP8BiuStateS0_PjhjE13checkCount_In], %r10116;
	mov.b32 	%r10117, 0;
	st.shared.u32 	[_ZZ12RevSucSecondP8BiuStateS0_PjhjE14checkCount_Out], %r10117;
	bar.sync 	0;
	ld.shared.u32 	%r1124, [_ZZ12RevSucSecondP8BiuStateS0_PjhjE13checkCount_In];
	setp.ge.u32 	%p106, %r2, %r1124;
	@%p106 bra 	$L__BB1_191;
	ld.global.u8 	%r1125, [%rd9+26];
	mov.u32 	%r30207, %r2;
$L__BB1_186:
	cvt.u64.u32 	%rd932, %r30207;
	mul.wide.u32 	%rd933, %r30207, 4;
	add.s64 	%rd934, %rd5, %rd933;
	ld.global.u32 	%r1127, [%rd934+196608];
	mul.wide.u32 	%rd935, %r30207, 2;
	sub.s64 	%rd936, %rd934, %rd935;
	ld.global.u16 	%rs380, [%rd936+262144];
	cvt.u32.u16 	%r10118, %rs380;
	sub.s64 	%rd937, %rd936, %rd932;
	ld.global.u8 	%rs381, [%rd937+294912];
	cvt.u32.u16 	%r10119, %rs381;
	ld.global.u8 	%rs382, [%rd937+311296];
	cvt.u32.u16 	%r10120, %rs382;
	ld.global.u8 	%rs383, [%rd937+327680];
	cvt.u32.u16 	%r10121, %rs383;
	mul.wide.u32 	%rd938, %r30207, 3;
	add.s64 	%rd939, %rd937, %rd938;
	ld.global.u32 	%r10122, [%rd939+131072];
	shl.b32 	%r1128, %r10122, 1;
	shr.u32 	%r10123, %r10118, 10;
	shr.u32 	%r10124, %r10118, 3;
	and.b32  	%r10125, %r10123, %r10124;
	shr.u32 	%r10126, %r10118, 2;
	and.b32  	%r10127, %r10126, %r10118;
	shr.u32 	%r10128, %r10118, 12;
	xor.b32  	%r10129, %r10127, %r10128;
	xor.b32  	%r1129, %r10129, %r10125;
	and.b32  	%r10130, %r1129, 1;
	mul.wide.u16 	%r10131, %rs380, 2;
	and.b32  	%r10132, %r10131, 8190;
	or.b32  	%r10133, %r10130, %r10132;
	xor.b32  	%r1130, %r10133, 1;
	xor.b32  	%r10134, %r10132, %r10119;
	shr.u32 	%r10135, %r10134, 4;
	shr.u32 	%r10136, %r10118, 9;
	shr.u32 	%r10137, %r1127, 22;
	xor.b32  	%r10138, %r10137, %r10135;
	xor.b32  	%r1131, %r10138, %r10136;
	xor.b32  	%r10139, %r1131, %r1130;
	and.b32  	%r10140, %r10139, 1;
	neg.s32 	%r10141, %r10140;
	and.b32  	%r10142, %r10141, 721472;
	xor.b32  	%r10143, %r10142, %r1127;
	shl.b32 	%r10144, %r10143, 1;
	and.b32  	%r10145, %r10144, 8388606;
	or.b32  	%r1132, %r10145, %r10140;
	shr.u32 	%r1133, %r10132, 5;
	shr.u32 	%r10146, %r10145, 7;
	shr.u32 	%r10147, %r10145, 17;
	not.b32 	%r10148, %r10147;
	and.b32  	%r10149, %r1133, %r10148;
	and.b32  	%r10150, %r10149, %r10146;
	not.b32 	%r10151, %r10146;
	shr.u32 	%r10152, %r10145, 21;
	shr.u32 	%r10153, %r10145, 12;
	and.b32  	%r10154, %r10152, %r10151;
	and.b32  	%r10155, %r10154, %r10153;
	or.b32  	%r10156, %r10150, %r10155;
	or.b32  	%r10157, %r10152, %r1133;
	not.b32 	%r10158, %r10157;
	shr.u32 	%r1134, %r10132, 12;
	and.b32  	%r10159, %r1134, %r10158;
	or.b32  	%r10160, %r10156, %r10159;
	or.b32  	%r10161, %r10153, %r1134;
	not.b32 	%r10162, %r10161;
	and.b32  	%r10163, %r10147, %r10162;
	or.b32  	%r10164, %r10160, %r10163;
	shr.u32 	%r10165, %r10119, 2;
	shr.u32 	%r10166, %r10119, 5;
	xor.b32  	%r1135, %r10165, %r10166;
	shr.u32 	%r1136, %r10120, 6;
	not.b32 	%r10167, %r1136;
	xor.b32  	%r10168, %r1135, %r10164;
	xor.b32  	%r10169, %r10168, %r1136;
	and.b32  	%r10170, %r10169, 1;
	shr.u32 	%r10171, %r10145, 19;
	shr.u32 	%r10172, %r10143, 7;
	shr.u32 	%r1137, %r10132, 11;
	not.b32 	%r1138, %r1137;
	and.b32  	%r10173, %r10172, %r1138;
	and.b32  	%r10174, %r10173, %r10171;
	not.b32 	%r10175, %r10171;
	shr.u32 	%r10176, %r10145, 20;
	shr.u32 	%r10177, %r10145, 6;
	and.b32  	%r10178, %r10176, %r10175;
	and.b32  	%r10179, %r10178, %r10177;
	or.b32  	%r10180, %r10179, %r10174;
	shr.u32 	%r10181, %r10145, 8;
	or.b32  	%r10182, %r10177, %r10181;
	not.b32 	%r10183, %r10182;
	shr.u32 	%r10184, %r10145, 13;
	and.b32  	%r10185, %r10184, %r10183;
	or.b32  	%r10186, %r10180, %r10185;
	or.b32  	%r10187, %r10176, %r10184;
	not.b32 	%r10188, %r10187;
	and.b32  	%r10189, %r1137, %r10188;
	or.b32  	%r10190, %r10186, %r10189;
	shr.u32 	%r10191, %r10120, 2;
	shr.u32 	%r10192, %r10120, 5;
	xor.b32  	%r1139, %r10191, %r10192;
	shr.u32 	%r1140, %r10121, 6;
	not.b32 	%r10193, %r1140;
	xor.b32  	%r10194, %r1139, %r10190;
	xor.b32  	%r10195, %r10194, %r1140;
	and.b32  	%r1141, %r10195, 1;
	shr.u32 	%r1142, %r10132, 9;
	shr.u32 	%r10196, %r10143, 17;
	shr.u32 	%r10197, %r10143, 8;
	not.b32 	%r10198, %r10197;
	and.b32  	%r10199, %r10196, %r10198;
	and.b32  	%r10200, %r10199, %r1142;
	shr.u32 	%r10201, %r10145, 16;
	not.b32 	%r1143, %r1142;
	and.b32  	%r10202, %r10201, %r1143;
	shr.u32 	%r10203, %r10145, 4;
	and.b32  	%r10204, %r10202, %r10203;
	or.b32  	%r10205, %r10204, %r10200;
	shr.u32 	%r10206, %r10145, 18;
	or.b32  	%r10207, %r10206, %r10203;
	not.b32 	%r10208, %r10207;
	shr.u32 	%r10209, %r10145, 22;
	and.b32  	%r10210, %r10209, %r10208;
	or.b32  	%r10211, %r10205, %r10210;
	or.b32  	%r10212, %r10209, %r10201;
	not.b32 	%r10213, %r10212;
	shr.u32 	%r10214, %r10145, 9;
	and.b32  	%r10215, %r10214, %r10213;
	or.b32  	%r10216, %r10211, %r10215;
	shr.u32 	%r1144, %r10121, 3;
	shr.u32 	%r1145, %r10119, 6;
	xor.b32  	%r10217, %r1144, %r10216;
	xor.b32  	%r10218, %r10217, %r1145;
	xor.b32  	%r10219, %r10218, %r10139;
	and.b32  	%r10220, %r10219, 1;
	mul.wide.u16 	%r10221, %rs381, 2;
	and.b32  	%r1146, %r1145, 1;
	and.b32  	%r1147, %r10221, 126;
	or.b32  	%r1148, %r10170, %r1147;
	mul.wide.u16 	%r10222, %rs382, 2;
	and.b32  	%r1149, %r10222, 126;
	mul.wide.u16 	%r10223, %rs383, 2;
	and.b32  	%r1150, %r10223, 126;
	shr.u32 	%r10224, %r1150, 3;
	shr.u32 	%r10225, %r1149, 3;
	or.b32  	%r10226, %r10224, %r10225;
	and.b32  	%r10227, %r10120, %r10226;
	and.b32  	%r10228, %r10121, 63;
	or.b32  	%r1151, %r10220, %r1150;
	shr.u32 	%r1152, %r1147, 6;
	or.b32  	%r10229, %r1148, %r1152;
	and.b32  	%r10230, %r1146, %r10229;
	shr.u32 	%r10231, %r10119, 1;
	not.b32 	%r10232, %r10231;
	shr.u32 	%r10233, %r10120, 4;
	and.b32  	%r10234, %r10233, %r10232;
	or.b32  	%r10235, %r10167, %r10234;
	or.b32  	%r10236, %r10235, -2;
	not.b32 	%r10237, %r10224;
	and.b32  	%r10238, %r10225, %r10237;
	or.b32  	%r10239, %r10193, %r10238;
	or.b32  	%r10240, %r10239, -2;
	and.b32  	%r10241, %r10224, %r10225;
	shr.u32 	%r10242, %r1150, 5;
	not.b32 	%r10243, %r10242;
	or.b32  	%r10244, %r10241, %r10243;
	shr.u32 	%r10245, %r1149, 6;
	not.b32 	%r10246, %r10245;
	shr.u32 	%r10247, %r1147, 2;
	shr.u32 	%r1153, %r1149, 5;
	and.b32  	%r10248, %r1153, %r10247;
	or.b32  	%r10249, %r10248, %r10246;
	or.b32  	%r10250, %r1153, %r10247;
	and.b32  	%r10251, %r10250, %r10119;
	not.b32 	%r10252, %r10251;
	shr.u32 	%r10253, %r1147, 3;
	not.b32 	%r1154, %r10253;
	not.b32 	%r10254, %r1148;
	and.b32  	%r10255, %r1152, %r10254;
	or.b32  	%r10256, %r10255, %r1154;
	shr.u32 	%r10257, %r1147, 4;
	not.b32 	%r1155, %r10257;
	not.b32 	%r1156, %r1152;
	and.b32  	%r10258, %r1148, %r1156;
	or.b32  	%r10259, %r10258, %r1155;
	not.b32 	%r10260, %r1151;
	shr.u32 	%r1157, %r1150, 6;
	and.b32  	%r1158, %r1157, %r10228;
	or.b32  	%r10261, %r1158, %r10260;
	shr.u32 	%r10262, %r1150, 4;
	not.b32 	%r10263, %r10262;
	not.b32 	%r10264, %r1157;
	and.b32  	%r10265, %r10121, %r10264;
	or.b32  	%r10266, %r10265, %r10263;
	shr.u32 	%r10267, %r1150, 2;
	not.b32 	%r10268, %r10267;
	not.b32 	%r10269, %r10228;
	and.b32  	%r10270, %r1157, %r10269;
	or.b32  	%r10271, %r10270, %r10268;
	not.b32 	%r10272, %r10247;
	and.b32  	%r1159, %r10269, %r10272;
	and.b32  	%r10273, %r1159, %r1148;
	or.b32  	%r10274, %r1148, %r1157;
	not.b32 	%r10275, %r10274;
	and.b32  	%r10276, %r1153, %r10275;
	not.b32 	%r10277, %r10225;
	and.b32  	%r10278, %r10247, %r10277;
	and.b32  	%r10279, %r10278, %r10224;
	not.b32 	%r10280, %r1153;
	and.b32  	%r10281, %r10225, %r10280;
	and.b32  	%r10282, %r10224, %r10269;
	or.b32  	%r10283, %r10282, %r10281;
	and.b32  	%r10284, %r10283, %r1156;
	or.b32  	%r1160, %r10284, %r10279;
	or.b32  	%r10285, %r10273, %r10276;
	or.b32  	%r10286, %r10285, %r1160;
	add.s32 	%r10287, %r10236, %r10249;
	add.s32 	%r10288, %r10287, %r10252;
	add.s32 	%r10289, %r10288, %r10240;
	add.s32 	%r10290, %r10289, %r10244;
	sub.s32 	%r10291, %r10290, %r10227;
	add.s32 	%r10292, %r10291, %r10266;
	add.s32 	%r10293, %r10292, %r10271;
	add.s32 	%r1161, %r10293, -2;
	sub.s32 	%r10294, %r1161, %r10230;
	add.s32 	%r10295, %r10294, %r10256;
	add.s32 	%r10296, %r10295, %r10259;
	add.s32 	%r10297, %r10296, %r10261;
	add.s32 	%r10298, %r10297, %r10286;
	xor.b32  	%r10299, %r10298, %r1125;
	or.b32  	%r10300, %r10299, %r10195;
	and.b32  	%r10301, %r10300, 1;
	setp.eq.b32 	%p107, %r10301, 1;
	@%p107 bra 	$L__BB1_188;
	atom.shared.add.u32 	%r10302, [_ZZ12RevSucSecondP8BiuStateS0_PjhjE14checkCount_Out], 2;
	cvt.u64.u32 	%rd940, %r10302;
	mul.wide.u32 	%rd941, %r10302, 4;
	add.s64 	%rd942, %rd6, %rd941;
	st.global.u32 	[%rd942+131072], %r1128;
	st.global.u32 	[%rd942+196608], %r1132;
	cvt.u16.u32 	%rs384, %r1130;
	mul.wide.u32 	%rd943, %r10302, 2;
	sub.s64 	%rd944, %rd942, %rd943;
	st.global.u16 	[%rd944+262144], %rs384;
	cvt.u16.u32 	%rs385, %r1148;
	sub.s64 	%rd945, %rd944, %rd940;
	st.global.u8 	[%rd945+294912], %rs385;
	or.b32  	%r10303, %r1141, %r1149;
	cvt.u16.u32 	%rs386, %r10303;
	st.global.u8 	[%rd945+311296], %rs386;
	cvt.u16.u32 	%rs387, %r1151;
	st.global.u8 	[%rd945+327680], %rs387;
	add.s32 	%r10304, %r10302, 1;
	or.b32  	%r10305, %r1128, 1;
	cvt.u64.u32 	%rd946, %r10304;
	mul.wide.u32 	%rd947, %r10304, 4;
	add.s64 	%rd948, %rd6, %rd947;
	st.global.u32 	[%rd948+131072], %r10305;
	xor.b32  	%r10306, %r1132, 524288;
	st.global.u32 	[%rd948+196608], %r10306;
	mul.wide.u32 	%rd949, %r10304, 2;
	sub.s64 	%rd950, %rd948, %rd949;
	st.global.u16 	[%rd950+262144], %rs384;
	sub.s64 	%rd951, %rd950, %rd946;
	st.global.u8 	[%rd951+294912], %rs385;
	st.global.u8 	[%rd951+311296], %rs386;
	st.global.u8 	[%rd951+327680], %rs387;
$L__BB1_188:
	xor.b32  	%r10307, %r1131, %r1129;
	and.b32  	%r10308, %r10307, 1;
	neg.s32 	%r10309, %r10308;
	and.b32  	%r10310, %r10309, 721472;
	xor.b32  	%r10311, %r10310, %r1127;
	shl.b32 	%r10312, %r10311, 1;
	and.b32  	%r10313, %r10312, 8388606;
	or.b32  	%r1162, %r10313, %r10308;
	shr.u32 	%r10314, %r10313, 7;
	shr.u32 	%r10315, %r10313, 17;
	not.b32 	%r10316, %r10315;
	and.b32  	%r10317, %r1133, %r10316;
	and.b32  	%r10318, %r10317, %r10314;
	not.b32 	%r10319, %r10314;
	shr.u32 	%r10320, %r10313, 21;
	shr.u32 	%r10321, %r10313, 12;
	and.b32  	%r10322, %r10320, %r10319;
	and.b32  	%r10323, %r10322, %r10321;
	or.b32  	%r10324, %r10318, %r10323;
	or.b32  	%r10325, %r10320, %r1133;
	not.b32 	%r10326, %r10325;
	and.b32  	%r10327, %r1134, %r10326;
	or.b32  	%r10328, %r10324, %r10327;
	or.b32  	%r10329, %r10321, %r1134;
	not.b32 	%r10330, %r10329;
	and.b32  	%r10331, %r10315, %r10330;
	or.b32  	%r10332, %r10328, %r10331;
	xor.b32  	%r10333, %r1135, %r10332;
	xor.b32  	%r10334, %r10333, %r1136;
	and.b32  	%r10335, %r10334, 1;
	shr.u32 	%r10336, %r10313, 19;
	shr.u32 	%r10337, %r10311, 7;
	and.b32  	%r10338, %r10337, %r1138;
	and.b32  	%r10339, %r10338, %r10336;
	not.b32 	%r10340, %r10336;
	shr.u32 	%r10341, %r10313, 20;
	shr.u32 	%r10342, %r10313, 6;
	and.b32  	%r10343, %r10341, %r10340;
	and.b32  	%r10344, %r10343, %r10342;
	or.b32  	%r10345, %r10344, %r10339;
	shr.u32 	%r10346, %r10313, 8;
	or.b32  	%r10347, %r10342, %r10346;
	not.b32 	%r10348, %r10347;
	shr.u32 	%r10349, %r10313, 13;
	and.b32  	%r10350, %r10349, %r10348;
	or.b32  	%r10351, %r10345, %r10350;
	or.b32  	%r10352, %r10341, %r10349;
	not.b32 	%r10353, %r10352;
	and.b32  	%r10354, %r1137, %r10353;
	or.b32  	%r10355, %r10351, %r10354;
	xor.b32  	%r10356, %r1139, %r10355;
	xor.b32  	%r10357, %r10356, %r1140;
	and.b32  	%r10358, %r10357, 1;
	shr.u32 	%r10359, %r10311, 17;
	shr.u32 	%r10360, %r10311, 8;
	not.b32 	%r10361, %r10360;
	and.b32  	%r10362, %r10359, %r10361;
	and.b32  	%r10363, %r10362, %r1142;
	shr.u32 	%r10364, %r10313, 16;
	and.b32  	%r10365, %r10364, %r1143;
	shr.u32 	%r10366, %r10313, 4;
	and.b32  	%r10367, %r10365, %r10366;
	or.b32  	%r10368, %r10367, %r10363;
	shr.u32 	%r10369, %r10313, 18;
	or.b32  	%r10370, %r10369, %r10366;
	not.b32 	%r10371, %r10370;
	shr.u32 	%r10372, %r10313, 22;
	and.b32  	%r10373, %r10372, %r10371;
	or.b32  	%r10374, %r10368, %r10373;
	or.b32  	%r10375, %r10372, %r10364;
	not.b32 	%r10376, %r10375;
	shr.u32 	%r10377, %r10313, 9;
	and.b32  	%r10378, %r10377, %r10376;
	or.b32  	%r10379, %r10374, %r10378;
	xor.b32  	%r10380, %r1144, %r10379;
	xor.b32  	%r10381, %r10380, %r1145;
	xor.b32  	%r10382, %r10381, %r10307;
	and.b32  	%r10383, %r10382, 1;
	or.b32  	%r1163, %r10335, %r1147;
	or.b32  	%r1164, %r10358, %r1149;
	or.b32  	%r1165, %r10383, %r1150;
	or.b32  	%r10384, %r1163, %r1152;
	and.b32  	%r10385, %r1146, %r10384;
	not.b32 	%r10386, %r1163;
	and.b32  	%r10387, %r1152, %r10386;
	or.b32  	%r10388, %r10387, %r1154;
	and.b32  	%r10389, %r1163, %r1156;
	or.b32  	%r10390, %r10389, %r1155;
	not.b32 	%r10391, %r1165;
	or.b32  	%r10392, %r1158, %r10391;
	and.b32  	%r10393, %r1159, %r1163;
	or.b32  	%r10394, %r1163, %r1157;
	not.b32 	%r10395, %r10394;
	and.b32  	%r10396, %r1153, %r10395;
	or.b32  	%r10397, %r10393, %r10396;
	or.b32  	%r10398, %r10397, %r1160;
	sub.s32 	%r10399, %r1161, %r10385;
	add.s32 	%r10400, %r10399, %r10388;
	add.s32 	%r10401, %r10400, %r10390;
	add.s32 	%r10402, %r10401, %r10392;
	add.s32 	%r10403, %r10402, %r10398;
	and.b32  	%r10404, %r10403, 1;
	xor.b32  	%r10405, %r10404, %r1125;
	not.b32 	%r10406, %r10405;
	and.b32  	%r10407, %r10358, %r10406;
	setp.eq.s32 	%p108, %r10407, 0;
	@%p108 bra 	$L__BB1_190;
	atom.shared.add.u32 	%r10408, [_ZZ12RevSucSecondP8BiuStateS0_PjhjE14checkCount_Out], 2;
	cvt.u64.u32 	%rd952, %r10408;
	mul.wide.u32 	%rd953, %r10408, 4;
	add.s64 	%rd954, %rd6, %rd953;
	st.global.u32 	[%rd954+131072], %r1128;
	st.global.u32 	[%rd954+196608], %r1162;
	cvt.u16.u32 	%rs388, %r1130;
	mul.wide.u32 	%rd955, %r10408, 2;
	sub.s64 	%rd956, %rd954, %rd955;
	st.global.u16 	[%rd956+262144], %rs388;
	cvt.u16.u32 	%rs389, %r1163;
	sub.s64 	%rd957, %rd956, %rd952;
	st.global.u8 	[%rd957+294912], %rs389;
	cvt.u16.u32 	%rs390, %r1164;
	st.global.u8 	[%rd957+311296], %rs390;
	cvt.u16.u32 	%rs391, %r1165;
	st.global.u8 	[%rd957+327680], %rs391;
	add.s32 	%r10409, %r10408, 1;
	or.b32  	%r10410, %r1128, 1;
	cvt.u64.u32 	%rd958, %r10409;
	mul.wide.u32 	%rd959, %r10409, 4;
	add.s64 	%rd960, %rd6, %rd959;
	st.global.u32 	[%rd960+131072], %r10410;
	xor.b32  	%r10411, %r1162, 524288;
	st.global.u32 	[%rd960+196608], %r10411;
	mul.wide.u32 	%rd961, %r10409, 2;
	sub.s64 	%rd962, %rd960, %rd961;
	st.global.u16 	[%rd962+262144], %rs388;
	sub.s64 	%rd963, %rd962, %rd958;
	st.global.u8 	[%rd963+294912], %rs389;
	st.global.u8 	[%rd963+311296], %rs390;
	st.global.u8 	[%rd963+327680], %rs391;
$L__BB1_190:
	add.s32 	%r30207, %r30207, %r3;
	setp.lt.u32 	%p109, %r30207, %r1124;
	@%p109 bra 	$L__BB1_186;
$L__BB1_191:
	bar.sync 	0;
	ld.shared.u32 	%r10412, [_ZZ12RevSucSecondP8BiuStateS0_PjhjE14checkCount_Out];
	st.global.u32 	[%rd2], %r10412;
	bar.sync 	0;
	st.shared.u32 	[_ZZ12RevSucSecondP8BiuStateS0_PjhjE13checkCount_In], %r10412;
	mov.b32 	%r10413, 0;
	st.shared.u32 	[_ZZ12RevSucSecondP8BiuStateS0_PjhjE14checkCount_Out], %r10413;
	bar.sync 	0;
	ld.shared.u32 	%r1167, [_ZZ12RevSucSecondP8BiuStateS0_PjhjE13checkCount_In];
	setp.ge.u32 	%p110, %r2, %r1167;
	@%p110 bra 	$L__BB1_198;
	ld.global.u8 	%r1168, [%rd9+27];
	mov.u32 	%r30208, %r2;
$L__BB1_193:
	cvt.u64.u32 	%rd964, %r30208;
	mul.wide.u32 	%rd965, %r30208, 4;
	add.s64 	%rd966, %rd6, %rd965;
	ld.global.u32 	%r1170, [%rd966+196608];
	mul.wide.u32 	%rd967, %r30208, 2;
	sub.s64 	%rd968, %rd966, %rd967;
	ld.global.u16 	%rs392, [%rd968+262144];
	cvt.u32.u16 	%r10414, %rs392;
	sub.s64 	%rd969, %rd968, %rd964;
	ld.global.u8 	%rs393, [%rd969+294912];
	cvt.u32.u16 	%r10415, %rs393;
	ld.global.u8 	%rs394, [%rd969+311296];
	cvt.u32.u16 	%r10416, %rs394;
	ld.global.u8 	%rs395, [%rd969+327680];
	cvt.u32.u16 	%r10417, %rs395;
	mul.wide.u32 	%rd970, %r30208, 3;
	add.s64 	%rd971, %rd969, %rd970;
	ld.global.u32 	%r10418, [%rd971+131072];
	shl.b32 	%r1171, %r10418, 1;
	shr.u32 	%r10419, %r10414, 10;
	shr.u32 	%r10420, %r10414, 3;
	and.b32  	%r10421, %r10419, %r10420;
	shr.u32 	%r10422, %r10414, 2;
	and.b32  	%r10423, %r10422, %r10414;
	shr.u32 	%r10424, %r10414, 12;
	xor.b32  	%r10425, %r10423, %r10424;
	xor.b32  	%r1172, %r10425, %r10421;
	and.b32  	%r10426, %r1172, 1;
	mul.wide.u16 	%r10427, %rs392, 2;
	and.b32  	%r10428, %r10427, 8190;
	or.b32  	%r10429, %r10426, %r10428;
	xor.b32  	%r1173, %r10429, 1;
	xor.b32  	%r10430, %r10428, %r10415;
	shr.u32 	%r10431, %r10430, 4;
	shr.u32 	%r10432, %r10414, 9;
	shr.u32 	%r10433, %r1170, 22;
	xor.b32  	%r10434, %r10433, %r10431;
	xor.b32  	%r1174, %r10434, %r10432;
	xor.b32  	%r10435, %r1174, %r1173;
	and.b32  	%r10436, %r10435, 1;
	neg.s32 	%r10437, %r10436;
	and.b32  	%r10438, %r10437, 721472;
	xor.b32  	%r10439, %r10438, %r1170;
	shl.b32 	%r10440, %r10439, 1;
	and.b32  	%r10441, %r10440, 8388606;
	or.b32  	%r1175, %r10441, %r10436;
	shr.u32 	%r1176, %r10428, 5;
	shr.u32 	%r10442, %r10441, 7;
	shr.u32 	%r10443, %r10441, 17;
	not.b32 	%r10444, %r10443;
	and.b32  	%r10445, %r1176, %r10444;
	and.b32  	%r10446, %r10445, %r10442;
	not.b32 	%r10447, %r10442;
	shr.u32 	%r10448, %r10441, 21;
	shr.u32 	%r10449, %r10441, 12;
	and.b32  	%r10450, %r10448, %r10447;
	and.b32  	%r10451, %r10450, %r10449;
	or.b32  	%r10452, %r10446, %r10451;
	or.b32  	%r10453, %r10448, %r1176;
	not.b32 	%r10454, %r10453;
	shr.u32 	%r1177, %r10428, 12;
	and.b32  	%r10455, %r1177, %r10454;
	or.b32  	%r10456, %r10452, %r10455;
	or.b32  	%r10457, %r10449, %r1177;
	not.b32 	%r10458, %r10457;
	and.b32  	%r10459, %r10443, %r10458;
	or.b32  	%r10460, %r10456, %r10459;
	shr.u32 	%r10461, %r10415, 2;
	shr.u32 	%r10462, %r10415, 5;
	xor.b32  	%r1178, %r10461, %r10462;
	shr.u32 	%r1179, %r10416, 6;
	not.b32 	%r10463, %r1179;
	xor.b32  	%r10464, %r1178, %r10460;
	xor.b32  	%r10465, %r10464, %r1179;
	and.b32  	%r10466, %r10465, 1;
	shr.u32 	%r10467, %r10441, 19;
	shr.u32 	%r10468, %r10439, 7;
	shr.u32 	%r1180, %r10428, 11;
	not.b32 	%r1181, %r1180;
	and.b32  	%r10469, %r10468, %r1181;
	and.b32  	%r10470, %r10469, %r10467;
	not.b32 	%r10471, %r10467;
	shr.u32 	%r10472, %r10441, 20;
	shr.u32 	%r10473, %r10441, 6;
	and.b32  	%r10474, %r10472, %r10471;
	and.b32  	%r10475, %r10474, %r10473;
	or.b32  	%r10476, %r10475, %r10470;
	shr.u32 	%r10477, %r10441, 8;
	or.b32  	%r10478, %r10473, %r10477;
	not.b32 	%r10479, %r10478;
	shr.u32 	%r10480, %r10441, 13;
	and.b32  	%r10481, %r10480, %r10479;
	or.b32  	%r10482, %r10476, %r10481;
	or.b32  	%r10483, %r10472, %r10480;
	not.b32 	%r10484, %r10483;
	and.b32  	%r10485, %r1180, %r10484;
	or.b32  	%r10486, %r10482, %r10485;
	shr.u32 	%r10487, %r10416, 2;
	shr.u32 	%r10488, %r10416, 5;
	xor.b32  	%r1182, %r10487, %r10488;
	shr.u32 	%r1183, %r10417, 6;
	not.b32 	%r10489, %r1183;
	xor.b32  	%r10490, %r1182, %r10486;
	xor.b32  	%r10491, %r10490, %r1183;
	and.b32  	%r1184, %r10491, 1;
	shr.u32 	%r1185, %r10428, 9;
	shr.u32 	%r10492, %r10439, 17;
	shr.u32 	%r10493, %r10439, 8;
	not.b32 	%r10494, %r10493;
	and.b32  	%r10495, %r10492, %r10494;
	and.b32  	%r10496, %r10495, %r1185;
	shr.u32 	%r10497, %r10441, 16;
	not.b32 	%r1186, %r1185;
	and.b32  	%r10498, %r10497, %r1186;
	shr.u32 	%r10499, %r10441, 4;
	and.b32  	%r10500, %r10498, %r10499;
	or.b32  	%r10501, %r10500, %r10496;
	shr.u32 	%r10502, %r10441, 18;
	or.b32  	%r10503, %r10502, %r10499;
	not.b32 	%r10504, %r10503;
	shr.u32 	%r10505, %r10441, 22;
	and.b32  	%r10506, %r10505, %r10504;
	or.b32  	%r10507, %r10501, %r10506;
	or.b32  	%r10508, %r10505, %r10497;
	not.b32 	%r10509, %r10508;
	shr.u32 	%r10510, %r10441, 9;
	and.b32  	%r10511, %r10510, %r10509;
	or.b32  	%r10512, %r10507, %r10511;
	shr.u32 	%r1187, %r10417, 3;
	shr.u32 	%r1188, %r10415, 6;
	xor.b32  	%r10513, %r1187, %r10512;
	xor.b32  	%r10514, %r10513, %r1188;
	xor.b32  	%r10515, %r10514, %r10435;
	and.b32  	%r10516, %r10515, 1;
	mul.wide.u16 	%r10517, %rs393, 2;
	and.b32  	%r1189, %r1188, 1;
	and.b32  	%r1190, %r10517, 126;
	or.b32  	%r1191, %r10466, %r1190;
	mul.wide.u16 	%r10518, %rs394, 2;
	and.b32  	%r1192, %r10518, 126;
	mul.wide.u16 	%r10519, %rs395, 2;
	and.b32  	%r1193, %r10519, 126;
	shr.u32 	%r10520, %r1193, 3;
	shr.u32 	%r10521, %r1192, 3;
	or.b32  	%r10522, %r10520, %r10521;
	and.b32  	%r10523, %r10416, %r10522;
	and.b32  	%r10524, %r10417, 63;
	or.b32  	%r1194, %r10516, %r1193;
	shr.u32 	%r1195, %r1190, 6;
	or.b32  	%r10525, %r1191, %r1195;
	and.b32  	%r10526, %r1189, %r10525;
	shr.u32 	%r10527, %r10415, 1;
	not.b32 	%r10528, %r10527;
	shr.u32 	%r10529, %r10416, 4;
	and.b32  	%r10530, %r10529, %r10528;
	or.b32  	%r10531, %r10463, %r10530;
	or.b32  	%r10532, %r10531, -2;
	not.b32 	%r10533, %r10520;
	and.b32  	%r10534, %r10521, %r10533;
	or.b32  	%r10535, %r10489, %r10534;
	or.b32  	%r10536, %r10535, -2;
	and.b32  	%r10537, %r10520, %r10521;
	shr.u32 	%r10538, %r1193, 5;
	not.b32 	%r10539, %r10538;
	or.b32  	%r10540, %r10537, %r10539;
	shr.u32 	%r10541, %r1192, 6;
	not.b32 	%r10542, %r10541;
	shr.u32 	%r10543, %r1190, 2;
	shr.u32 	%r1196, %r1192, 5;
	and.b32  	%r10544, %r1196, %r10543;
	or.b32  	%r10545, %r10544, %r10542;
	or.b32  	%r10546, %r1196, %r10543;
	and.b32  	%r10547, %r10546, %r10415;
	not.b32 	%r10548, %r10547;
	shr.u32 	%r10549, %r1190, 3;
	not.b32 	%r1197, %r10549;
	not.b32 	%r10550, %r1191;
	and.b32  	%r10551, %r1195, %r10550;
	or.b32  	%r10552, %r10551, %r1197;
	shr.u32 	%r10553, %r1190, 4;
	not.b32 	%r1198, %r10553;
	not.b32 	%r1199, %r1195;
	and.b32  	%r10554, %r1191, %r1199;
	or.b32  	%r10555, %r10554, %r1198;
	not.b32 	%r10556, %r1194;
	shr.u32 	%r1200, %r1193, 6;
	and.b32  	%r1201, %r1200, %r10524;
	or.b32  	%r10557, %r1201, %r10556;
	shr.u32 	%r10558, %r1193, 4;
	not.b32 	%r10559, %r10558;
	not.b32 	%r10560, %r1200;
	and.b32  	%r10561, %r10417, %r10560;
	or.b32  	%r10562, %r10561, %r10559;
	shr.u32 	%r10563, %r1193, 2;
	not.b32 	%r10564, %r10563;
	not.b32 	%r10565, %r10524;
	and.b32  	%r10566, %r1200, %r10565;
	or.b32  	%r10567, %r10566, %r10564;
	not.b32 	%r10568, %r10543;
	and.b32  	%r1202, %r10565, %r10568;
	and.b32  	%r10569, %r1202, %r1191;
	or.b32  	%r10570, %r1191, %r1200;
	not.b32 	%r10571, %r10570;
	and.b32  	%r10572, %r1196, %r10571;
	not.b32 	%r10573, %r10521;
	and.b32  	%r10574, %r10543, %r10573;
	and.b32  	%r10575, %r10574, %r10520;
	not.b32 	%r10576, %r1196;
	and.b32  	%r10577, %r10521, %r10576;
	and.b32  	%r10578, %r10520, %r10565;
	or.b32  	%r10579, %r10578, %r10577;
	and.b32  	%r10580, %r10579, %r1199;
	or.b32  	%r1203, %r10580, %r10575;
	or.b32  	%r10581, %r10569, %r10572;
	or.b32  	%r10582, %r10581, %r1203;
	add.s32 	%r10583, %r10532, %r10545;
	add.s32 	%r10584, %r10583, %r10548;
	add.s32 	%r10585, %r10584, %r10536;
	add.s32 	%r10586, %r10585, %r10540;
	sub.s32 	%r10587, %r10586, %r10523;
	add.s32 	%r10588, %r10587, %r10562;
	add.s32 	%r10589, %r10588, %r10567;
	add.s32 	%r1204, %r10589, -2;
	sub.s32 	%r10590, %r1204, %r10526;
	add.s32 	%r10591, %r10590, %r10552;
	add.s32 	%r10592, %r10591, %r10555;
	add.s32 	%r10593, %r10592, %r10557;
	add.s32 	%r10594, %r10593, %r10582;
	xor.b32  	%r10595, %r10594, %r1168;
	or.b32  	%r10596, %r10595, %r10491;
	and.b32  	%r10597, %r10596, 1;
	setp.eq.b32 	%p111, %r10597, 1;
	@%p111 bra 	$L__BB1_195;
	atom.shared.add.u32 	%r10598, [_ZZ12RevSucSecondP8BiuStateS0_PjhjE14checkCount_Out], 2;
	cvt.u64.u32 	%rd972, %r10598;
	mul.wide.u32 	%rd973, %r10598, 4;
	add.s64 	%rd974, %rd5, %rd973;
	st.global.u32 	[%rd974+131072], %r1171;
	st.global.u32 	[%rd974+196608], %r1175;
	cvt.u16.u32 	%rs396, %r1173;
	mul.wide.u32 	%rd975, %r10598, 2;
	sub.s64 	%rd976, %rd974, %rd975;
	st.global.u16 	[%rd976+262144], %rs396;
	cvt.u16.u32 	%rs397, %r1191;
	sub.s64 	%rd977, %rd976, %rd972;
	st.global.u8 	[%rd977+294912], %rs397;
	or.b32  	%r10599, %r1184, %r1192;
	cvt.u16.u32 	%rs398, %r10599;
	st.global.u8 	[%rd977+311296], %rs398;
	cvt.u16.u32 	%rs399, %r1194;
	st.global.u8 	[%rd977+327680], %rs399;
	add.s32 	%r10600, %r10598, 1;
	or.b32  	%r10601, %r1171, 1;
	cvt.u64.u32 	%rd978, %r10600;
	mul.wide.u32 	%rd979, %r10600, 4;
	add.s64 	%rd980, %rd5, %rd979;
	st.global.u32 	[%rd980+131072], %r10601;
	xor.b32  	%r10602, %r1175, 524288;
	st.global.u32 	[%rd980+196608], %r10602;
	mul.wide.u32 	%rd981, %r10600, 2;
	sub.s64 	%rd982, %rd980, %rd981;
	st.global.u16 	[%rd982+262144], %rs396;
	sub.s64 	%rd983, %rd982, %rd978;
	st.global.u8 	[%rd983+294912], %rs397;
	st.global.u8 	[%rd983+311296], %rs398;
	st.global.u8 	[%rd983+327680], %rs399;
$L__BB1_195:
	xor.b32  	%r10603, %r1174, %r1172;
	and.b32  	%r10604, %r10603, 1;
	neg.s32 	%r10605, %r10604;
	and.b32  	%r10606, %r10605, 721472;
	xor.b32  	%r10607, %r10606, %r1170;
	shl.b32 	%r10608, %r10607, 1;
	and.b32  	%r10609, %r10608, 8388606;
	or.b32  	%r1205, %r10609, %r10604;
	shr.u32 	%r10610, %r10609, 7;
	shr.u32 	%r10611, %r10609, 17;
	not.b32 	%r10612, %r10611;
	and.b32  	%r10613, %r1176, %r10612;
	and.b32  	%r10614, %r10613, %r10610;
	not.b32 	%r10615, %r10610;
	shr.u32 	%r10616, %r10609, 21;
	shr.u32 	%r10617, %r10609, 12;
	and.b32  	%r10618, %r10616, %r10615;
	and.b32  	%r10619, %r10618, %r10617;
	or.b32  	%r10620, %r10614, %r10619;
	or.b32  	%r10621, %r10616, %r1176;
	not.b32 	%r10622, %r10621;
	and.b32  	%r10623, %r1177, %r10622;
	or.b32  	%r10624, %r10620, %r10623;
	or.b32  	%r10625, %r10617, %r1177;
	not.b32 	%r10626, %r10625;
	and.b32  	%r10627, %r10611, %r10626;
	or.b32  	%r10628, %r10624, %r10627;
	xor.b32  	%r10629, %r1178, %r10628;
	xor.b32  	%r10630, %r10629, %r1179;
	and.b32  	%r10631, %r10630, 1;
	shr.u32 	%r10632, %r10609, 19;
	shr.u32 	%r10633, %r10607, 7;
	and.b32  	%r10634, %r10633, %r1181;
	and.b32  	%r10635, %r10634, %r10632;
	not.b32 	%r10636, %r10632;
	shr.u32 	%r10637, %r10609, 20;
	shr.u32 	%r10638, %r10609, 6;
	and.b32  	%r10639, %r10637, %r10636;
	and.b32  	%r10640, %r10639, %r10638;
	or.b32  	%r10641, %r10640, %r10635;
	shr.u32 	%r10642, %r10609, 8;
	or.b32  	%r10643, %r10638, %r10642;
	not.b32 	%r10644, %r10643;
	shr.u32 	%r10645, %r10609, 13;
	and.b32  	%r10646, %r10645, %r10644;
	or.b32  	%r10647, %r10641, %r10646;
	or.b32  	%r10648, %r10637, %r10645;
	not.b32 	%r10649, %r10648;
	and.b32  	%r10650, %r1180, %r10649;
	or.b32  	%r10651, %r10647, %r10650;
	xor.b32  	%r10652, %r1182, %r10651;
	xor.b32  	%r10653, %r10652, %r1183;
	and.b32  	%r10654, %r10653, 1;
	shr.u32 	%r10655, %r10607, 17;
	shr.u32 	%r10656, %r10607, 8;
	not.b32 	%r10657, %r10656;
	and.b32  	%r10658, %r10655, %r10657;
	and.b32  	%r10659, %r10658, %r1185;
	shr.u32 	%r10660, %r10609, 16;
	and.b32  	%r10661, %r10660, %r1186;
	shr.u32 	%r10662, %r10609, 4;
	and.b32  	%r10663, %r10661, %r10662;
	or.b32  	%r10664, %r10663, %r10659;
	shr.u32 	%r10665, %r10609, 18;
	or.b32  	%r10666, %r10665, %r10662;
	not.b32 	%r10667, %r10666;
	shr.u32 	%r10668, %r10609, 22;
	and.b32  	%r10669, %r10668, %r10667;
	or.b32  	%r10670, %r10664, %r10669;
	or.b32  	%r10671, %r10668, %r10660;
	not.b32 	%r10672, %r10671;
	shr.u32 	%r10673, %r10609, 9;
	and.b32  	%r10674, %r10673, %r10672;
	or.b32  	%r10675, %r10670, %r10674;
	xor.b32  	%r10676, %r1187, %r10675;
	xor.b32  	%r10677, %r10676, %r1188;
	xor.b32  	%r10678, %r10677, %r10603;
	and.b32  	%r10679, %r10678, 1;
	or.b32  	%r1206, %r10631, %r1190;
	or.b32  	%r1207, %r10654, %r1192;
	or.b32  	%r1208, %r10679, %r1193;
	or.b32  	%r10680, %r1206, %r1195;
	and.b32  	%r10681, %r1189, %r10680;
	not.b32 	%r10682, %r1206;
	and.b32  	%r10683, %r1195, %r10682;
	or.b32  	%r10684, %r10683, %r1197;
	and.b32  	%r10685, %r1206, %r1199;
	or.b32  	%r10686, %r10685, %r1198;
	not.b32 	%r10687, %r1208;
	or.b32  	%r10688, %r1201, %r10687;
	and.b32  	%r10689, %r1202, %r1206;
	or.b32  	%r10690, %r1206, %r1200;
	not.b32 	%r10691, %r10690;
	and.b32  	%r10692, %r1196, %r10691;
	or.b32  	%r10693, %r10689, %r10692;
	or.b32  	%r10694, %r10693, %r1203;
	sub.s32 	%r10695, %r1204, %r10681;
	add.s32 	%r10696, %r10695, %r10684;
	add.s32 	%r10697, %r10696, %r10686;
	add.s32 	%r10698, %r10697, %r10688;
	add.s32 	%r10699, %r10698, %r10694;
	and.b32  	%r10700, %r10699, 1;
	xor.b32  	%r10701, %r10700, %r1168;
	not.b32 	%r10702, %r10701;
	and.b32  	%r10703, %r10654, %r10702;
	setp.eq.s32 	%p112, %r10703, 0;
	@%p112 bra 	$L__BB1_197;
	atom.shared.add.u32 	%r10704, [_ZZ12RevSucSecondP8BiuStateS0_PjhjE14checkCount_Out], 2;
	cvt.u64.u32 	%rd984, %r10704;
	mul.wide.u32 	%rd985, %r10704, 4;
	add.s64 	%rd986, %rd5, %rd985;
	st.global.u32 	[%rd986+131072], %r1171;
	st.global.u32 	[%rd986+196608], %r1205;
	cvt.u16.u32 	%rs400, %r1173;
	mul.wide.u32 	%rd987, %r10704, 2;
	sub.s64 	%rd988, %rd986, %rd987;
	st.global.u16 	[%rd988+262144], %rs400;
	cvt.u16.u32 	%rs401, %r1206;
	sub.s64 	%rd989, %rd988, %rd984;
	st.global.u8 	[%rd989+294912], %rs401;
	cvt.u16.u32 	%rs402, %r1207;
	st.global.u8 	[%rd989+311296], %rs402;
	cvt.u16.u32 	%rs403, %r1208;
	st.global.u8 	[%rd989+327680], %rs403;
	add.s32 	%r10705, %r10704, 1;
	or.b32  	%r10706, %r1171, 1;
	cvt.u64.u32 	%rd990, %r10705;
	mul.wide.u32 	%rd991, %r10705, 4;
	add.s64 	%rd992, %rd5, %rd991;
	st.global.u32 	[%rd992+131072], %r10706;
	xor.b32  	%r10707, %r1205, 524288;
	st.global.u32 	[%rd992+196608], %r10707;
	mul.wide.u32 	%rd993, %r10705, 2;
	sub.s64 	%rd994, %rd992, %rd993;
	st.global.u16 	[%rd994+262144], %rs400;
	sub.s64 	%rd995, %rd994, %rd990;
	st.global.u8 	[%rd995+294912], %rs401;
	st.global.u8 	[%rd995+311296], %rs402;
	st.global.u8 	[%rd995+327680], %rs403;
$L__BB1_197:
	add.s32 	%r30208, %r30208, %r3;
	setp.lt.u32 	%p113, %r30208, %r1167;
	@%p113 bra 	$L__BB1_193;
$L__BB1_198:
	bar.sync 	0;
	ld.shared.u32 	%r10708, [_ZZ12RevSucSecondP8BiuStateS0_PjhjE14checkCount_Out];
	bar.sync 	0;
	st.shared.u32 	[_ZZ12RevSucSecondP8BiuStateS0_PjhjE13checkCount_In], %r10708;
	mov.b32 	%r10709, 0;
	st.shared.u32 	[_ZZ12RevSucSecondP8BiuStateS0_PjhjE14checkCount_Out], %r10709;
	bar.sync 	0;
	ld.shared.u32 	%r1210, [_ZZ12RevSucSecondP8BiuStateS0_PjhjE13checkCount_In];
	setp.ge.u32 	%p114, %r2, %r1210;
	@%p114 bra 	$L__BB1_205;
	ld.global.u8 	%r1211, [%rd9+28];
	mov.u32 	%r30209, %r2;
$L__BB1_200:
	cvt.u64.u32 	%rd996, %r30209;
	mul.wide.u32 	%rd997, %r30209, 4;
	add.s64 	%rd998, %rd5, %rd997;
	ld.global.u32 	%r1213, [%rd998+196608];
	mul.wide.u32 	%rd999, %r30209, 2;
	sub.s64 	%rd1000, %rd998, %rd999;
	ld.global.u16 	%rs404, [%rd1000+262144];
	cvt.u32.u16 	%r10710, %rs404;
	sub.s64 	%rd1001, %rd1000, %rd996;
	ld.global.u8 	%rs405, [%rd1001+294912];
	cvt.u32.u16 	%r10711, %rs405;
	ld.global.u8 	%rs406, [%rd1001+311296];
	cvt.u32.u16 	%r10712, %rs406;
	ld.global.u8 	%rs407, [%rd1001+327680];
	cvt.u32.u16 	%r10713, %rs407;
	mul.wide.u32 	%rd1002, %r30209, 3;
	add.s64 	%rd1003, %rd1001, %rd1002;
	ld.global.u32 	%r10714, [%rd1003+131072];
	shl.b32 	%r1214, %r10714, 1;
	shr.u32 	%r10715, %r10710, 10;
	shr.u32 	%r10716, %r10710, 3;
	and.b32  	%r10717, %r10715, %r10716;
	shr.u32 	%r10718, %r10710, 2;
	and.b32  	%r10719, %r10718, %r10710;
	shr.u32 	%r10720, %r10710, 12;
	xor.b32  	%r10721, %r10719, %r10720;
	xor.b32  	%r1215, %r10721, %r10717;
	and.b32  	%r10722, %r1215, 1;
	mul.wide.u16 	%r10723, %rs404, 2;
	and.b32  	%r10724, %r10723, 8190;
	or.b32  	%r10725, %r10722, %r10724;
	xor.b32  	%r1216, %r10725, 1;
	xor.b32  	%r10726, %r10724, %r10711;
	shr.u32 	%r10727, %r10726, 4;
	shr.u32 	%r10728, %r10710, 9;
	shr.u32 	%r10729, %r1213, 22;
	xor.b32  	%r10730, %r10729, %r10727;
	xor.b32  	%r1217, %r10730, %r10728;
	xor.b32  	%r10731, %r1217, %r1216;
	and.b32  	%r10732, %r10731, 1;
	neg.s32 	%r10733, %r10732;
	and.b32  	%r10734, %r10733, 721472;
	xor.b32  	%r10735, %r10734, %r1213;
	shl.b32 	%r10736, %r10735, 1;
	and.b32  	%r10737, %r10736, 8388606;
	or.b32  	%r1218, %r10737, %r10732;
	shr.u32 	%r1219, %r10724, 5;
	shr.u32 	%r10738, %r10737, 7;
	shr.u32 	%r10739, %r10737, 17;
	not.b32 	%r10740, %r10739;
	and.b32  	%r10741, %r1219, %r10740;
	and.b32  	%r10742, %r10741, %r10738;
	not.b32 	%r10743, %r10738;
	shr.u32 	%r10744, %r10737, 21;
	shr.u32 	%r10745, %r10737, 12;
	and.b32  	%r10746, %r10744, %r10743;
	and.b32  	%r10747, %r10746, %r10745;
	or.b32  	%r10748, %r10742, %r10747;
	or.b32  	%r10749, %r10744, %r1219;
	not.b32 	%r10750, %r10749;
	shr.u32 	%r1220, %r10724, 12;
	and.b32  	%r10751, %r1220, %r10750;
	or.b32  	%r10752, %r10748, %r10751;
	or.b32  	%r10753, %r10745, %r1220;
	not.b32 	%r10754, %r10753;
	and.b32  	%r10755, %r10739, %r10754;
	or.b32  	%r10756, %r10752, %r10755;
	shr.u32 	%r10757, %r10711, 2;
	shr.u32 	%r10758, %r10711, 5;
	xor.b32  	%r1221, %r10757, %r10758;
	shr.u32 	%r1222, %r10712, 6;
	not.b32 	%r10759, %r1222;
	xor.b32  	%r10760, %r1221, %r10756;
	xor.b32  	%r10761, %r10760, %r1222;
	and.b32  	%r10762, %r10761, 1;
	shr.u32 	%r10763, %r10737, 19;
	shr.u32 	%r10764, %r10735, 7;
	shr.u32 	%r1223, %r10724, 11;
	not.b32 	%r1224, %r1223;
	and.b32  	%r10765, %r10764, %r1224;
	and.b32  	%r10766, %r10765, %r10763;
	not.b32 	%r10767, %r10763;
	shr.u32 	%r10768, %r10737, 20;
	shr.u32 	%r10769, %r10737, 6;
	and.b32  	%r10770, %r10768, %r10767;
	and.b32  	%r10771, %r10770, %r10769;
	or.b32  	%r10772, %r10771, %r10766;
	shr.u32 	%r10773, %r10737, 8;
	or.b32  	%r10774, %r10769, %r10773;
	not.b32 	%r10775, %r10774;
	shr.u32 	%r10776, %r10737, 13;
	and.b32  	%r10777, %r10776, %r10775;
	or.b32  	%r10778, %r10772, %r10777;
	or.b32  	%r10779, %r10768, %r10776;
	not.b32 	%r10780, %r10779;
	and.b32  	%r10781, %r1223, %r10780;
	or.b32  	%r10782, %r10778, %r10781;
	shr.u32 	%r10783, %r10712, 2;
	shr.u32 	%r10784, %r10712, 5;
	xor.b32  	%r1225, %r10783, %r10784;
	shr.u32 	%r1226, %r10713, 6;
	not.b32 	%r10785, %r1226;
	xor.b32  	%r10786, %r1225, %r10782;
	xor.b32  	%r10787, %r10786, %r1226;
	and.b32  	%r1227, %r10787, 1;
	shr.u32 	%r1228, %r10724, 9;
	shr.u32 	%r10788, %r10735, 17;
	shr.u32 	%r10789, %r10735, 8;
	not.b32 	%r10790, %r10789;
	and.b32  	%r10791, %r10788, %r10790;
	and.b32  	%r10792, %r10791, %r1228;
	shr.u32 	%r10793, %r10737, 16;
	not.b32 	%r1229, %r1228;
	and.b32  	%r10794, %r10793, %r1229;
	shr.u32 	%r10795, %r10737, 4;
	and.b32  	%r10796, %r10794, %r10795;
	or.b32  	%r10797, %r10796, %r10792;
	shr.u32 	%r10798, %r10737, 18;
	or.b32  	%r10799, %r10798, %r10795;
	not.b32 	%r10800, %r10799;
	shr.u32 	%r10801, %r10737, 22;
	and.b32  	%r10802, %r10801, %r10800;
	or.b32  	%r10803, %r10797, %r10802;
	or.b32  	%r10804, %r10801, %r10793;
	not.b32 	%r10805, %r10804;
	shr.u32 	%r10806, %r10737, 9;
	and.b32  	%r10807, %r10806, %r10805;
	or.b32  	%r10808, %r10803, %r10807;
	shr.u32 	%r1230, %r10713, 3;
	shr.u32 	%r1231, %r10711, 6;
	xor.b32  	%r10809, %r1230, %r10808;
	xor.b32  	%r10810, %r10809, %r1231;
	xor.b32  	%r10811, %r10810, %r10731;
	and.b32  	%r10812, %r10811, 1;
	mul.wide.u16 	%r10813, %rs405, 2;
	and.b32  	%r1232, %r1231, 1;
	and.b32  	%r1233, %r10813, 126;
	or.b32  	%r1234, %r10762, %r1233;
	mul.wide.u16 	%r10814, %rs406, 2;
	and.b32  	%r1235, %r10814, 126;
	mul.wide.u16 	%r10815, %rs407, 2;
	and.b32  	%r1236, %r10815, 126;
	shr.u32 	%r10816, %r1236, 3;
	shr.u32 	%r10817, %r1235, 3;
	or.b32  	%r10818, %r10816, %r10817;
	and.b32  	%r10819, %r10712, %r10818;
	and.b32  	%r10820, %r10713, 63;
	or.b32  	%r1237, %r10812, %r1236;
	shr.u32 	%r1238, %r1233, 6;
	or.b32  	%r10821, %r1234, %r1238;
	and.b32  	%r10822, %r1232, %r10821;
	shr.u32 	%r10823, %r10711, 1;
	not.b32 	%r10824, %r10823;
	shr.u32 	%r10825, %r10712, 4;
	and.b32  	%r10826, %r10825, %r10824;
	or.b32  	%r10827, %r10759, %r10826;
	or.b32  	%r10828, %r10827, -2;
	not.b32 	%r10829, %r10816;
	and.b32  	%r10830, %r10817, %r10829;
	or.b32  	%r10831, %r10785, %r10830;
	or.b32  	%r10832, %r10831, -2;
	and.b32  	%r10833, %r10816, %r10817;
	shr.u32 	%r10834, %r1236, 5;
	not.b32 	%r10835, %r10834;
	or.b32  	%r10836, %r10833, %r10835;
	shr.u32 	%r10837, %r1235, 6;
	not.b32 	%r10838, %r10837;
	shr.u32 	%r10839, %r1233, 2;
	shr.u32 	%r1239, %r1235, 5;
	and.b32  	%r10840, %r1239, %r10839;
	or.b32  	%r10841, %r10840, %r10838;
	or.b32  	%r10842, %r1239, %r10839;
	and.b32  	%r10843, %r10842, %r10711;
	not.b32 	%r10844, %r10843;
	shr.u32 	%r10845, %r1233, 3;
	not.b32 	%r1240, %r10845;
	not.b32 	%r10846, %r1234;
	and.b32  	%r10847, %r1238, %r10846;
	or.b32  	%r10848, %r10847, %r1240;
	shr.u32 	%r10849, %r1233, 4;
	not.b32 	%r1241, %r10849;
	not.b32 	%r1242, %r1238;
	and.b32  	%r10850, %r1234, %r1242;
	or.b32  	%r10851, %r10850, %r1241;
	not.b32 	%r10852, %r1237;
	shr.u32 	%r1243, %r1236, 6;
	and.b32  	%r1244, %r1243, %r10820;
	or.b32  	%r10853, %r1244, %r10852;
	shr.u32 	%r10854, %r1236, 4;
	not.b32 	%r10855, %r10854;
	not.b32 	%r10856, %r1243;
	and.b32  	%r10857, %r10713, %r10856;
	or.b32  	%r10858, %r10857, %r10855;
	shr.u32 	%r10859, %r1236, 2;
	not.b32 	%r10860, %r10859;
	not.b32 	%r10861, %r10820;
	and.b32  	%r10862, %r1243, %r10861;
	or.b32  	%r10863, %r10862, %r10860;
	not.b32 	%r10864, %r10839;
	and.b32  	%r1245, %r10861, %r10864;
	and.b32  	%r10865, %r1245, %r1234;
	or.b32  	%r10866, %r1234, %r1243;
	not.b32 	%r10867, %r10866;
	and.b32  	%r10868, %r1239, %r10867;
	not.b32 	%r10869, %r10817;
	and.b32  	%r10870, %r10839, %r10869;
	and.b32  	%r10871, %r10870, %r10816;
	not.b32 	%r10872, %r1239;
	and.b32  	%r10873, %r10817, %r10872;
	and.b32  	%r10874, %r10816, %r10861;
	or.b32  	%r10875, %r10874, %r10873;
	and.b32  	%r10876, %r10875, %r1242;
	or.b32  	%r1246, %r10876, %r10871;
	or.b32  	%r10877, %r10865, %r10868;
	or.b32  	%r10878, %r10877, %r1246;
	add.s32 	%r10879, %r10828, %r10841;
	add.s32 	%r10880, %r10879, %r10844;
	add.s32 	%r10881, %r10880, %r10832;
	add.s32 	%r10882, %r10881, %r10836;
	sub.s32 	%r10883, %r10882, %r10819;
	add.s32 	%r10884, %r10883, %r10858;
	add.s32 	%r10885, %r10884, %r10863;
	add.s32 	%r1247, %r10885, -2;
	sub.s32 	%r10886, %r1247, %r10822;
	add.s32 	%r10887, %r10886, %r10848;
	add.s32 	%r10888, %r10887, %r10851;
	add.s32 	%r10889, %r10888, %r10853;
	add.s32 	%r10890, %r10889, %r10878;
	xor.b32  	%r10891, %r10890, %r1211;
	or.b32  	%r10892, %r10891, %r10787;
	and.b32  	%r10893, %r10892, 1;
	setp.eq.b32 	%p115, %r10893, 1;
	@%p115 bra 	$L__BB1_202;
	atom.shared.add.u32 	%r10894, [_ZZ12RevSucSecondP8BiuStateS0_PjhjE14checkCount_Out], 2;
	cvt.u64.u32 	%rd1004, %r10894;
	mul.wide.u32 	%rd1005, %r10894, 4;
	add.s64 	%rd1006, %rd6, %rd1005;
	st.global.u32 	[%rd1006+131072], %r1214;
	st.global.u32 	[%rd1006+196608], %r1218;
	cvt.u16.u32 	%rs408, %r1216;
	mul.wide.u32 	%rd1007, %r10894, 2;
	sub.s64 	%rd1008, %rd1006, %rd1007;
	st.global.u16 	[%rd1008+262144], %rs408;
	cvt.u16.u32 	%rs409, %r1234;
	sub.s64 	%rd1009, %rd1008, %rd1004;
	st.global.u8 	[%rd1009+294912], %rs409;
	or.b32  	%r10895, %r1227, %r1235;
	cvt.u16.u32 	%rs410, %r10895;
	st.global.u8 	[%rd1009+311296], %rs410;
	cvt.u16.u32 	%rs411, %r1237;
	st.global.u8 	[%rd1009+327680], %rs411;
	add.s32 	%r10896, %r10894, 1;
	or.b32  	%r10897, %r1214, 1;
	cvt.u64.u32 	%rd1010, %r10896;
	mul.wide.u32 	%rd1011, %r10896, 4;
	add.s64 	%rd1012, %rd6, %rd1011;
	st.global.u32 	[%rd1012+131072], %r10897;
	xor.b32  	%r10898, %r1218, 524288;
	st.global.u32 	[%rd1012+196608], %r10898;
	mul.wide.u32 	%rd1013, %r10896, 2;
	sub.s64 	%rd1014, %rd1012, %rd1013;
	st.global.u16 	[%rd1014+262144], %rs408;
	sub.s64 	%rd1015, %rd1014, %rd1010;
	st.global.u8 	[%rd1015+294912], %rs409;
	st.global.u8 	[%rd1015+311296], %rs410;
	st.global.u8 	[%rd1015+327680], %rs411;
$L__BB1_202:
	xor.b32  	%r10899, %r1217, %r1215;
	and.b32  	%r10900, %r10899, 1;
	neg.s32 	%r10901, %r10900;
	and.b32  	%r10902, %r10901, 721472;
	xor.b32  	%r10903, %r10902, %r1213;
	shl.b32 	%r10904, %r10903, 1;
	and.b32  	%r10905, %r10904, 8388606;
	or.b32  	%r1248, %r10905, %r10900;
	shr.u32 	%r10906, %r10905, 7;
	shr.u32 	%r10907, %r10905, 17;
	not.b32 	%r10908, %r10907;
	and.b32  	%r10909, %r1219, %r10908;
	and.b32  	%r10910, %r10909, %r10906;
	not.b32 	%r10911, %r10906;
	shr.u32 	%r10912, %r10905, 21;
	shr.u32 	%r10913, %r10905, 12;
	and.b32  	%r10914, %r10912, %r10911;
	and.b32  	%r10915, %r10914, %r10913;
	or.b32  	%r10916, %r10910, %r10915;
	or.b32  	%r10917, %r10912, %r1219;
	not.b32 	%r10918, %r10917;
	and.b32  	%r10919, %r1220, %r10918;
	or.b32  	%r10920, %r10916, %r10919;
	or.b32  	%r10921, %r10913, %r1220;
	not.b32 	%r10922, %r10921;
	and.b32  	%r10923, %r10907, %r10922;
	or.b32  	%r10924, %r10920, %r10923;
	xor.b32  	%r10925, %r1221, %r10924;
	xor.b32  	%r10926, %r10925, %r1222;
	and.b32  	%r10927, %r10926, 1;
	shr.u32 	%r10928, %r10905, 19;
	shr.u32 	%r10929, %r10903, 7;
	and.b32  	%r10930, %r10929, %r1224;
	and.b32  	%r10931, %r10930, %r10928;
	not.b32 	%r10932, %r10928;
	shr.u32 	%r10933, %r10905, 20;
	shr.u32 	%r10934, %r10905, 6;
	and.b32  	%r10935, %r10933, %r10932;
	and.b32  	%r10936, %r10935, %r10934;
	or.b32  	%r10937, %r10936, %r10931;
	shr.u32 	%r10938, %r10905, 8;
	or.b32  	%r10939, %r10934, %r10938;
	not.b32 	%r10940, %r10939;
	shr.u32 	%r10941, %r10905, 13;
	and.b32  	%r10942, %r10941, %r10940;
	or.b32  	%r10943, %r10937, %r10942;
	or.b32  	%r10944, %r10933, %r10941;
	not.b32 	%r10945, %r10944;
	and.b32  	%r10946, %r1223, %r10945;
	or.b32  	%r10947, %r10943, %r10946;
	xor.b32  	%r10948, %r1225, %r10947;
	xor.b32  	%r10949, %r10948, %r1226;
	and.b32  	%r10950, %r10949, 1;
	shr.u32 	%r10951, %r10903, 17;
	shr.u32 	%r10952, %r10903, 8;
	not.b32 	%r10953, %r10952;
	and.b32  	%r10954, %r10951, %r10953;
	and.b32  	%r10955, %r10954, %r1228;
	shr.u32 	%r10956, %r10905, 16;
	and.b32  	%r10957, %r10956, %r1229;
	shr.u32 	%r10958, %r10905, 4;
	and.b32  	%r10959, %r10957, %r10958;
	or.b32  	%r10960, %r10959, %r10955;
	shr.u32 	%r10961, %r10905, 18;
	or.b32  	%r10962, %r10961, %r10958;
	not.b32 	%r10963, %r10962;
	shr.u32 	%r10964, %r10905, 22;
	and.b32  	%r10965, %r10964, %r10963;
	or.b32  	%r10966, %r10960, %r10965;
	or.b32  	%r10967, %r10964, %r10956;
	not.b32 	%r10968, %r10967;
	shr.u32 	%r10969, %r10905, 9;
	and.b32  	%r10970, %r10969, %r10968;
	or.b32  	%r10971, %r10966, %r10970;
	xor.b32  	%r10972, %r1230, %r10971;
	xor.b32  	%r10973, %r10972, %r1231;
	xor.b32  	%r10974, %r10973, %r10899;
	and.b32  	%r10975, %r10974, 1;
	or.b32  	%r1249, %r10927, %r1233;
	or.b32  	%r1250, %r10950, %r1235;
	or.b32  	%r1251, %r10975, %r1236;
	or.b32  	%r10976, %r1249, %r1238;
	and.b32  	%r10977, %r1232, %r10976;
	not.b32 	%r10978, %r1249;
	and.b32  	%r10979, %r1238, %r10978;
	or.b32  	%r10980, %r10979, %r1240;
	and.b32  	%r10981, %r1249, %r1242;
	or.b32  	%r10982, %r10981, %r1241;
	not.b32 	%r10983, %r1251;
	or.b32  	%r10984, %r1244, %r10983;
	and.b32  	%r10985, %r1245, %r1249;
	or.b32  	%r10986, %r1249, %r1243;
	not.b32 	%r10987, %r10986;
	and.b32  	%r10988, %r1239, %r10987;
	or.b32  	%r10989, %r10985, %r10988;
	or.b32  	%r10990, %r10989, %r1246;
	sub.s32 	%r10991, %r1247, %r10977;
	add.s32 	%r10992, %r10991, %r10980;
	add.s32 	%r10993, %r10992, %r10982;
	add.s32 	%r10994, %r10993, %r10984;
	add.s32 	%r10995, %r10994, %r10990;
	and.b32  	%r10996, %r10995, 1;
	xor.b32  	%r10997, %r10996, %r1211;
	not.b32 	%r10998, %r10997;
	and.b32  	%r10999, %r10950, %r10998;
	setp.eq.s32 	%p116, %r10999, 0;
	@%p116 bra 	$L__BB1_204;
	atom.shared.add.u32 	%r11000, [_ZZ12RevSucSecondP8BiuStateS0_PjhjE14checkCount_Out], 2;
	cvt.u64.u32 	%rd1016, %r11000;
	mul.wide.u32 	%rd1017, %r11000, 4;
	add.s64 	%rd1018, %rd6, %rd1017;
	st.global.u32 	[%rd1018+131072], %r1214;
	st.global.u32 	[%rd1018+196608], %r1248;
	cvt.u16.u32 	%rs412, %r1216;
	mul.wide.u32 	%rd1019, %r11000, 2;
	sub.s64 	%rd1020, %rd1018, %rd1019;
	st.global.u16 	[%rd1020+262144], %rs412;
	cvt.u16.u32 	%rs413, %r1249;
	sub.s64 	%rd1021, %rd1020, %rd1016;
	st.global.u8 	[%rd1021+294912], %rs413;
	cvt.u16.u32 	%rs414, %r1250;
	st.global.u8 	[%rd1021+311296], %rs414;
	cvt.u16.u32 	%rs415, %r1251;
	st.global.u8 	[%rd1021+327680], %rs415;
	add.s32 	%r11001, %r11000, 1;
	or.b32  	%r11002, %r1214, 1;
	cvt.u64.u32 	%rd1022, %r11001;
	mul.wide.u32 	%rd1023, %r11001, 4;
	add.s64 	%rd1024, %rd6, %rd1023;
	st.global.u32 	[%rd1024+131072], %r11002;
	xor.b32  	%r11003, %r1248, 524288;
	st.global.u32 	[%rd1024+196608], %r11003;
	mul.wide.u32 	%rd1025, %r11001, 2;
	sub.s64 	%rd1026, %rd1024, %rd1025;
	st.global.u16 	[%rd1026+262144], %rs412;
	sub.s64 	%rd1027, %rd1026, %rd1022;
	st.global.u8 	[%rd1027+294912], %rs413;
	st.global.u8 	[%rd1027+311296], %rs414;
	st.global.u8 	[%rd1027+327680], %rs415;
$L__BB1_204:
	add.s32 	%r30209, %r30209, %r3;
	setp.lt.u32 	%p117, %r30209, %r1210;
	@%p117 bra 	$L__BB1_200;
$L__BB1_205:
	bar.sync 	0;
	ld.shared.u32 	%r11004, [_ZZ12RevSucSecondP8BiuStateS0_PjhjE14checkCount_Out];
	st.global.u32 	[%rd2], %r11004;
	bar.sync 	0;
	st.shared.u32 	[_ZZ12RevSucSecondP8BiuStateS0_PjhjE13checkCount_In], %r11004;
	mov.b32 	%r11005, 0;
	st.shared.u32 	[_ZZ12RevSucSecondP8BiuStateS0_PjhjE14checkCount_Out], %r11005;
	bar.sync 	0;
	ld.shared.u32 	%r1253, [_ZZ12RevSucSecondP8BiuStateS0_PjhjE13checkCount_In];
	setp.ge.u32 	%p118, %r2, %r1253;
	@%p118 bra 	$L__BB1_212;
	ld.global.u8 	%r1254, [%rd9+29];
	mov.u32 	%r30210, %r2;
$L__BB1_207:
	cvt.u64.u32 	%rd1028, %r30210;
	mul.wide.u32 	%rd1029, %r30210, 4;
	add.s64 	%rd1030, %rd6, %rd1029;
	ld.global.u32 	%r1256, [%rd1030+196608];
	mul.wide.u32 	%rd1031, %r30210, 2;
	sub.s64 	%rd1032, %rd1030, %rd1031;
	ld.global.u16 	%rs416, [%rd1032+262144];
	cvt.u32.u16 	%r11006, %rs416;
	sub.s64 	%rd1033, %rd1032, %rd1028;
	ld.global.u8 	%rs417, [%rd1033+294912];
	cvt.u32.u16 	%r11007, %rs417;
	ld.global.u8 	%rs418, [%rd1033+311296];
	cvt.u32.u16 	%r11008, %rs418;
	ld.global.u8 	%rs419, [%rd1033+327680];
	cvt.u32.u16 	%r11009, %rs419;
	mul.wide.u32 	%rd1034, %r30210, 3;
	add.s64 	%rd1035, %rd1033, %rd1034;
	ld.global.u32 	%r11010, [%rd1035+131072];
	shl.b32 	%r1257, %r11010, 1;
	shr.u32 	%r11011, %r11006, 10;
	shr.u32 	%r11012, %r11006, 3;
	and.b32  	%r11013, %r11011, %r11012;
	shr.u32 	%r11014, %r11006, 2;
	and.b32  	%r11015, %r11014, %r11006;
	shr.u32 	%r11016, %r11006, 12;
	xor.b32  	%r11017, %r11015, %r11016;
	xor.b32  	%r1258, %r11017, %r11013;
	and.b32  	%r11018, %r1258, 1;
	mul.wide.u16 	%r11019, %rs416, 2;
	and.b32  	%r11020, %r11019, 8190;
	or.b32  	%r11021, %r11018, %r11020;
	xor.b32  	%r1259, %r11021, 1;
	xor.b32  	%r11022, %r11020, %r11007;
	shr.u32 	%r11023, %r11022, 4;
	shr.u32 	%r11024, %r11006, 9;
	shr.u32 	%r11025, %r1256, 22;
	xor.b32  	%r11026, %r11025, %r11023;
	xor.b32  	%r1260, %r11026, %r11024;
	xor.b32  	%r11027, %r1260, %r1259;
	and.b32  	%r11028, %r11027, 1;
	neg.s32 	%r11029, %r11028;
	and.b32  	%r11030, %r11029, 721472;
	xor.b32  	%r11031, %r11030, %r1256;
	shl.b32 	%r11032, %r11031, 1;
	and.b32  	%r11033, %r11032, 8388606;
	or.b32  	%r1261, %r11033, %r11028;
	shr.u32 	%r1262, %r11020, 5;
	shr.u32 	%r11034, %r11033, 7;
	shr.u32 	%r11035, %r11033, 17;
	not.b32 	%r11036, %r11035;
	and.b32  	%r11037, %r1262, %r11036;
	and.b32  	%r11038, %r11037, %r11034;
	not.b32 	%r11039, %r11034;
	shr.u32 	%r11040, %r11033, 21;
	shr.u32 	%r11041, %r11033, 12;
	and.b32  	%r11042, %r11040, %r11039;
	and.b32  	%r11043, %r11042, %r11041;
	or.b32  	%r11044, %r11038, %r11043;
	or.b32  	%r11045, %r11040, %r1262;
	not.b32 	%r11046, %r11045;
	shr.u32 	%r1263, %r11020, 12;
	and.b32  	%r11047, %r1263, %r11046;
	or.b32  	%r11048, %r11044, %r11047;
	or.b32  	%r11049, %r11041, %r1263;
	not.b32 	%r11050, %r11049;
	and.b32  	%r11051, %r11035, %r11050;
	or.b32  	%r11052, %r11048, %r11051;
	shr.u32 	%r11053, %r11007, 2;
	shr.u32 	%r11054, %r11007, 5;
	xor.b32  	%r1264, %r11053, %r11054;
	shr.u32 	%r1265, %r11008, 6;
	not.b32 	%r11055, %r1265;
	xor.b32  	%r11056, %r1264, %r11052;
	xor.b32  	%r11057, %r11056, %r1265;
	and.b32  	%r11058, %r11057, 1;
	shr.u32 	%r11059, %r11033, 19;
	shr.u32 	%r11060, %r11031, 7;
	shr.u32 	%r1266, %r11020, 11;
	not.b32 	%r1267, %r1266;
	and.b32  	%r11061, %r11060, %r1267;
	and.b32  	%r11062, %r11061, %r11059;
	not.b32 	%r11063, %r11059;
	shr.u32 	%r11064, %r11033, 20;
	shr.u32 	%r11065, %r11033, 6;
	and.b32  	%r11066, %r11064, %r11063;
	and.b32  	%r11067, %r11066, %r11065;
	or.b32  	%r11068, %r11067, %r11062;
	shr.u32 	%r11069, %r11033, 8;
	or.b32  	%r11070, %r11065, %r11069;
	not.b32 	%r11071, %r11070;
	shr.u32 	%r11072, %r11033, 13;
	and.b32  	%r11073, %r11072, %r11071;
	or.b32  	%r11074, %r11068, %r11073;
	or.b32  	%r11075, %r11064, %r11072;
	not.b32 	%r11076, %r11075;
	and.b32  	%r11077, %r1266, %r11076;
	or.b32  	%r11078, %r11074, %r11077;
	shr.u32 	%r11079, %r11008, 2;
	shr.u32 	%r11080, %r11008, 5;
	xor.b32  	%r1268, %r11079, %r11080;
	shr.u32 	%r1269, %r11009, 6;
	not.b32 	%r11081, %r1269;
	xor.b32  	%r11082, %r1268, %r11078;
	xor.b32  	%r11083, %r11082, %r1269;
	and.b32  	%r1270, %r11083, 1;
	shr.u32 	%r1271, %r11020, 9;
	shr.u32 	%r11084, %r11031, 17;
	shr.u32 	%r11085, %r11031, 8;
	not.b32 	%r11086, %r11085;
	and.b32  	%r11087, %r11084, %r11086;
	and.b32  	%r11088, %r11087, %r1271;
	shr.u32 	%r11089, %r11033, 16;
	not.b32 	%r1272, %r1271;
	and.b32  	%r11090, %r11089, %r1272;
	shr.u32 	%r11091, %r11033, 4;
	and.b32  	%r11092, %r11090, %r11091;
	or.b32  	%r11093, %r11092, %r11088;
	shr.u32 	%r11094, %r11033, 18;
	or.b32  	%r11095, %r11094, %r11091;
	not.b32 	%r11096, %r11095;
	shr.u32 	%r11097, %r11033, 22;
	and.b32  	%r11098, %r11097, %r11096;
	or.b32  	%r11099, %r11093, %r11098;
	or.b32  	%r11100, %r11097, %r11089;
	not.b32 	%r11101, %r11100;
	shr.u32 	%r11102, %r11033, 9;
	and.b32  	%r11103, %r11102, %r11101;
	or.b32  	%r11104, %r11099, %r11103;
	shr.u32 	%r1273, %r11009, 3;
	shr.u32 	%r1274, %r11007, 6;
	xor.b32  	%r11105, %r1273, %r11104;
	xor.b32  	%r11106, %r11105, %r1274;
	xor.b32  	%r11107, %r11106, %r11027;
	and.b32  	%r11108, %r11107, 1;
	mul.wide.u16 	%r11109, %rs417, 2;
	and.b32  	%r1275, %r1274, 1;
	and.b32  	%r1276, %r11109, 126;
	or.b32  	%r1277, %r11058, %r1276;
	mul.wide.u16 	%r11110, %rs418, 2;
	and.b32  	%r1278, %r11110, 126;
	mul.wide.u16 	%r11111, %rs419, 2;
	and.b32  	%r1279, %r11111, 126;
	shr.u32 	%r11112, %r1279, 3;
	shr.u32 	%r11113, %r1278, 3;
	or.b32  	%r11114, %r11112, %r11113;
	and.b32  	%r11115, %r11008, %r11114;
	and.b32  	%r11116, %r11009, 63;
	or.b32  	%r1280, %r11108, %r1279;
	shr.u32 	%r1281, %r1276, 6;
	or.b32  	%r11117, %r1277, %r1281;
	and.b32  	%r11118, %r1275, %r11117;
	shr.u32 	%r11119, %r11007, 1;
	not.b32 	%r11120, %r11119;
	shr.u32 	%r11121, %r11008, 4;
	and.b32  	%r11122, %r11121, %r11120;
	or.b32  	%r11123, %r11055, %r11122;
	or.b32  	%r11124, %r11123, -2;
	not.b32 	%r11125, %r11112;
	and.b32  	%r11126, %r11113, %r11125;
	or.b32  	%r11127, %r11081, %r11126;
	or.b32  	%r11128, %r11127, -2;
	and.b32  	%r11129, %r11112, %r11113;
	shr.u32 	%r11130, %r1279, 5;
	not.b32 	%r11131, %r11130;
	or.b32  	%r11132, %r11129, %r11131;
	shr.u32 	%r11133, %r1278, 6;
	not.b32 	%r11134, %r11133;
	shr.u32 	%r11135, %r1276, 2;
	shr.u32 	%r1282, %r1278, 5;
	and.b32  	%r11136, %r1282, %r11135;
	or.b32  	%r11137, %r11136, %r11134;
	or.b32  	%r11138, %r1282, %r11135;
	and.b32  	%r11139, %r11138, %r11007;
	not.b32 	%r11140, %r11139;
	shr.u32 	%r11141, %r1276, 3;
	not.b32 	%r1283, %r11141;
	not.b32 	%r11142, %r1277;
	and.b32  	%r11143, %r1281, %r11142;
	or.b32  	%r11144, %r11143, %r1283;
	shr.u32 	%r11145, %r1276, 4;
	not.b32 	%r1284, %r11145;
	not.b32 	%r1285, %r1281;
	and.b32  	%r11146, %r1277, %r1285;
	or.b32  	%r11147, %r11146, %r1284;
	not.b32 	%r11148, %r1280;
	shr.u32 	%r1286, %r1279, 6;
	and.b32  	%r1287, %r1286, %r11116;
	or.b32  	%r11149, %r1287, %r11148;
	shr.u32 	%r11150, %r1279, 4;
	not.b32 	%r11151, %r11150;
	not.b32 	%r11152, %r1286;
	and.b32  	%r11153, %r11009, %r11152;
	or.b32  	%r11154, %r11153, %r11151;
	shr.u32 	%r11155, %r1279, 2;
	not.b32 	%r11156, %r11155;
	not.b32 	%r11157, %r11116;
	and.b32  	%r11158, %r1286, %r11157;
	or.b32  	%r11159, %r11158, %r11156;
	not.b32 	%r11160, %r11135;
	and.b32  	%r1288, %r11157, %r11160;
	and.b32  	%r11161, %r1288, %r1277;
	or.b32  	%r11162, %r1277, %r1286;
	not.b32 	%r11163, %r11162;
	and.b32  	%r11164, %r1282, %r11163;
	not.b32 	%r11165, %r11113;
	and.b32  	%r11166, %r11135, %r11165;
	and.b32  	%r11167, %r11166, %r11112;
	not.b32 	%r11168, %r1282;
	and.b32  	%r11169, %r11113, %r11168;
	and.b32  	%r11170, %r11112, %r11157;
	or.b32  	%r11171, %r11170, %r11169;
	and.b32  	%r11172, %r11171, %r1285;
	or.b32  	%r1289, %r11172, %r11167;
	or.b32  	%r11173, %r11161, %r11164;
	or.b32  	%r11174, %r11173, %r1289;
	add.s32 	%r11175, %r11124, %r11137;
	add.s32 	%r11176, %r11175, %r11140;
	add.s32 	%r11177, %r11176, %r11128;
	add.s32 	%r11178, %r11177, %r11132;
	sub.s32 	%r11179, %r11178, %r11115;
	add.s32 	%r11180, %r11179, %r11154;
	add.s32 	%r11181, %r11180, %r11159;
	add.s32 	%r1290, %r11181, -2;
	sub.s32 	%r11182, %r1290, %r11118;
	add.s32 	%r11183, %r11182, %r11144;
	add.s32 	%r11184, %r11183, %r11147;
	add.s32 	%r11185, %r11184, %r11149;
	add.s32 	%r11186, %r11185, %r11174;
	xor.b32  	%r11187, %r11186, %r1254;
	or.b32  	%r11188, %r11187, %r11083;
	and.b32  	%r11189, %r11188, 1;
	setp.eq.b32 	%p119, %r11189, 1;
	@%p119 bra 	$L__BB1_209;
	atom.shared.add.u32 	%r11190, [_ZZ12RevSucSecondP8BiuStateS0_PjhjE14checkCount_Out], 2;
	cvt.u64.u32 	%rd1036, %r11190;
	mul.wide.u32 	%rd1037, %r11190, 4;
	add.s64 	%rd1038, %rd5, %rd1037;
	st.global.u32 	[%rd1038+131072], %r1257;
	st.global.u32 	[%rd1038+196608], %r1261;
	cvt.u16.u32 	%rs420, %r1259;
	mul.wide.u32 	%rd1039, %r11190, 2;
	sub.s64 	%rd1040, %rd1038, %rd1039;
	st.global.u16 	[%rd1040+262144], %rs420;
	cvt.u16.u32 	%rs421, %r1277;
	sub.s64 	%rd1041, %rd1040, %rd1036;
	st.global.u8 	[%rd1041+294912], %rs421;
	or.b32  	%r11191, %r1270, %r1278;
	cvt.u16.u32 	%rs422, %r11191;
	st.global.u8 	[%rd1041+311296], %rs422;
	cvt.u16.u32 	%rs423, %r1280;
	st.global.u8 	[%rd1041+327680], %rs423;
	add.s32 	%r11192, %r11190, 1;
	or.b32  	%r11193, %r1257, 1;
	cvt.u64.u32 	%rd1042, %r11192;
	mul.wide.u32 	%rd1043, %r11192, 4;
	add.s64 	%rd1044, %rd5, %rd1043;
	st.global.u32 	[%rd1044+131072], %r11193;
	xor.b32  	%r11194, %r1261, 524288;
	st.global.u32 	[%rd1044+196608], %r11194;
	mul.wide.u32 	%rd1045, %r11192, 2;
	sub.s64 	%rd1046, %rd1044, %rd1045;
	st.global.u16 	[%rd1046+262144], %rs420;
	sub.s64 	%rd1047, %rd1046, %rd1042;
	st.global.u8 	[%rd1047+294912], %rs421;
	st.global.u8 	[%rd1047+311296], %rs422;
	st.global.u8 	[%rd1047+327680], %rs423;
$L__BB1_209:
	xor.b32  	%r11195, %r1260, %r1258;
	and.b32  	%r11196, %r11195, 1;
	neg.s32 	%r11197, %r11196;
	and.b32  	%r11198, %r11197, 721472;
	xor.b32  	%r11199, %r11198, %r1256;
	shl.b32 	%r11200, %r11199, 1;
	and.b32  	%r11201, %r11200, 8388606;
	or.b32  	%r1291, %r11201, %r11196;
	shr.u32 	%r11202, %r11201, 7;
	shr.u32 	%r11203, %r11201, 17;
	not.b32 	%r11204, %r11203;
	and.b32  	%r11205, %r1262, %r11204;
	and.b32  	%r11206, %r11205, %r11202;
	not.b32 	%r11207, %r11202;
	shr.u32 	%r11208, %r11201, 21;
	shr.u32 	%r11209, %r11201, 12;
	and.b32  	%r11210, %r11208, %r11207;
	and.b32  	%r11211, %r11210, %r11209;
	or.b32  	%r11212, %r11206, %r11211;
	or.b32  	%r11213, %r11208, %r1262;
	not.b32 	%r11214, %r11213;
	and.b32  	%r11215, %r1263, %r11214;
	or.b32  	%r11216, %r11212, %r11215;
	or.b32  	%r11217, %r11209, %r1263;
	not.b32 	%r11218, %r11217;
	and.b32  	%r11219, %r11203, %r11218;
	or.b32  	%r11220, %r11216, %r11219;
	xor.b32  	%r11221, %r1264, %r11220;
	xor.b32  	%r11222, %r11221, %r1265;
	and.b32  	%r11223, %r11222, 1;
	shr.u32 	%r11224, %r11201, 19;
	shr.u32 	%r11225, %r11199, 7;
	and.b32  	%r11226, %r11225, %r1267;
	and.b32  	%r11227, %r11226, %r11224;
	not.b32 	%r11228, %r11224;
	shr.u32 	%r11229, %r11201, 20;
	shr.u32 	%r11230, %r11201, 6;
	and.b32  	%r11231, %r11229, %r11228;
	and.b32  	%r11232, %r11231, %r11230;
	or.b32  	%r11233, %r11232, %r11227;
	shr.u32 	%r11234, %r11201, 8;
	or.b32  	%r11235, %r11230, %r11234;
	not.b32 	%r11236, %r11235;
	shr.u32 	%r11237, %r11201, 13;
	and.b32  	%r11238, %r11237, %r11236;
	or.b32  	%r11239, %r11233, %r11238;
	or.b32  	%r11240, %r11229, %r11237;
	not.b32 	%r11241, %r11240;
	and.b32  	%r11242, %r1266, %r11241;
	or.b32  	%r11243, %r11239, %r11242;
	xor.b32  	%r11244, %r1268, %r11243;
	xor.b32  	%r11245, %r11244, %r1269;
	and.b32  	%r11246, %r11245, 1;
	shr.u32 	%r11247, %r11199, 17;
	shr.u32 	%r11248, %r11199, 8;
	not.b32 	%r11249, %r11248;
	and.b32  	%r11250, %r11247, %r11249;
	and.b32  	%r11251, %r11250, %r1271;
	shr.u32 	%r11252, %r11201, 16;
	and.b32  	%r11253, %r11252, %r1272;
	shr.u32 	%r11254, %r11201, 4;
	and.b32  	%r11255, %r11253, %r11254;
	or.b32  	%r11256, %r11255, %r11251;
	shr.u32 	%r11257, %r11201, 18;
	or.b32  	%r11258, %r11257, %r11254;
	not.b32 	%r11259, %r11258;
	shr.u32 	%r11260, %r11201, 22;
	and.b32  	%r11261, %r11260, %r11259;
	or.b32  	%r11262, %r11256, %r11261;
	or.b32  	%r11263, %r11260, %r11252;
	not.b32 	%r11264, %r11263;
	shr.u32 	%r11265, %r11201, 9;
	and.b32  	%r11266, %r11265, %r11264;
	or.b32  	%r11267, %r11262, %r11266;
	xor.b32  	%r11268, %r1273, %r11267;
	xor.b32  	%r11269, %r11268, %r1274;
	xor.b32  	%r11270, %r11269, %r11195;
	and.b32  	%r11271, %r11270, 1;
	or.b32  	%r1292, %r11223, %r1276;
	or.b32  	%r1293, %r11246, %r1278;
	or.b32  	%r1294, %r11271, %r1279;
	or.b32  	%r11272, %r1292, %r1281;
	and.b32  	%r11273, %r1275, %r11272;
	not.b32 	%r11274, %r1292;
	and.b32  	%r11275, %r1281, %r11274;
	or.b32  	%r11276, %r11275, %r1283;
	and.b32  	%r11277, %r1292, %r1285;
	or.b32  	%r11278, %r11277, %r1284;
	not.b32 	%r11279, %r1294;
	or.b32  	%r11280, %r1287, %r11279;
	and.b32  	%r11281, %r1288, %r1292;
	or.b32  	%r11282, %r1292, %r1286;
	not.b32 	%r11283, %r11282;
	and.b32  	%r11284, %r1282, %r11283;
	or.b32  	%r11285, %r11281, %r11284;
	or.b32  	%r11286, %r11285, %r1289;
	sub.s32 	%r11287, %r1290, %r11273;
	add.s32 	%r11288, %r11287, %r11276;
	add.s32 	%r11289, %r11288, %r11278;
	add.s32 	%r11290, %r11289, %r11280;
	add.s32 	%r11291, %r11290, %r11286;
	and.b32  	%r11292, %r11291, 1;
	xor.b32  	%r11293, %r11292, %r1254;
	not.b32 	%r11294, %r11293;
	and.b32  	%r11295, %r11246, %r11294;
	setp.eq.s32 	%p120, %r11295, 0;
	@%p120 bra 	$L__BB1_211;
	atom.shared.add.u32 	%r11296, [_ZZ12RevSucSecondP8BiuStateS0_PjhjE14checkCount_Out], 2;
	cvt.u64.u32 	%rd1048, %r11296;
	mul.wide.u32 	%rd1049, %r11296, 4;
	add.s64 	%rd1050, %rd5, %rd1049;
	st.global.u32 	[%rd1050+131072], %r1257;
	st.global.u32 	[%rd1050+196608], %r1291;
	cvt.u16.u32 	%rs424, %r1259;
	mul.wide.u32 	%rd1051, %r11296, 2;
	sub.s64 	%rd1052, %rd1050, %rd1051;
	st.global.u16 	[%rd1052+262144], %rs424;
	cvt.u16.u32 	%rs425, %r1292;
	sub.s64 	%rd1053, %rd1052, %rd1048;
	st.global.u8 	[%rd1053+294912], %rs425;
	cvt.u16.u32 	%rs426, %r1293;
	st.global.u8 	[%rd1053+311296], %rs426;
	cvt.u16.u32 	%rs427, %r1294;
	st.global.u8 	[%rd1053+327680], %rs427;
	add.s32 	%r11297, %r11296, 1;
	or.b32  	%r11298, %r1257, 1;
	cvt.u64.u32 	%rd1054, %r11297;
	mul.wide.u32 	%rd1055, %r11297, 4;
	add.s64 	%rd1056, %rd5, %rd1055;
	st.global.u32 	[%rd1056+131072], %r11298;
	xor.b32  	%r11299, %r1291, 524288;
	st.global.u32 	[%rd1056+196608], %r11299;
	mul.wide.u32 	%rd1057, %r11297, 2;
	sub.s64 	%rd1058, %rd1056, %rd1057;
	st.global.u16 	[%rd1058+262144], %rs424;
	sub.s64 	%rd1059, %rd1058, %rd1054;
	st.global.u8 	[%rd1059+294912], %rs425;
	st.global.u8 	[%rd1059+311296], %rs426;
	st.global.u8 	[%rd1059+327680], %rs427;
$L__BB1_211:
	add.s32 	%r30210, %r30210, %r3;
	setp.lt.u32 	%p121, %r30210, %r1253;
	@%p121 bra 	$L__BB1_207;
$L__BB1_212:
	bar.sync 	0;
	ld.shared.u32 	%r11300, [_ZZ12RevSucSecondP8BiuStateS0_PjhjE14checkCount_Out];
	bar.sync 	0;
	st.shared.u32 	[_ZZ12RevSucSecondP8BiuStateS0_PjhjE13checkCount_In], %r11300;
	mov.b32 	%r11301, 0;
	st.shared.u32 	[_ZZ12RevSucSecondP8BiuStateS0_PjhjE14checkCount_Out], %r11301;
	bar.sync 	0;
	ld.shared.u32 	%r1296, [_ZZ12RevSucSecondP8BiuStateS0_PjhjE13checkCount_In];
	setp.ge.u32 	%p122, %r2, %r1296;
	@%p122 bra 	$L__BB1_219;
	ld.global.u8 	%r1297, [%rd9+30];
	mov.u32 	%r30211, %r2;
$L__BB1_214:
	cvt.u64.u32 	%rd1060, %r30211;
	mul.wide.u32 	%rd1061, %r30211, 4;
	add.s64 	%rd1062, %rd5, %rd1061;
	ld.global.u32 	%r1299, [%rd1062+196608];
	mul.wide.u32 	%rd1063, %r30211, 2;
	sub.s64 	%rd1064, %rd1062, %rd1063;
	ld.global.u16 	%rs428, [%rd1064+262144];
	cvt.u32.u16 	%r11302, %rs428;
	sub.s64 	%rd1065, %rd1064, %rd1060;
	ld.global.u8 	%rs429, [%rd1065+294912];
	cvt.u32.u16 	%r11303, %rs429;
	ld.global.u8 	%rs430, [%rd1065+311296];
	cvt.u32.u16 	%r11304, %rs430;
	ld.global.u8 	%rs431, [%rd1065+327680];
	cvt.u32.u16 	%r11305, %rs431;
	mul.wide.u32 	%rd1066, %r30211, 3;
	add.s64 	%rd1067, %rd1065, %rd1066;
	ld.global.u32 	%r11306, [%rd1067+131072];
	shl.b32 	%r1300, %r11306, 1;
	shr.u32 	%r11307, %r11302, 10;
	shr.u32 	%r11308, %r11302, 3;
	and.b32  	%r11309, %r11307, %r11308;
	shr.u32 	%r11310, %r11302, 2;
	and.b32  	%r11311, %r11310, %r11302;
	shr.u32 	%r11312, %r11302, 12;
	xor.b32  	%r11313, %r11311, %r11312;
	xor.b32  	%r1301, %r11313, %r11309;
	and.b32  	%r11314, %r1301, 1;
	mul.wide.u16 	%r11315, %rs428, 2;
	and.b32  	%r11316, %r11315, 8190;
	or.b32  	%r11317, %r11314, %r11316;
	xor.b32  	%r1302, %r11317, 1;
	xor.b32  	%r11318, %r11316, %r11303;
	shr.u32 	%r11319, %r11318, 4;
	shr.u32 	%r11320, %r11302, 9;
	shr.u32 	%r11321, %r1299, 22;
	xor.b32  	%r11322, %r11321, %r11319;
	xor.b32  	%r1303, %r11322, %r11320;
	xor.b32  	%r11323, %r1303, %r1302;
	and.b32  	%r11324, %r11323, 1;
	neg.s32 	%r11325, %r11324;
	and.b32  	%r11326, %r11325, 721472;
	xor.b32  	%r11327, %r11326, %r1299;
	shl.b32 	%r11328, %r11327, 1;
	and.b32  	%r11329, %r11328, 8388606;
	or.b32  	%r1304, %r11329, %r11324;
	shr.u32 	%r1305, %r11316, 5;
	shr.u32 	%r11330, %r11329, 7;
	shr.u32 	%r11331, %r11329, 17;
	not.b32 	%r11332, %r11331;
	and.b32  	%r11333, %r1305, %r11332;
	and.b32  	%r11334, %r11333, %r11330;
	not.b32 	%r11335, %r11330;
	shr.u32 	%r11336, %r11329, 21;
	shr.u32 	%r11337, %r11329, 12;
	and.b32  	%r11338, %r11336, %r11335;
	and.b32  	%r11339, %r11338, %r11337;
	or.b32  	%r11340, %r11334, %r11339;
	or.b32  	%r11341, %r11336, %r1305;
	not.b32 	%r11342, %r11341;
	shr.u32 	%r1306, %r11316, 12;
	and.b32  	%r11343, %r1306, %r11342;
	or.b32  	%r11344, %r11340, %r11343;
	or.b32  	%r11345, %r11337, %r1306;
	not.b32 	%r11346, %r11345;
	and.b32  	%r11347, %r11331, %r11346;
	or.b32  	%r11348, %r11344, %r11347;
	shr.u32 	%r11349, %r11303, 2;
	shr.u32 	%r11350, %r11303, 5;
	xor.b32  	%r1307, %r11349, %r11350;
	shr.u32 	%r1308, %r11304, 6;
	not.b32 	%r11351, %r1308;
	xor.b32  	%r11352, %r1307, %r11348;
	xor.b32  	%r11353, %r11352, %r1308;
	and.b32  	%r11354, %r11353, 1;
	shr.u32 	%r11355, %r11329, 19;
	shr.u32 	%r11356, %r11327, 7;
	shr.u32 	%r1309, %r11316, 11;
	not.b32 	%r1310, %r1309;
	and.b32  	%r11357, %r11356, %r1310;
	and.b32  	%r11358, %r11357, %r11355;
	not.b32 	%r11359, %r11355;
	shr.u32 	%r11360, %r11329, 20;
	shr.u32 	%r11361, %r11329, 6;
	and.b32  	%r11362, %r11360, %r11359;
	and.b32  	%r11363, %r11362, %r11361;
	or.b32  	%r11364, %r11363, %r11358;
	shr.u32 	%r11365, %r11329, 8;
	or.b32  	%r11366, %r11361, %r11365;
	not.b32 	%r11367, %r11366;
	shr.u32 	%r11368, %r11329, 13;
	and.b32  	%r11369, %r11368, %r11367;
	or.b32  	%r11370, %r11364, %r11369;
	or.b32  	%r11371, %r11360, %r11368;
	not.b32 	%r11372, %r11371;
	and.b32  	%r11373, %r1309, %r11372;
	or.b32  	%r11374, %r11370, %r11373;
	shr.u32 	%r11375, %r11304, 2;
	shr.u32 	%r11376, %r11304, 5;
	xor.b32  	%r1311, %r11375, %r11376;
	shr.u32 	%r1312, %r11305, 6;
	not.b32 	%r11377, %r1312;
	xor.b32  	%r11378, %r1311, %r11374;
	xor.b32  	%r11379, %r11378, %r1312;
	and.b32  	%r1313, %r11379, 1;
	shr.u32 	%r1314, %r11316, 9;
	shr.u32 	%r11380, %r11327, 17;
	shr.u32 	%r11381, %r11327, 8;
	not.b32 	%r11382, %r11381;
	and.b32  	%r11383, %r11380, %r11382;
	and.b32  	%r11384, %r11383, %r1314;
	shr.u32 	%r11385, %r11329, 16;
	not.b32 	%r1315, %r1314;
	and.b32  	%r11386, %r11385, %r1315;
	shr.u32 	%r11387, %r11329, 4;
	and.b32  	%r11388, %r11386, %r11387;
	or.b32  	%r11389, %r11388, %r11384;
	shr.u32 	%r11390, %r11329, 18;
	or.b32  	%r11391, %r11390, %r11387;
	not.b32 	%r11392, %r11391;
	shr.u32 	%r11393, %r11329, 22;
	and.b32  	%r11394, %r11393, %r11392;
	or.b32  	%r11395, %r11389, %r11394;
	or.b32  	%r11396, %r11393, %r11385;
	not.b32 	%r11397, %r11396;
	shr.u32 	%r11398, %r11329, 9;
	and.b32  	%r11399, %r11398, %r11397;
	or.b32  	%r11400, %r11395, %r11399;
	shr.u32 	%r1316, %r11305, 3;
	shr.u32 	%r1317, %r11303, 6;
	xor.b32  	%r11401, %r1316, %r11400;
	xor.b32  	%r11402, %r11401, %r1317;
	xor.b32  	%r11403, %r11402, %r11323;
	and.b32  	%r11404, %r11403, 1;
	mul.wide.u16 	%r11405, %rs429, 2;
	and.b32  	%r1318, %r1317, 1;
	and.b32  	%r1319, %r11405, 126;
	or.b32  	%r1320, %r11354, %r1319;
	mul.wide.u16 	%r11406, %rs430, 2;
	and.b32  	%r1321, %r11406, 126;
	mul.wide.u16 	%r11407, %rs431, 2;
	and.b32  	%r1322, %r11407, 126;
	shr.u32 	%r11408, %r1322, 3;
	shr.u32 	%r11409, %r1321, 3;
	or.b32  	%r11410, %r11408, %r11409;
	and.b32  	%r11411, %r11304, %r11410;
	and.b32  	%r11412, %r11305, 63;
	or.b32  	%r1323, %r11404, %r1322;
	shr.u32 	%r1324, %r1319, 6;
	or.b32  	%r11413, %r1320, %r1324;
	and.b32  	%r11414, %r1318, %r11413;
	shr.u32 	%r11415, %r11303, 1;
	not.b32 	%r11416, %r11415;
	shr.u32 	%r11417, %r11304, 4;
	and.b32  	%r11418, %r11417, %r11416;
	or.b32  	%r11419, %r11351, %r11418;
	or.b32  	%r11420, %r11419, -2;
	not.b32 	%r11421, %r11408;
	and.b32  	%r11422, %r11409, %r11421;
	or.b32  	%r11423, %r11377, %r11422;
	or.b32  	%r11424, %r11423, -2;
	and.b32  	%r11425, %r11408, %r11409;
	shr.u32 	%r11426, %r1322, 5;
	not.b32 	%r11427, %r11426;
	or.b32  	%r11428, %r11425, %r11427;
	shr.u32 	%r11429, %r1321, 6;
	not.b32 	%r11430, %r11429;
	shr.u32 	%r11431, %r1319, 2;
	shr.u32 	%r1325, %r1321, 5;
	and.b32  	%r11432, %r1325, %r11431;
	or.b32  	%r11433, %r11432, %r11430;
	or.b32  	%r11434, %r1325, %r11431;
	and.b32  	%r11435, %r11434, %r11303;
	not.b32 	%r11436, %r11435;
	shr.u32 	%r11437, %r1319, 3;
	not.b32 	%r1326, %r11437;
	not.b32 	%r11438, %r1320;
	and.b32  	%r11439, %r1324, %r11438;
	or.b32  	%r11440, %r11439, %r1326;
	shr.u32 	%r11441, %r1319, 4;
	not.b32 	%r1327, %r11441;
	not.b32 	%r1328, %r1324;
	and.b32  	%r11442, %r1320, %r1328;
	or.b32  	%r11443, %r11442, %r1327;
	not.b32 	%r11444, %r1323;
	shr.u32 	%r1329, %r1322, 6;
	and.b32  	%r1330, %r1329, %r11412;
	or.b32  	%r11445, %r1330, %r11444;
	shr.u32 	%r11446, %r1322, 4;
	not.b32 	%r11447, %r11446;
	not.b32 	%r11448, %r1329;
	and.b32  	%r11449, %r11305, %r11448;
	or.b32  	%r11450, %r11449, %r11447;
	shr.u32 	%r11451, %r1322, 2;
	not.b32 	%r11452, %r11451;
	not.b32 	%r11453, %r11412;
	and.b32  	%r11454, %r1329, %r11453;
	or.b32  	%r11455, %r11454, %r11452;
	not.b32 	%r11456, %r11431;
	and.b32  	%r1331, %r11453, %r11456;
	and.b32  	%r11457, %r1331, %r1320;
	or.b32  	%r11458, %r1320, %r1329;
	not.b32 	%r11459, %r11458;
	and.b32  	%r11460, %r1325, %r11459;
	not.b32 	%r11461, %r11409;
	and.b32  	%r11462, %r11431, %r11461;
	and.b32  	%r11463, %r11462, %r11408;
	not.b32 	%r11464, %r1325;
	and.b32  	%r11465, %r11409, %r11464;
	and.b32  	%r11466, %r11408, %r11453;
	or.b32  	%r11467, %r11466, %r11465;
	and.b32  	%r11468, %r11467, %r1328;
	or.b32  	%r1332, %r11468, %r11463;
	or.b32  	%r11469, %r11457, %r11460;
	or.b32  	%r11470, %r11469, %r1332;
	add.s32 	%r11471, %r11420, %r11433;
	add.s32 	%r11472, %r11471, %r11436;
	add.s32 	%r11473, %r11472, %r11424;
	add.s32 	%r11474, %r11473, %r11428;
	sub.s32 	%r11475, %r11474, %r11411;
	add.s32 	%r11476, %r11475, %r11450;
	add.s32 	%r11477, %r11476, %r11455;
	add.s32 	%r1333, %r11477, -2;
	sub.s32 	%r11478, %r1333, %r11414;
	add.s32 	%r11479, %r11478, %r11440;
	add.s32 	%r11480, %r11479, %r11443;
	add.s32 	%r11481, %r11480, %r11445;
	add.s32 	%r11482, %r11481, %r11470;
	xor.b32  	%r11483, %r11482, %r1297;
	or.b32  	%r11484, %r11483, %r11379;
	and.b32  	%r11485, %r11484, 1;
	setp.eq.b32 	%p123, %r11485, 1;
	@%p123 bra 	$L__BB1_216;
	atom.shared.add.u32 	%r11486, [_ZZ12RevSucSecondP8BiuStateS0_PjhjE14checkCount_Out], 2;
	cvt.u64.u32 	%rd1068, %r11486;
	mul.wide.u32 	%rd1069, %r11486, 4;
	add.s64 	%rd1070, %rd6, %rd1069;
	st.global.u32 	[%rd1070+131072], %r1300;
	st.global.u32 	[%rd1070+196608], %r1304;
	cvt.u16.u32 	%rs432, %r1302;
	mul.wide.u32 	%rd1071, %r11486, 2;
	sub.s64 	%rd1072, %rd1070, %rd1071;
	st.global.u16 	[%rd1072+262144], %rs432;
	cvt.u16.u32 	%rs433, %r1320;
	sub.s64 	%rd1073, %rd1072, %rd1068;
	st.global.u8 	[%rd1073+294912], %rs433;
	or.b32  	%r11487, %r1313, %r1321;
	cvt.u16.u32 	%rs434, %r11487;
	st.global.u8 	[%rd1073+311296], %rs434;
	cvt.u16.u32 	%rs435, %r1323;
	st.global.u8 	[%rd1073+327680], %rs435;
	add.s32 	%r11488, %r11486, 1;
	or.b32  	%r11489, %r1300, 1;
	cvt.u64.u32 	%rd1074, %r11488;
	mul.wide.u32 	%rd1075, %r11488, 4;
	add.s64 	%rd1076, %rd6, %rd1075;
	st.global.u32 	[%rd1076+131072], %r11489;
	xor.b32  	%r11490, %r1304, 524288;
	st.global.u32 	[%rd1076+196608], %r11490;
	mul.wide.u32 	%rd1077, %r11488, 2;
	sub.s64 	%rd1078, %rd1076, %rd1077;
	st.global.u16 	[%rd1078+262144], %rs432;
	sub.s64 	%rd1079, %rd1078, %rd1074;
	st.global.u8 	[%rd1079+294912], %rs433;
	st.global.u8 	[%rd1079+311296], %rs434;
	st.global.u8 	[%rd1079+327680], %rs435;
$L__BB1_216:
	xor.b32  	%r11491, %r1303, %r1301;
	and.b32  	%r11492, %r11491, 1;
	neg.s32 	%r11493, %r11492;
	and.b32  	%r11494, %r11493, 721472;
	xor.b32  	%r11495, %r11494, %r1299;
	shl.b32 	%r11496, %r11495, 1;
	and.b32  	%r11497, %r11496, 8388606;
	or.b32  	%r1334, %r11497, %r11492;
	shr.u32 	%r11498, %r11497, 7;
	shr.u32 	%r11499, %r11497, 17;
	not.b32 	%r11500, %r11499;
	and.b32  	%r11501, %r1305, %r11500;
	and.b32  	%r11502, %r11501, %r11498;
	not.b32 	%r11503, %r11498;
	shr.u32 	%r11504, %r11497, 21;
	shr.u32 	%r11505, %r11497, 12;
	and.b32  	%r11506, %r11504, %r11503;
	and.b32  	%r11507, %r11506, %r11505;
	or.b32  	%r11508, %r11502, %r11507;
	or.b32  	%r11509, %r11504, %r1305;
	not.b32 	%r11510, %r11509;
	and.b32  	%r11511, %r1306, %r11510;
	or.b32  	%r11512, %r11508, %r11511;
	or.b32  	%r11513, %r11505, %r1306;
	not.b32 	%r11514, %r11513;
	and.b32  	%r11515, %r11499, %r11514;
	or.b32  	%r11516, %r11512, %r11515;
	xor.b32  	%r11517, %r1307, %r11516;
	xor.b32  	%r11518, %r11517, %r1308;
	and.b32  	%r11519, %r11518, 1;
	shr.u32 	%r11520, %r11497, 19;
	shr.u32 	%r11521, %r11495, 7;
	and.b32  	%r11522, %r11521, %r1310;
	and.b32  	%r11523, %r11522, %r11520;
	not.b32 	%r11524, %r11520;
	shr.u32 	%r11525, %r11497, 20;
	shr.u32 	%r11526, %r11497, 6;
	and.b32  	%r11527, %r11525, %r11524;
	and.b32  	%r11528, %r11527, %r11526;
	or.b32  	%r11529, %r11528, %r11523;
	shr.u32 	%r11530, %r11497, 8;
	or.b32  	%r11531, %r11526, %r11530;
	not.b32 	%r11532, %r11531;
	shr.u32 	%r11533, %r11497, 13;
	and.b32  	%r11534, %r11533, %r11532;
	or.b32  	%r11535, %r11529, %r11534;
	or.b32  	%r11536, %r11525, %r11533;
	not.b32 	%r11537, %r11536;
	and.b32  	%r11538, %r1309, %r11537;
	or.b32  	%r11539, %r11535, %r11538;
	xor.b32  	%r11540, %r1311, %r11539;
	xor.b32  	%r11541, %r11540, %r1312;
	and.b32  	%r11542, %r11541, 1;
	shr.u32 	%r11543, %r11495, 17;
	shr.u32 	%r11544, %r11495, 8;
	not.b32 	%r11545, %r11544;
	and.b32  	%r11546, %r11543, %r11545;
	and.b32  	%r11547, %r11546, %r1314;
	shr.u32 	%r11548, %r11497, 16;
	and.b32  	%r11549, %r11548, %r1315;
	shr.u32 	%r11550, %r11497, 4;
	and.b32  	%r11551, %r11549, %r11550;
	or.b32  	%r11552, %r11551, %r11547;
	shr.u32 	%r11553, %r11497, 18;
	or.b32  	%r11554, %r11553, %r11550;
	not.b32 	%r11555, %r11554;
	shr.u32 	%r11556, %r11497, 22;
	and.b32  	%r11557, %r11556, %r11555;
	or.b32  	%r11558, %r11552, %r11557;
	or.b32  	%r11559, %r11556, %r11548;
	not.b32 	%r11560, %r11559;
	shr.u32 	%r11561, %r11497, 9;
	and.b32  	%r11562, %r11561, %r11560;
	or.b32  	%r11563, %r11558, %r11562;
	xor.b32  	%r11564, %r1316, %r11563;
	xor.b32  	%r11565, %r11564, %r1317;
	xor.b32  	%r11566, %r11565, %r11491;
	and.b32  	%r11567, %r11566, 1;
	or.b32  	%r1335, %r11519, %r1319;
	or.b32  	%r1336, %r11542, %r1321;
	or.b32  	%r1337, %r11567, %r1322;
	or.b32  	%r11568, %r1335, %r1324;
	and.b32  	%r11569, %r1318, %r11568;
	not.b32 	%r11570, %r1335;
	and.b32  	%r11571, %r1324, %r11570;
	or.b32  	%r11572, %r11571, %r1326;
	and.b32  	%r11573, %r1335, %r1328;
	or.b32  	%r11574, %r11573, %r1327;
	not.b32 	%r11575, %r1337;
	or.b32  	%r11576, %r1330, %r11575;
	and.b32  	%r11577, %r1331, %r1335;
	or.b32  	%r11578, %r1335, %r1329;
	not.b32 	%r11579, %r11578;
	and.b32  	%r11580, %r1325, %r11579;
	or.b32  	%r11581, %r11577, %r11580;
	or.b32  	%r11582, %r11581, %r1332;
	sub.s32 	%r11583, %r1333, %r11569;
	add.s32 	%r11584, %r11583, %r11572;
	add.s32 	%r11585, %r11584, %r11574;
	add.s32 	%r11586, %r11585, %r11576;
	add.s32 	%r11587, %r11586, %r11582;
	and.b32  	%r11588, %r11587, 1;
	xor.b32  	%r11589, %r11588, %r1297;
	not.b32 	%r11590, %r11589;
	and.b32  	%r11591, %r11542, %r11590;
	setp.eq.s32 	%p124, %r11591, 0;
	@%p124 bra 	$L__BB1_218;
	atom.shared.add.u32 	%r11592, [_ZZ12RevSucSecondP8BiuStateS0_PjhjE14checkCount_Out], 2;
	cvt.u64.u32 	%rd1080, %r11592;
	mul.wide.u32 	%rd1081, %r11592, 4;
	add.s64 	%rd1082, %rd6, %rd1081;
	st.global.u32 	[%rd1082+131072], %r1300;
	st.global.u32 	[%rd1082+196608], %r1334;
	cvt.u16.u32 	%rs436, %r1302;
	mul.wide.u32 	%rd1083, %r11592, 2;
	sub.s64 	%rd1084, %rd1082, %rd1083;
	st.global.u16 	[%rd1084+262144], %rs436;
	cvt.u16.u32 	%rs437, %r1335;
	sub.s64 	%rd1085, %rd1084, %rd1080;
	st.global.u8 	[%rd1085+294912], %rs437;
	cvt.u16.u32 	%rs438, %r1336;
	st.global.u8 	[%rd1085+311296], %rs438;
	cvt.u16.u32 	%rs439, %r1337;
	st.global.u8 	[%rd1085+327680], %rs439;
	add.s32 	%r11593, %r11592, 1;
	or.b32  	%r11594, %r1300, 1;
	cvt.u64.u32 	%rd1086, %r11593;
	mul.wide.u32 	%rd1087, %r11593, 4;
	add.s64 	%rd1088, %rd6, %rd1087;
	st.global.u32 	[%rd1088+131072], %r11594;
	xor.b32  	%r11595, %r1334, 524288;
	st.global.u32 	[%rd1088+196608], %r11595;
	mul.wide.u32 	%rd1089, %r11593, 2;
	sub.s64 	%rd1090, %rd1088, %rd1089;
	st.global.u16 	[%rd1090+262144], %rs436;
	sub.s64 	%rd1091, %rd1090, %rd1086;
	st.global.u8 	[%rd1091+294912], %rs437;
	st.global.u8 	[%rd1091+311296], %rs438;
	st.global.u8 	[%rd1091+327680], %rs439;
$L__BB1_218:
	add.s32 	%r30211, %r30211, %r3;
	setp.lt.u32 	%p125, %r30211, %r1296;
	@%p125 bra 	$L__BB1_214;
$L__BB1_219:
	bar.sync 	0;
	ld.shared.u32 	%r11596, [_ZZ12RevSucSecondP8BiuStateS0_PjhjE14checkCount_Out];
	st.global.u32 	[%rd2], %r11596;
	bar.sync 	0;
	st.shared.u32 	[_ZZ12RevSucSecondP8BiuStateS0_PjhjE13checkCount_In], %r11596;
	mov.b32 	%r11597, 0;
	st.shared.u32 	[_ZZ12RevSucSecondP8BiuStateS0_PjhjE14checkCount_Out], %r11597;
	bar.sync 	0;
	ld.shared.u32 	%r1339, [_ZZ12RevSucSecondP8BiuStateS0_PjhjE13checkCount_In];
	setp.ge.u32 	%p126, %r2, %r1339;
	@%p126 bra 	$L__BB1_226;
	ld.global.u8 	%r1340, [%rd9+31];
	mov.u32 	%r30212, %r2;
$L__BB1_221:
	cvt.u64.u32 	%rd1092, %r30212;
	mul.wide.u32 	%rd1093, %r30212, 4;
	add.s64 	%rd1094, %rd6, %rd1093;
	ld.global.u32 	%r1342, [%rd1094+196608];
	mul.wide.u32 	%rd1095, %r30212, 2;
	sub.s64 	%rd1096, %rd1094, %rd1095;
	ld.global.u16 	%rs440, [%rd1096+262144];
	cvt.u32.u16 	%r11598, %rs440;
	sub.s64 	%rd1097, %rd1096, %rd1092;
	ld.global.u8 	%rs441, [%rd1097+294912];
	cvt.u32.u16 	%r11599, %rs441;
	ld.global.u8 	%rs442, [%rd1097+311296];
	cvt.u32.u16 	%r11600, %rs442;
	ld.global.u8 	%rs443, [%rd1097+327680];
	cvt.u32.u16 	%r11601, %rs443;
	mul.wide.u32 	%rd1098, %r30212, 3;
	add.s64 	%rd1099, %rd1097, %rd1098;
	ld.global.u32 	%r11602, [%rd1099+131072];
	shl.b32 	%r1343, %r11602, 1;
	shr.u32 	%r11603, %r11598, 10;
	shr.u32 	%r11604, %r11598, 3;
	and.b32  	%r11605, %r11603, %r11604;
	shr.u32 	%r11606, %r11598, 2;
	and.b32  	%r11607, %r11606, %r11598;
	shr.u32 	%r11608, %r11598, 12;
	xor.b32  	%r11609, %r11607, %r11608;
	xor.b32  	%r1344, %r11609, %r11605;
	and.b32  	%r11610, %r1344, 1;
	mul.wide.u16 	%r11611, %rs440, 2;
	and.b32  	%r11612, %r11611, 8190;
	or.b32  	%r11613, %r11610, %r11612;
	xor.b32  	%r1345, %r11613, 1;
	xor.b32  	%r11614, %r11612, %r11599;
	shr.u32 	%r11615, %r11614, 4;
	shr.u32 	%r11616, %r11598, 9;
	shr.u32 	%r11617, %r1342, 22;
	xor.b32  	%r11618, %r11617, %r11615;
	xor.b32  	%r1346, %r11618, %r11616;
	xor.b32  	%r11619, %r1346, %r1345;
	and.b32  	%r11620, %r11619, 1;
	neg.s32 	%r11621, %r11620;
	and.b32  	%r11622, %r11621, 721472;
	xor.b32  	%r11623, %r11622, %r1342;
	shl.b32 	%r11624, %r11623, 1;
	and.b32  	%r11625, %r11624, 8388606;
	or.b32  	%r1347, %r11625, %r11620;
	shr.u32 	%r1348, %r11612, 5;
	shr.u32 	%r11626, %r11625, 7;
	shr.u32 	%r11627, %r11625, 17;
	not.b32 	%r11628, %r11627;
	and.b32  	%r11629, %r1348, %r11628;
	and.b32  	%r11630, %r11629, %r11626;
	not.b32 	%r11631, %r11626;
	shr.u32 	%r11632, %r11625, 21;
	shr.u32 	%r11633, %r11625, 12;
	and.b32  	%r11634, %r11632, %r11631;
	and.b32  	%r11635, %r11634, %r11633;
	or.b32  	%r11636, %r11630, %r11635;
	or.b32  	%r11637, %r11632, %r1348;
	not.b32 	%r11638, %r11637;
	shr.u32 	%r1349, %r11612, 12;
	and.b32  	%r11639, %r1349, %r11638;
	or.b32  	%r11640, %r11636, %r11639;
	or.b32  	%r11641, %r11633, %r1349;
	not.b32 	%r11642, %r11641;
	and.b32  	%r11643, %r11627, %r11642;
	or.b32  	%r11644, %r11640, %r11643;
	shr.u32 	%r11645, %r11599, 2;
	shr.u32 	%r11646, %r11599, 5;
	xor.b32  	%r1350, %r11645, %r11646;
	shr.u32 	%r1351, %r11600, 6;
	not.b32 	%r11647, %r1351;
	xor.b32  	%r11648, %r1350, %r11644;
	xor.b32  	%r11649, %r11648, %r1351;
	and.b32  	%r11650, %r11649, 1;
	shr.u32 	%r11651, %r11625, 19;
	shr.u32 	%r11652, %r11623, 7;
	shr.u32 	%r1352, %r11612, 11;
	not.b32 	%r1353, %r1352;
	and.b32  	%r11653, %r11652, %r1353;
	and.b32  	%r11654, %r11653, %r11651;
	not.b32 	%r11655, %r11651;
	shr.u32 	%r11656, %r11625, 20;
	shr.u32 	%r11657, %r11625, 6;
	and.b32  	%r11658, %r11656, %r11655;
	and.b32  	%r11659, %r11658, %r11657;
	or.b32  	%r11660, %r11659, %r11654;
	shr.u32 	%r11661, %r11625, 8;
	or.b32  	%r11662, %r11657, %r11661;
	not.b32 	%r11663, %r11662;
	shr.u32 	%r11664, %r11625, 13;
	and.b32  	%r11665, %r11664, %r11663;
	or.b32  	%r11666, %r11660, %r11665;
	or.b32  	%r11667, %r11656, %r11664;
	not.b32 	%r11668, %r11667;
	and.b32  	%r11669, %r1352, %r11668;
	or.b32  	%r11670, %r11666, %r11669;
	shr.u32 	%r11671, %r11600, 2;
	shr.u32 	%r11672, %r11600, 5;
	xor.b32  	%r1354, %r11671, %r11672;
	shr.u32 	%r1355, %r11601, 6;
	not.b32 	%r11673, %r1355;
	xor.b32  	%r11674, %r1354, %r11670;
	xor.b32  	%r11675, %r11674, %r1355;
	and.b32  	%r1356, %r11675, 1;
	shr.u32 	%r1357, %r11612, 9;
	shr.u32 	%r11676, %r11623, 17;
	shr.u32 	%r11677, %r11623, 8;
	not.b32 	%r11678, %r11677;
	and.b32  	%r11679, %r11676, %r11678;
	and.b32  	%r11680, %r11679, %r1357;
	shr.u32 	%r11681, %r11625, 16;
	not.b32 	%r1358, %r1357;
	and.b32  	%r11682, %r11681, %r1358;
	shr.u32 	%r11683, %r11625, 4;
	and.b32  	%r11684, %r11682, %r11683;
	or.b32  	%r11685, %r11684, %r11680;
	shr.u32 	%r11686, %r11625, 18;
	or.b32  	%r11687, %r11686, %r11683;
	not.b32 	%r11688, %r11687;
	shr.u32 	%r11689, %r11625, 22;
	and.b32  	%r11690, %r11689, %r11688;
	or.b32  	%r11691, %r11685, %r11690;
	or.b32  	%r11692, %r11689, %r11681;
	not.b32 	%r11693, %r11692;
	shr.u32 	%r11694, %r11625, 9;
	and.b32  	%r11695, %r11694, %r11693;
	or.b32  	%r11696, %r11691, %r11695;
	shr.u32 	%r1359, %r11601, 3;
	shr.u32 	%r1360, %r11599, 6;
	xor.b32  	%r11697, %r1359, %r11696;
	xor.b32  	%r11698, %r11697, %r1360;
	xor.b32  	%r11699, %r11698, %r11619;
	and.b32  	%r11700, %r11699, 1;
	mul.wide.u16 	%r11701, %rs441, 2;
	and.b32  	%r1361, %r1360, 1;
	and.b32  	%r1362, %r11701, 126;
	or.b32  	%r1363, %r11650, %r1362;
	mul.wide.u16 	%r11702, %rs442, 2;
	and.b32  	%r1364, %r11702, 126;
	mul.wide.u16 	%r11703, %rs443, 2;
	and.b32  	%r1365, %r11703, 126;
	shr.u32 	%r11704, %r1365, 3;
	shr.u32 	%r11705, %r1364, 3;
	or.b32  	%r11706, %r11704, %r11705;
	and.b32  	%r11707, %r11600, %r11706;
	and.b32  	%r11708, %r11601, 63;
	or.b32  	%r1366, %r11700, %r1365;
	shr.u32 	%r1367, %r1362, 6;
	or.b32  	%r11709, %r1363, %r1367;
	and.b32  	%r11710, %r1361, %r11709;
	shr.u32 	%r11711, %r11599, 1;
	not.b32 	%r11712, %r11711;
	shr.u32 	%r11713, %r11600, 4;
	and.b32  	%r11714, %r11713, %r11712;
	or.b32  	%r11715, %r11647, %r11714;
	or.b32  	%r11716, %r11715, -2;
	not.b32 	%r11717, %r11704;
	and.b32  	%r11718, %r11705, %r11717;
	or.b32  	%r11719, %r11673, %r11718;
	or.b32  	%r11720, %r11719, -2;
	and.b32  	%r11721, %r11704, %r11705;
	shr.u32 	%r11722, %r1365, 5;
	not.b32 	%r11723, %r11722;
	or.b32  	%r11724, %r11721, %r11723;
	shr.u32 	%r11725, %r1364, 6;
	not.b32 	%r11726, %r11725;
	shr.u32 	%r11727, %r1362, 2;
	shr.u32 	%r1368, %r1364, 5;
	and.b32  	%r11728, %r1368, %r11727;
	or.b32  	%r11729, %r11728, %r11726;
	or.b32  	%r11730, %r1368, %r11727;
	and.b32  	%r11731, %r11730, %r11599;
	not.b32 	%r11732, %r11731;
	shr.u32 	%r11733, %r1362, 3;
	not.b32 	%r1369, %r11733;
	not.b32 	%r11734, %r1363;
	and.b32  	%r11735, %r1367, %r11734;
	or.b32  	%r11736, %r11735, %r1369;
	shr.u32 	%r11737, %r1362, 4;
	not.b32 	%r1370, %r11737;
	not.b32 	%r1371, %r1367;
	and.b32  	%r11738, %r1363, %r1371;
	or.b32  	%r11739, %r11738, %r1370;
	not.b32 	%r11740, %r1366;
	shr.u32 	%r1372, %r1365, 6;
	and.b32  	%r1373, %r1372, %r11708;
	or.b32  	%r11741, %r1373, %r11740;
	shr.u32 	%r11742, %r1365, 4;
	not.b32 	%r11743, %r11742;
	not.b32 	%r11744, %r1372;
	and.b32  	%r11745, %r11601, %r11744;
	or.b32  	%r11746, %r11745, %r11743;
	shr.u32 	%r11747, %r1365, 2;
	not.b32 	%r11748, %r11747;
	not.b32 	%r11749, %r11708;
	and.b32  	%r11750, %r1372, %r11749;
	or.b32  	%r11751, %r11750, %r11748;
	not.b32 	%r11752, %r11727;
	and.b32  	%r1374, %r11749, %r11752;
	and.b32  	%r11753, %r1374, %r1363;
	or.b32  	%r11754, %r1363, %r1372;
	not.b32 	%r11755, %r11754;
	and.b32  	%r11756, %r1368, %r11755;
	not.b32 	%r11757, %r11705;
	and.b32  	%r11758, %r11727, %r11757;
	and.b32  	%r11759, %r11758, %r11704;
	not.b32 	%r11760, %r1368;
	and.b32  	%r11761, %r11705, %r11760;
	and.b32  	%r11762, %r11704, %r11749;
	or.b32  	%r11763, %r11762, %r11761;
	and.b32  	%r11764, %r11763, %r1371;
	or.b32  	%r1375, %r11764, %r11759;
	or.b32  	%r11765, %r11753, %r11756;
	or.b32  	%r11766, %r11765, %r1375;
	add.s32 	%r11767, %r11716, %r11729;
	add.s32 	%r11768, %r11767, %r11732;
	add.s32 	%r11769, %r11768, %r11720;
	add.s32 	%r11770, %r11769, %r11724;
	sub.s32 	%r11771, %r11770, %r11707;
	add.s32 	%r11772, %r11771, %r11746;
	add.s32 	%r11773, %r11772, %r11751;
	add.s32 	%r1376, %r11773, -2;
	sub.s32 	%r11774, %r1376, %r11710;
	add.s32 	%r11775, %r11774, %r11736;
	add.s32 	%r11776, %r11775, %r11739;
	add.s32 	%r11777, %r11776, %r11741;
	add.s32 	%r11778, %r11777, %r11766;
	xor.b32  	%r11779, %r11778, %r1340;
	or.b32  	%r11780, %r11779, %r11675;
	and.b32  	%r11781, %r11780, 1;
	setp.eq.b32 	%p127, %r11781, 1;
	@%p127 bra 	$L__BB1_223;
	atom.shared.add.u32 	%r11782, [_ZZ12RevSucSecondP8BiuStateS0_PjhjE14checkCount_Out], 2;
	cvt.u64.u32 	%rd1100, %r11782;
	mul.wide.u32 	%rd1101, %r11782, 4;
	add.s64 	%rd1102, %rd5, %rd1101;
	st.global.u32 	[%rd1102+131072], %r1343;
	st.global.u32 	[%rd1102+196608], %r1347;
	cvt.u16.u32 	%rs444, %r1345;
	mul.wide.u32 	%rd1103, %r11782, 2;
	sub.s64 	%rd1104, %rd1102, %rd1103;
	st.global.u16 	[%rd1104+262144], %rs444;
	cvt.u16.u32 	%rs445, %r1363;
	sub.s64 	%rd1105, %rd1104, %rd1100;
	st.global.u8 	[%rd1105+294912], %rs445;
	or.b32  	%r11783, %r1356, %r1364;
	cvt.u16.u32 	%rs446, %r11783;
	st.global.u8 	[%rd1105+311296], %rs446;
	cvt.u16.u32 	%rs447, %r1366;
	st.global.u8 	[%rd1105+327680], %rs447;
	add.s32 	%r11784, %r11782, 1;
	or.b32  	%r11785, %r1343, 1;
	cvt.u64.u32 	%rd1106, %r11784;
	mul.wide.u32 	%rd1107, %r11784, 4;
	add.s64 	%rd1108, %rd5, %rd1107;
	st.global.u32 	[%rd1108+131072], %r11785;
	xor.b32  	%r11786, %r1347, 524288;
	st.global.u32 	[%rd1108+196608], %r11786;
	mul.wide.u32 	%rd1109, %r11784, 2;
	sub.s64 	%rd1110, %rd1108, %rd1109;
	st.global.u16 	[%rd1110+262144], %rs444;
	sub.s64 	%rd1111, %rd1110, %rd1106;
	st.global.u8 	[%rd1111+294912], %rs445;
	st.global.u8 	[%rd1111+311296], %rs446;
	st.global.u8 	[%rd1111+327680], %rs447;
$L__BB1_223:
	xor.b32  	%r11787, %r1346, %r1344;
	and.b32  	%r11788, %r11787, 1;
	neg.s32 	%r11789, %r11788;
	and.b32  	%r11790, %r11789, 721472;
	xor.b32  	%r11791, %r11790, %r1342;
	shl.b32 	%r11792, %r11791, 1;
	and.b32  	%r11793, %r11792, 8388606;
	or.b32  	%r1377, %r11793, %r11788;
	shr.u32 	%r11794, %r11793, 7;
	shr.u32 	%r11795, %r11793, 17;
	not.b32 	%r11796, %r11795;
	and.b32  	%r11797, %r1348, %r11796;
	and.b32  	%r11798, %r11797, %r11794;
	not.b32 	%r11799, %r11794;
	shr.u32 	%r11800, %r11793, 21;
	shr.u32 	%r11801, %r11793, 12;
	and.b32  	%r11802, %r11800, %r11799;
	and.b32  	%r11803, %r11802, %r11801;
	or.b32  	%r11804, %r11798, %r11803;
	or.b32  	%r11805, %r11800, %r1348;
	not.b32 	%r11806, %r11805;
	and.b32  	%r11807, %r1349, %r11806;
	or.b32  	%r11808, %r11804, %r11807;
	or.b32  	%r11809, %r11801, %r1349;
	not.b32 	%r11810, %r11809;
	and.b32  	%r11811, %r11795, %r11810;
	or.b32  	%r11812, %r11808, %r11811;
	xor.b32  	%r11813, %r1350, %r11812;
	xor.b32  	%r11814, %r11813, %r1351;
	and.b32  	%r11815, %r11814, 1;
	shr.u32 	%r11816, %r11793, 19;
	shr.u32 	%r11817, %r11791, 7;
	and.b32  	%r11818, %r11817, %r1353;
	and.b32  	%r11819, %r11818, %r11816;
	not.b32 	%r11820, %r11816;
	shr.u32 	%r11821, %r11793, 20;
	shr.u32 	%r11822, %r11793, 6;
	and.b32  	%r11823, %r11821, %r11820;
	and.b32  	%r11824, %r11823, %r11822;
	or.b32  	%r11825, %r11824, %r11819;
	shr.u32 	%r11826, %r11793, 8;
	or.b32  	%r11827, %r11822, %r11826;
	not.b32 	%r11828, %r11827;
	shr.u32 	%r11829, %r11793, 13;
	and.b32  	%r11830, %r11829, %r11828;
	or.b32  	%r11831, %r11825, %r11830;
	or.b32  	%r11832, %r11821, %r11829;
	not.b32 	%r11833, %r11832;
	and.b32  	%r11834, %r1352, %r11833;
	or.b32  	%r11835, %r11831, %r11834;
	xor.b32  	%r11836, %r1354, %r11835;
	xor.b32  	%r11837, %r11836, %r1355;
	and.b32  	%r11838, %r11837, 1;
	shr.u32 	%r11839, %r11791, 17;
	shr.u32 	%r11840, %r11791, 8;
	not.b32 	%r11841, %r11840;
	and.b32  	%r11842, %r11839, %r11841;
	and.b32  	%r11843, %r11842, %r1357;
	shr.u32 	%r11844, %r11793, 16;
	and.b32  	%r11845, %r11844, %r1358;
	shr.u32 	%r11846, %r11793, 4;
	and.b32  	%r11847, %r11845, %r11846;
	or.b32  	%r11848, %r11847, %r11843;
	shr.u32 	%r11849, %r11793, 18;
	or.b32  	%r11850, %r11849, %r11846;
	not.b32 	%r11851, %r11850;
	shr.u32 	%r11852, %r11793, 22;
	and.b32  	%r11853, %r11852, %r11851;
	or.b32  	%r11854, %r11848, %r11853;
	or.b32  	%r11855, %r11852, %r11844;
	not.b32 	%r11856, %r11855;
	shr.u32 	%r11857, %r11793, 9;
	and.b32  	%r11858, %r11857, %r11856;
	or.b32  	%r11859, %r11854, %r11858;
	xor.b32  	%r11860, %r1359, %r11859;
	xor.b32  	%r11861, %r11860, %r1360;
	xor.b32  	%r11862, %r11861, %r11787;
	and.b32  	%r11863, %r11862, 1;
	or.b32  	%r1378, %r11815, %r1362;
	or.b32  	%r1379, %r11838, %r1364;
	or.b32  	%r1380, %r11863, %r1365;
	or.b32  	%r11864, %r1378, %r1367;
	and.b32  	%r11865, %r1361, %r11864;
	not.b32 	%r11866, %r1378;
	and.b32  	%r11867, %r1367, %r11866;
	or.b32  	%r11868, %r11867, %r1369;
	and.b32  	%r11869, %r1378, %r1371;
	or.b32  	%r11870, %r11869, %r1370;
	not.b32 	%r11871, %r1380;
	or.b32  	%r11872, %r1373, %r11871;
	and.b32  	%r11873, %r1374, %r1378;
	or.b32  	%r11874, %r1378, %r1372;
	not.b32 	%r11875, %r11874;
	and.b32  	%r11876, %r1368, %r11875;
	or.b32  	%r11877, %r11873, %r11876;
	or.b32  	%r11878, %r11877, %r1375;
	sub.s32 	%r11879, %r1376, %r11865;
	add.s32 	%r11880, %r11879, %r11868;
	add.s32 	%r11881, %r11880, %r11870;
	add.s32 	%r11882, %r11881, %r11872;
	add.s32 	%r11883, %r11882, %r11878;
	and.b32  	%r11884, %r11883, 1;
	xor.b32  	%r11885, %r11884, %r1340;
	not.b32 	%r11886, %r11885;
	and.b32  	%r11887, %r11838, %r11886;
	setp.eq.s32 	%p128, %r11887, 0;
	@%p128 bra 	$L__BB1_225;
	atom.shared.add.u32 	%r11888, [_ZZ12RevSucSecondP8BiuStateS0_PjhjE14checkCount_Out], 2;
	cvt.u64.u32 	%rd1112, %r11888;
	mul.wide.u32 	%rd1113, %r11888, 4;
	add.s64 	%rd1114, %rd5, %rd1113;
	st.global.u32 	[%rd1114+131072], %r1343;
	st.global.u32 	[%rd1114+196608], %r1377;
	cvt.u16.u32 	%rs448, %r1345;
	mul.wide.u32 	%rd1115, %r11888, 2;
	sub.s64 	%rd1116, %rd1114, %rd1115;
	st.global.u16 	[%rd1116+262144], %rs448;
	cvt.u16.u32 	%rs449, %r1378;
	sub.s64 	%rd1117, %rd1116, %rd1112;
	st.global.u8 	[%rd1117+294912], %rs449;
	cvt.u16.u32 	%rs450, %r1379;
	st.global.u8 	[%rd1117+311296], %rs450;
	cvt.u16.u32 	%rs451, %r1380;
	st.global.u8 	[%rd1117+327680], %rs451;
	add.s32 	%r11889, %r11888, 1;
	or.b32  	%r11890, %r1343, 1;
	cvt.u64.u32 	%rd1118, %r11889;
	mul.wide.u32 	%rd1119, %r11889, 4;
	add.s64 	%rd1120, %rd5, %rd1119;
	st.global.u32 	[%rd1120+131072], %r11890;
	xor.b32  	%r11891, %r1377, 524288;
	st.global.u32 	[%rd1120+196608], %r11891;
	mul.wide.u32 	%rd1121, %r11889, 2;
	sub.s64 	%rd1122, %rd1120, %rd1121;
	st.global.u16 	[%rd1122+262144], %rs448;
	sub.s64 	%rd1123, %rd1122, %rd1118;
	st.global.u8 	[%rd1123+294912], %rs449;
	st.global.u8 	[%rd1123+311296], %rs450;
	st.global.u8 	[%rd1123+327680], %rs451;
$L__BB1_225:
	add.s32 	%r30212, %r30212, %r3;
	setp.lt.u32 	%p129, %r30212, %r1339;
	@%p129 bra 	$L__BB1_221;
$L__BB1_226:
	bar.sync 	0;
	ld.shared.u32 	%r11892, [_ZZ12RevSucSecondP8BiuStateS0_PjhjE14checkCount_Out];
	bar.sync 	0;
	st.shared.u32 	[_ZZ11RevSucThirdP8BiuStateS0_PjhE13checkCount_In], %r11892;
	mov.b32 	%r11893, 0;
	st.shared.u32 	[_ZZ11RevSucThirdP8BiuStateS0_PjhE13checkCount_Sp], %r11893;
	bar.sync 	0;
	ld.shared.u32 	%r1382, [_ZZ11RevSucThirdP8BiuStateS0_PjhE13checkCount_In];
	setp.ge.u32 	%p130, %r2, %r1382;
	@%p130 bra 	$L__BB1_233;
	ld.global.u8 	%r1383, [%rd9+32];
	mov.u32 	%r30213, %r2;
$L__BB1_228:
	cvt.u64.u32 	%rd1124, %r30213;
	mul.wide.u32 	%rd1125, %r30213, 4;
	add.s64 	%rd1126, %rd5, %rd1125;
	ld.global.u32 	%r1385, [%rd1126+196608];
	mul.wide.u32 	%rd1127, %r30213, 2;
	sub.s64 	%rd1128, %rd1126, %rd1127;
	ld.global.u16 	%rs452, [%rd1128+262144];
	cvt.u32.u16 	%r11894, %rs452;
	sub.s64 	%rd1129, %rd1128, %rd1124;
	ld.global.u8 	%rs453, [%rd1129+294912];
	cvt.u32.u16 	%r11895, %rs453;
	ld.global.u8 	%rs454, [%rd1129+311296];
	cvt.u32.u16 	%r11896, %rs454;
	ld.global.u8 	%rs455, [%rd1129+327680];
	cvt.u32.u16 	%r11897, %rs455;
	mul.wide.u32 	%rd1130, %r30213, 3;
	add.s64 	%rd1131, %rd1129, %rd1130;
	ld.global.u32 	%r1386, [%rd1131+131072];
	shr.u32 	%r11898, %r11894, 10;
	shr.u32 	%r11899, %r11894, 3;
	and.b32  	%r11900, %r11898, %r11899;
	shr.u32 	%r11901, %r11894, 2;
	and.b32  	%r11902, %r11901, %r11894;
	shr.u32 	%r11903, %r11894, 12;
	xor.b32  	%r11904, %r11902, %r11903;
	xor.b32  	%r1387, %r11904, %r11900;
	and.b32  	%r11905, %r1387, 1;
	mul.wide.u16 	%r11906, %rs452, 2;
	and.b32  	%r11907, %r11906, 8190;
	or.b32  	%r11908, %r11905, %r11907;
	xor.b32  	%r1388, %r11908, 1;
	xor.b32  	%r11909, %r11907, %r11895;
	shr.u32 	%r11910, %r11909, 4;
	shr.u32 	%r11911, %r11894, 9;
	shr.u32 	%r11912, %r1385, 22;
	xor.b32  	%r11913, %r11912, %r11910;
	xor.b32  	%r1389, %r11913, %r11911;
	xor.b32  	%r11914, %r1389, %r1388;
	and.b32  	%r11915, %r11914, 1;
	neg.s32 	%r11916, %r11915;
	and.b32  	%r11917, %r11916, 721472;
	xor.b32  	%r11918, %r11917, %r1385;
	shl.b32 	%r11919, %r11918, 1;
	and.b32  	%r11920, %r11919, 8388606;
	or.b32  	%r1390, %r11920, %r11915;
	shr.u32 	%r1391, %r11907, 5;
	shr.u32 	%r11921, %r11920, 7;
	shr.u32 	%r11922, %r11920, 17;
	not.b32 	%r11923, %r11922;
	and.b32  	%r11924, %r1391, %r11923;
	and.b32  	%r11925, %r11924, %r11921;
	not.b32 	%r11926, %r11921;
	shr.u32 	%r11927, %r11920, 21;
	shr.u32 	%r11928, %r11920, 12;
	and.b32  	%r11929, %r11927, %r11926;
	and.b32  	%r11930, %r11929, %r11928;
	or.b32  	%r11931, %r11925, %r11930;
	or.b32  	%r11932, %r11927, %r1391;
	not.b32 	%r11933, %r11932;
	shr.u32 	%r1392, %r11907, 12;
	and.b32  	%r11934, %r1392, %r11933;
	or.b32  	%r11935, %r11931, %r11934;
	or.b32  	%r11936, %r11928, %r1392;
	not.b32 	%r11937, %r11936;
	and.b32  	%r11938, %r11922, %r11937;
	or.b32  	%r11939, %r11935, %r11938;
	shr.u32 	%r11940, %r11895, 2;
	shr.u32 	%r11941, %r11895, 5;
	xor.b32  	%r1393, %r11940, %r11941;
	shr.u32 	%r1394, %r11896, 6;
	not.b32 	%r11942, %r1394;
	xor.b32  	%r11943, %r1393, %r11939;
	xor.b32  	%r11944, %r11943, %r1394;
	and.b32  	%r11945, %r11944, 1;
	shr.u32 	%r11946, %r11920, 19;
	shr.u32 	%r11947, %r11918, 7;
	shr.u32 	%r1395, %r11907, 11;
	not.b32 	%r1396, %r1395;
	and.b32  	%r11948, %r11947, %r1396;
	and.b32  	%r11949, %r11948, %r11946;
	not.b32 	%r11950, %r11946;
	shr.u32 	%r11951, %r11920, 20;
	shr.u32 	%r11952, %r11920, 6;
	and.b32  	%r11953, %r11951, %r11950;
	and.b32  	%r11954, %r11953, %r11952;
	or.b32  	%r11955, %r11954, %r11949;
	shr.u32 	%r11956, %r11920, 8;
	or.b32  	%r11957, %r11952, %r11956;
	not.b32 	%r11958, %r11957;
	shr.u32 	%r11959, %r11920, 13;
	and.b32  	%r11960, %r11959, %r11958;
	or.b32  	%r11961, %r11955, %r11960;
	or.b32  	%r11962, %r11951, %r11959;
	not.b32 	%r11963, %r11962;
	and.b32  	%r11964, %r1395, %r11963;
	or.b32  	%r11965, %r11961, %r11964;
	shr.u32 	%r11966, %r11896, 2;
	shr.u32 	%r11967, %r11896, 5;
	xor.b32  	%r1397, %r11966, %r11967;
	shr.u32 	%r1398, %r11897, 6;
	not.b32 	%r11968, %r1398;
	xor.b32  	%r11969, %r1397, %r11965;
	xor.b32  	%r11970, %r11969, %r1398;
	and.b32  	%r1399, %r11970, 1;
	shr.u32 	%r1400, %r11907, 9;
	shr.u32 	%r11971, %r11918, 17;
	shr.u32 	%r11972, %r11918, 8;
	not.b32 	%r11973, %r11972;
	and.b32  	%r11974, %r11971, %r11973;
	and.b32  	%r11975, %r11974, %r1400;
	shr.u32 	%r11976, %r11920, 16;
	not.b32 	%r1401, %r1400;
	and.b32  	%r11977, %r11976, %r1401;
	shr.u32 	%r11978, %r11920, 4;
	and.b32  	%r11979, %r11977, %r11978;
	or.b32  	%r11980, %r11979, %r11975;
	shr.u32 	%r11981, %r11920, 18;
	or.b32  	%r11982, %r11981, %r11978;
	not.b32 	%r11983, %r11982;
	shr.u32 	%r11984, %r11920, 22;
	and.b32  	%r11985, %r11984, %r11983;
	or.b32  	%r11986, %r11980, %r11985;
	or.b32  	%r11987, %r11984, %r11976;
	not.b32 	%r11988, %r11987;
	shr.u32 	%r11989, %r11920, 9;
	and.b32  	%r11990, %r11989, %r11988;
	or.b32  	%r11991, %r11986, %r11990;
	shr.u32 	%r1402, %r11897, 3;
	shr.u32 	%r1403, %r11895, 6;
	xor.b32  	%r11992, %r1402, %r11991;
	xor.b32  	%r11993, %r11992, %r1403;
	xor.b32  	%r11994, %r11993, %r11914;
	and.b32  	%r11995, %r11994, 1;
	mul.wide.u16 	%r11996, %rs453, 2;
	and.b32  	%r1404, %r1403, 1;
	and.b32  	%r1405, %r11996, 126;
	or.b32  	%r1406, %r11945, %r1405;
	mul.wide.u16 	%r11997, %rs454, 2;
	and.b32  	%r1407, %r11997, 126;
	mul.wide.u16 	%r11998, %rs455, 2;
	and.b32  	%r1408, %r11998, 126;
	shr.u32 	%r11999, %r1408, 3;
	shr.u32 	%r12000, %r1407, 3;
	or.b32  	%r12001, %r11999, %r12000;
	and.b32  	%r12002, %r11896, %r12001;
	and.b32  	%r12003, %r11897, 63;
	or.b32  	%r1409, %r11995, %r1408;
	shr.u32 	%r1410, %r1405, 6;
	or.b32  	%r12004, %r1406, %r1410;
	and.b32  	%r12005, %r1404, %r12004;
	shr.u32 	%r12006, %r11895, 1;
	not.b32 	%r12007, %r12006;
	shr.u32 	%r12008, %r11896, 4;
	and.b32  	%r12009, %r12008, %r12007;
	or.b32  	%r12010, %r11942, %r12009;
	or.b32  	%r12011, %r12010, -2;
	not.b32 	%r12012, %r11999;
	and.b32  	%r12013, %r12000, %r12012;
	or.b32  	%r12014, %r11968, %r12013;
	or.b32  	%r12015, %r12014, -2;
	and.b32  	%r12016, %r11999, %r12000;
	shr.u32 	%r12017, %r1408, 5;
	not.b32 	%r12018, %r12017;
	or.b32  	%r12019, %r12016, %r12018;
	shr.u32 	%r12020, %r1407, 6;
	not.b32 	%r12021, %r12020;
	shr.u32 	%r12022, %r1405, 2;
	shr.u32 	%r1411, %r1407, 5;
	and.b32  	%r12023, %r1411, %r12022;
	or.b32  	%r12024, %r12023, %r12021;
	or.b32  	%r12025, %r1411, %r12022;
	and.b32  	%r12026, %r12025, %r11895;
	not.b32 	%r12027, %r12026;
	shr.u32 	%r12028, %r1405, 3;
	not.b32 	%r1412, %r12028;
	not.b32 	%r12029, %r1406;
	and.b32  	%r12030, %r1410, %r12029;
	or.b32  	%r12031, %r12030, %r1412;
	shr.u32 	%r12032, %r1405, 4;
	not.b32 	%r1413, %r12032;
	not.b32 	%r1414, %r1410;
	and.b32  	%r12033, %r1406, %r1414;
	or.b32  	%r12034, %r12033, %r1413;
	not.b32 	%r12035, %r1409;
	shr.u32 	%r1415, %r1408, 6;
	and.b32  	%r1416, %r1415, %r12003;
	or.b32  	%r12036, %r1416, %r12035;
	shr.u32 	%r12037, %r1408, 4;
	not.b32 	%r12038, %r12037;
	not.b32 	%r12039, %r1415;
	and.b32  	%r12040, %r11897, %r12039;
	or.b32  	%r12041, %r12040, %r12038;
	shr.u32 	%r12042, %r1408, 2;
	not.b32 	%r12043, %r12042;
	not.b32 	%r12044, %r12003;
	and.b32  	%r12045, %r1415, %r12044;
	or.b32  	%r12046, %r12045, %r12043;
	not.b32 	%r12047, %r12022;
	and.b32  	%r1417, %r12044, %r12047;
	and.b32  	%r12048, %r1417, %r1406;
	or.b32  	%r12049, %r1406, %r1415;
	not.b32 	%r12050, %r12049;
	and.b32  	%r12051, %r1411, %r12050;
	not.b32 	%r12052, %r12000;
	and.b32  	%r12053, %r12022, %r12052;
	and.b32  	%r12054, %r12053, %r11999;
	not.b32 	%r12055, %r1411;
	and.b32  	%r12056, %r12000, %r12055;
	and.b32  	%r12057, %r11999, %r12044;
	or.b32  	%r12058, %r12057, %r12056;
	and.b32  	%r12059, %r12058, %r1414;
	or.b32  	%r1418, %r12059, %r12054;
	or.b32  	%r12060, %r12048, %r12051;
	or.b32  	%r12061, %r12060, %r1418;
	add.s32 	%r12062, %r12011, %r12024;
	add.s32 	%r12063, %r12062, %r12027;
	add.s32 	%r12064, %r12063, %r12015;
	add.s32 	%r12065, %r12064, %r12019;
	sub.s32 	%r12066, %r12065, %r12002;
	add.s32 	%r12067, %r12066, %r12041;
	add.s32 	%r12068, %r12067, %r12046;
	add.s32 	%r1419, %r12068, -2;
	sub.s32 	%r12069, %r1419, %r12005;
	add.s32 	%r12070, %r12069, %r12031;
	add.s32 	%r12071, %r12070, %r12034;
	add.s32 	%r12072, %r12071, %r12036;
	add.s32 	%r12073, %r12072, %r12061;
	xor.b32  	%r12074, %r12073, %r1383;
	or.b32  	%r12075, %r12074, %r11970;
	and.b32  	%r12076, %r12075, 1;
	setp.eq.b32 	%p131, %r12076, 1;
	@%p131 bra 	$L__BB1_230;
	atom.shared.add.u32 	%r12077, [_ZZ11RevSucThirdP8BiuStateS0_PjhE13checkCount_Sp], 2;
	cvt.u64.u32 	%rd1132, %r12077;
	mul.wide.u32 	%rd1133, %r12077, 4;
	add.s64 	%rd1134, %rd7, %rd1133;
	mov.b32 	%r12078, 0;
	st.global.u32 	[%rd1134+65536], %r12078;
	st.global.u32 	[%rd1134+131072], %r1386;
	st.global.u32 	[%rd1134+196608], %r1390;
	cvt.u16.u32 	%rs456, %r1388;
	mul.wide.u32 	%rd1135, %r12077, 2;
	sub.s64 	%rd1136, %rd1134, %rd1135;
	st.global.u16 	[%rd1136+262144], %rs456;
	cvt.u16.u32 	%rs457, %r1406;
	sub.s64 	%rd1137, %rd1136, %rd1132;
	st.global.u8 	[%rd1137+294912], %rs457;
	or.b32  	%r12079, %r1399, %r1407;
	cvt.u16.u32 	%rs458, %r12079;
	st.global.u8 	[%rd1137+311296], %rs458;
	cvt.u16.u32 	%rs459, %r1409;
	st.global.u8 	[%rd1137+327680], %rs459;
	add.s32 	%r12080, %r12077, 1;
	cvt.u64.u32 	%rd1138, %r12080;
	mul.wide.u32 	%rd1139, %r12080, 4;
	add.s64 	%rd1140, %rd7, %rd1139;
	mov.b32 	%r12081, 1;
	st.global.u32 	[%rd1140+65536], %r12081;
	st.global.u32 	[%rd1140+131072], %r1386;
	xor.b32  	%r12082, %r1390, 524288;
	st.global.u32 	[%rd1140+196608], %r12082;
	mul.wide.u32 	%rd1141, %r12080, 2;
	sub.s64 	%rd1142, %rd1140, %rd1141;
	st.global.u16 	[%rd1142+262144], %rs456;
	sub.s64 	%rd1143, %rd1142, %rd1138;
	st.global.u8 	[%rd1143+294912], %rs457;
	st.global.u8 	[%rd1143+311296], %rs458;
	st.global.u8 	[%rd1143+327680], %rs459;
$L__BB1_230:
	xor.b32  	%r12083, %r1389, %r1387;
	and.b32  	%r12084, %r12083, 1;
	neg.s32 	%r12085, %r12084;
	and.b32  	%r12086, %r12085, 721472;
	xor.b32  	%r12087, %r12086, %r1385;
	shl.b32 	%r12088, %r12087, 1;
	and.b32  	%r12089, %r12088, 8388606;
	or.b32  	%r1420, %r12089, %r12084;
	shr.u32 	%r12090, %r12089, 7;
	shr.u32 	%r12091, %r12089, 17;
	not.b32 	%r12092, %r12091;
	and.b32  	%r12093, %r1391, %r12092;
	and.b32  	%r12094, %r12093, %r12090;
	not.b32 	%r12095, %r12090;
	shr.u32 	%r12096, %r12089, 21;
	shr.u32 	%r12097, %r12089, 12;
	and.b32  	%r12098, %r12096, %r12095;
	and.b32  	%r12099, %r12098, %r12097;
	or.b32  	%r12100, %r12094, %r12099;
	or.b32  	%r12101, %r12096, %r1391;
	not.b32 	%r12102, %r12101;
	and.b32  	%r12103, %r1392, %r12102;
	or.b32  	%r12104, %r12100, %r12103;
	or.b32  	%r12105, %r12097, %r1392;
	not.b32 	%r12106, %r12105;
	and.b32  	%r12107, %r12091, %r12106;
	or.b32  	%r12108, %r12104, %r12107;
	xor.b32  	%r12109, %r1393, %r12108;
	xor.b32  	%r12110, %r12109, %r1394;
	and.b32  	%r12111, %r12110, 1;
	shr.u32 	%r12112, %r12089, 19;
	shr.u32 	%r12113, %r12087, 7;
	and.b32  	%r12114, %r12113, %r1396;
	and.b32  	%r12115, %r12114, %r12112;
	not.b32 	%r12116, %r12112;
	shr.u32 	%r12117, %r12089, 20;
	shr.u32 	%r12118, %r12089, 6;
	and.b32  	%r12119, %r12117, %r12116;
	and.b32  	%r12120, %r12119, %r12118;
	or.b32  	%r12121, %r12120, %r12115;
	shr.u32 	%r12122, %r12089, 8;
	or.b32  	%r12123, %r12118, %r12122;
	not.b32 	%r12124, %r12123;
	shr.u32 	%r12125, %r12089, 13;
	and.b32  	%r12126, %r12125, %r12124;
	or.b32  	%r12127, %r12121, %r12126;
	or.b32  	%r12128, %r12117, %r12125;
	not.b32 	%r12129, %r12128;
	and.b32  	%r12130, %r1395, %r12129;
	or.b32  	%r12131, %r12127, %r12130;
	xor.b32  	%r12132, %r1397, %r12131;
	xor.b32  	%r12133, %r12132, %r1398;
	and.b32  	%r12134, %r12133, 1;
	shr.u32 	%r12135, %r12087, 17;
	shr.u32 	%r12136, %r12087, 8;
	not.b32 	%r12137, %r12136;
	and.b32  	%r12138, %r12135, %r12137;
	and.b32  	%r12139, %r12138, %r1400;
	shr.u32 	%r12140, %r12089, 16;
	and.b32  	%r12141, %r12140, %r1401;
	shr.u32 	%r12142, %r12089, 4;
	and.b32  	%r12143, %r12141, %r12142;
	or.b32  	%r12144, %r12143, %r12139;
	shr.u32 	%r12145, %r12089, 18;
	or.b32  	%r12146, %r12145, %r12142;
	not.b32 	%r12147, %r12146;
	shr.u32 	%r12148, %r12089, 22;
	and.b32  	%r12149, %r12148, %r12147;
	or.b32  	%r12150, %r12144, %r12149;
	or.b32  	%r12151, %r12148, %r12140;
	not.b32 	%r12152, %r12151;
	shr.u32 	%r12153, %r12089, 9;
	and.b32  	%r12154, %r12153, %r12152;
	or.b32  	%r12155, %r12150, %r12154;
	xor.b32  	%r12156, %r1402, %r12155;
	xor.b32  	%r12157, %r12156, %r1403;
	xor.b32  	%r12158, %r12157, %r12083;
	and.b32  	%r12159, %r12158, 1;
	or.b32  	%r1421, %r12111, %r1405;
	or.b32  	%r1422, %r12134, %r1407;
	or.b32  	%r1423, %r12159, %r1408;
	or.b32  	%r12160, %r1421, %r1410;
	and.b32  	%r12161, %r1404, %r12160;
	not.b32 	%r12162, %r1421;
	and.b32  	%r12163, %r1410, %r12162;
	or.b32  	%r12164, %r12163, %r1412;
	and.b32  	%r12165, %r1421, %r1414;
	or.b32  	%r12166, %r12165, %r1413;
	not.b32 	%r12167, %r1423;
	or.b32  	%r12168, %r1416, %r12167;
	and.b32  	%r12169, %r1417, %r1421;
	or.b32  	%r12170, %r1421, %r1415;
	not.b32 	%r12171, %r12170;
	and.b32  	%r12172, %r1411, %r12171;
	or.b32  	%r12173, %r12169, %r12172;
	or.b32  	%r12174, %r12173, %r1418;
	sub.s32 	%r12175, %r1419, %r12161;
	add.s32 	%r12176, %r12175, %r12164;
	add.s32 	%r12177, %r12176, %r12166;
	add.s32 	%r12178, %r12177, %r12168;
	add.s32 	%r12179, %r12178, %r12174;
	and.b32  	%r12180, %r12179, 1;
	xor.b32  	%r12181, %r12180, %r1383;
	not.b32 	%r12182, %r12181;
	and.b32  	%r12183, %r12134, %r12182;
	setp.eq.s32 	%p132, %r12183, 0;
	@%p132 bra 	$L__BB1_232;
	atom.shared.add.u32 	%r12184, [_ZZ11RevSucThirdP8BiuStateS0_PjhE13checkCount_Sp], 2;
	cvt.u64.u32 	%rd1144, %r12184;
	mul.wide.u32 	%rd1145, %r12184, 4;
	add.s64 	%rd1146, %rd7, %rd1145;
	mov.b32 	%r12185, 0;
	st.global.u32 	[%rd1146+65536], %r12185;
	st.global.u32 	[%rd1146+131072], %r1386;
	st.global.u32 	[%rd1146+196608], %r1420;
	cvt.u16.u32 	%rs460, %r1388;
	mul.wide.u32 	%rd1147, %r12184, 2;
	sub.s64 	%rd1148, %rd1146, %rd1147;
	st.global.u16 	[%rd1148+262144], %rs460;
	cvt.u16.u32 	%rs461, %r1421;
	sub.s64 	%rd1149, %rd1148, %rd1144;
	st.global.u8 	[%rd1149+294912], %rs461;
	cvt.u16.u32 	%rs462, %r1422;
	st.global.u8 	[%rd1149+311296], %rs462;
	cvt.u16.u32 	%rs463, %r1423;
	st.global.u8 	[%rd1149+327680], %rs463;
	add.s32 	%r12186, %r12184, 1;
	cvt.u64.u32 	%rd1150, %r12186;
	mul.wide.u32 	%rd1151, %r12186, 4;
	add.s64 	%rd1152, %rd7, %rd1151;
	mov.b32 	%r12187, 1;
	st.global.u32 	[%rd1152+65536], %r12187;
	st.global.u32 	[%rd1152+131072], %r1386;
	xor.b32  	%r12188, %r1420, 524288;
	st.global.u32 	[%rd1152+196608], %r12188;
	mul.wide.u32 	%rd1153, %r12186, 2;
	sub.s64 	%rd1154, %rd1152, %rd1153;
	st.global.u16 	[%rd1154+262144], %rs460;
	sub.s64 	%rd1155, %rd1154, %rd1150;
	st.global.u8 	[%rd1155+294912], %rs461;
	st.global.u8 	[%rd1155+311296], %rs462;
	st.global.u8 	[%rd1155+327680], %rs463;
$L__BB1_232:
	add.s32 	%r30213, %r30213, %r3;
	setp.lt.u32 	%p133, %r30213, %r1382;
	@%p133 bra 	$L__BB1_228;
$L__BB1_233:
	bar.sync 	0;
	ld.shared.u32 	%r12190, [_ZZ11RevSucThirdP8BiuStateS0_PjhE13checkCount_Sp];
	st.global.u32 	[%rd2], %r12190;
	bar.sync 	0;
	ld.global.u32 	%r1425, [%rd2];
	rem.u32 	%r1426, %r1425, %r3;
	setp.gt.u32 	%p134, %r3, %r1425;
	mov.b32 	%r30234, 0;
	@%p134 bra 	$L__BB1_340;
	div.u32 	%r12192, %r1425, %r3;
	max.u32 	%r30234, %r12192, 1;
	mov.b32 	%r30214, 0;
$L__BB1_235:
	st.shared.u32 	[_ZZ13RevSucSpFirstP8BiuStateS0_PjjhE13checkCount_Sp], %r3;
	mov.b32 	%r12193, 0;
	st.shared.u32 	[_ZZ13RevSucSpFirstP8BiuStateS0_PjjhE14checkCount_Out], %r12193;
	bar.sync 	0;
	ld.shared.u32 	%r1429, [_ZZ13RevSucSpFirstP8BiuStateS0_PjjhE13checkCount_Sp];
	setp.ge.u32 	%p135, %r2, %r1429;
	@%p135 bra 	$L__BB1_242;
	mul.lo.s32 	%r30216, %r30214, %r3;
	mov.u32 	%r30215, %r2;
$L__BB1_237:
	add.s32 	%r30216, %r30215, %r30216;
	cvt.u64.u32 	%rd1156, %r30216;
	mul.wide.u32 	%rd1157, %r30216, 4;
	add.s64 	%rd1158, %rd7, %rd1157;
	ld.global.u32 	%r1434, [%rd1158+196608];
	mul.wide.u32 	%rd1159, %r30216, 2;
	sub.s64 	%rd1160, %rd1158, %rd1159;
	ld.global.u16 	%rs464, [%rd1160+262144];
	cvt.u32.u16 	%r12194, %rs464;
	sub.s64 	%rd1161, %rd1160, %rd1156;
	ld.global.u8 	%r1435, [%rd1161+294912];
	ld.global.u8 	%rs1, [%rd1161+311296];
	cvt.u32.u16 	%r12195, %rs1;
	and.b32  	%r12196, %r12195, 255;
	ld.global.u8 	%r1436, [%rd1161+327680];
	mul.wide.u32 	%rd1162, %r30216, 3;
	add.s64 	%rd1163, %rd1161, %rd1162;
	ld.global.u32 	%r1437, [%rd1163+131072];
	ld.global.u32 	%r12197, [%rd1163+65536];
	shl.b32 	%r1438, %r12197, 1;
	shr.u32 	%r12198, %r12194, 10;
	shr.u32 	%r12199, %r12194, 3;
	and.b32  	%r12200, %r12198, %r12199;
	shr.u32 	%r12201, %r12194, 2;
	and.b32  	%r12202, %r12201, %r12194;
	shr.u32 	%r12203, %r12194, 12;
	xor.b32  	%r12204, %r12202, %r12203;
	xor.b32  	%r1439, %r12204, %r12200;
	and.b32  	%r12205, %r1439, 1;
	mul.wide.u16 	%r12206, %rs464, 2;
	and.b32  	%r12207, %r12206, 8190;
	or.b32  	%r12208, %r12205, %r12207;
	xor.b32  	%r1440, %r12208, 1;
	xor.b32  	%r12209, %r12207, %r1435;
	shr.u32 	%r12210, %r12209, 4;
	shr.u32 	%r12211, %r12194, 9;
	shr.u32 	%r12212, %r1434, 22;
	xor.b32  	%r12213, %r12212, %r12210;
	xor.b32  	%r1441, %r12213, %r12211;
	xor.b32  	%r12214, %r1441, %r1440;
	and.b32  	%r12215, %r12214, 1;
	neg.s32 	%r12216, %r12215;
	and.b32  	%r12217, %r12216, 721472;
	xor.b32  	%r12218, %r12217, %r1434;
	shl.b32 	%r12219, %r12218, 1;
	and.b32  	%r12220, %r12219, 8388606;
	or.b32  	%r1442, %r12220, %r12215;
	shr.u32 	%r1443, %r12207, 5;
	shr.u32 	%r12221, %r12220, 7;
	shr.u32 	%r12222, %r12220, 17;
	not.b32 	%r12223, %r12222;
	and.b32  	%r12224, %r1443, %r12223;
	and.b32  	%r12225, %r12224, %r12221;
	not.b32 	%r12226, %r12221;
	shr.u32 	%r12227, %r12220, 21;
	shr.u32 	%r12228, %r12220, 12;
	and.b32  	%r12229, %r12227, %r12226;
	and.b32  	%r12230, %r12229, %r12228;
	or.b32  	%r12231, %r12225, %r12230;
	or.b32  	%r12232, %r12227, %r1443;
	not.b32 	%r12233, %r12232;
	shr.u32 	%r1444, %r12207, 12;
	and.b32  	%r12234, %r1444, %r12233;
	or.b32  	%r12235, %r12231, %r12234;
	or.b32  	%r12236, %r12228, %r1444;
	not.b32 	%r12237, %r12236;
	and.b32  	%r12238, %r12222, %r12237;
	or.b32  	%r12239, %r12235, %r12238;
	shr.u32 	%r12240, %r1435, 2;
	shr.u32 	%r12241, %r1435, 5;
	shr.u32 	%r12242, %r12196, 6;
	xor.b32  	%r12243, %r12240, %r12241;
	xor.b32  	%r1445, %r12243, %r12242;
	xor.b32  	%r1446, %r1445, %r12239;
	shr.u32 	%r12244, %r12220, 19;
	shr.u32 	%r12245, %r12218, 7;
	shr.u32 	%r1447, %r12207, 11;
	not.b32 	%r1448, %r1447;
	and.b32  	%r12246, %r12245, %r1448;
	and.b32  	%r12247, %r12246, %r12244;
	not.b32 	%r12248, %r12244;
	shr.u32 	%r12249, %r12220, 20;
	shr.u32 	%r12250, %r12220, 6;
	and.b32  	%r12251, %r12249, %r12248;
	and.b32  	%r12252, %r12251, %r12250;
	or.b32  	%r12253, %r12252, %r12247;
	shr.u32 	%r12254, %r12220, 8;
	or.b32  	%r12255, %r12250, %r12254;
	not.b32 	%r12256, %r12255;
	shr.u32 	%r12257, %r12220, 13;
	and.b32  	%r12258, %r12257, %r12256;
	or.b32  	%r12259, %r12253, %r12258;
	or.b32  	%r12260, %r12249, %r12257;
	not.b32 	%r12261, %r12260;
	and.b32  	%r12262, %r1447, %r12261;
	or.b32  	%r12263, %r12259, %r12262;
	shr.u32 	%r12264, %r12196, 2;
	shr.u32 	%r12265, %r12196, 5;
	shr.u32 	%r12266, %r1436, 6;
	xor.b32  	%r12267, %r12264, %r12265;
	xor.b32  	%r1449, %r12267, %r12266;
	xor.b32  	%r12268, %r1449, %r12263;
	shr.u32 	%r1450, %r12207, 9;
	shr.u32 	%r12269, %r12218, 17;
	shr.u32 	%r12270, %r12218, 8;
	not.b32 	%r12271, %r12270;
	and.b32  	%r12272, %r12269, %r12271;
	and.b32  	%r12273, %r12272, %r1450;
	shr.u32 	%r12274, %r12220, 16;
	not.b32 	%r1451, %r1450;
	and.b32  	%r12275, %r12274, %r1451;
	shr.u32 	%r12276, %r12220, 4;
	and.b32  	%r12277, %r12275, %r12276;
	or.b32  	%r12278, %r12277, %r12273;
	shr.u32 	%r12279, %r12220, 18;
	or.b32  	%r12280, %r12279, %r12276;
	not.b32 	%r12281, %r12280;
	shr.u32 	%r12282, %r12220, 22;
	and.b32  	%r12283, %r12282, %r12281;
	or.b32  	%r12284, %r12278, %r12283;
	or.b32  	%r12285, %r12282, %r12274;
	not.b32 	%r12286, %r12285;
	shr.u32 	%r12287, %r12220, 9;
	and.b32  	%r12288, %r12287, %r12286;
	or.b32  	%r12289, %r12284, %r12288;
	shr.u32 	%r12290, %r1436, 3;
	shr.u32 	%r12291, %r1435, 6;
	xor.b32  	%r1452, %r12290, %r12291;
	xor.b32  	%r12292, %r1452, %r12289;
	xor.b32  	%r1453, %r12292, %r12214;
	and.b32  	%r12293, %r12268, 1;
	setp.eq.b32 	%p136, %r12293, 1;
	@%p136 bra 	$L__BB1_239;
	and.b32  	%r12294, %r1453, 1;
	shl.b32 	%r12295, %r1436, 1;
	and.b32  	%r12296, %r12295, 126;
	or.b32  	%r12297, %r12294, %r12296;
	and.b32  	%r12298, %r1446, 1;
	shl.b32 	%r12299, %r1435, 1;
	and.b32  	%r12300, %r12299, 126;
	or.b32  	%r12301, %r12298, %r12300;
	atom.shared.add.u32 	%r12302, [_ZZ13RevSucSpFirstP8BiuStateS0_PjjhE14checkCount_Out], 2;
	cvt.u64.u32 	%rd1164, %r12302;
	mul.wide.u32 	%rd1165, %r12302, 4;
	add.s64 	%rd1166, %rd5, %rd1165;
	st.global.u32 	[%rd1166+65536], %r1438;
	st.global.u32 	[%rd1166+131072], %r1437;
	st.global.u32 	[%rd1166+196608], %r1442;
	cvt.u16.u32 	%rs465, %r1440;
	mul.wide.u32 	%rd1167, %r12302, 2;
	sub.s64 	%rd1168, %rd1166, %rd1167;
	st.global.u16 	[%rd1168+262144], %rs465;
	cvt.u16.u32 	%rs466, %r12301;
	sub.s64 	%rd1169, %rd1168, %rd1164;
	st.global.u8 	[%rd1169+294912], %rs466;
	shl.b16 	%rs467, %rs1, 1;
	and.b16  	%rs468, %rs467, 126;
	st.global.u8 	[%rd1169+311296], %rs468;
	cvt.u16.u32 	%rs469, %r12297;
	st.global.u8 	[%rd1169+327680], %rs469;
	add.s32 	%r12303, %r12302, 1;
	or.b32  	%r12304, %r1438, 1;
	cvt.u64.u32 	%rd1170, %r12303;
	mul.wide.u32 	%rd1171, %r12303, 4;
	add.s64 	%rd1172, %rd5, %rd1171;
	st.global.u32 	[%rd1172+65536], %r12304;
	st.global.u32 	[%rd1172+131072], %r1437;
	xor.b32  	%r12305, %r1442, 524288;
	st.global.u32 	[%rd1172+196608], %r12305;
	mul.wide.u32 	%rd1173, %r12303, 2;
	sub.s64 	%rd1174, %rd1172, %rd1173;
	st.global.u16 	[%rd1174+262144], %rs465;
	sub.s64 	%rd1175, %rd1174, %rd1170;
	st.global.u8 	[%rd1175+294912], %rs466;
	st.global.u8 	[%rd1175+311296], %rs468;
	st.global.u8 	[%rd1175+327680], %rs469;
$L__BB1_239:
	xor.b32  	%r12306, %r1441, %r1439;
	and.b32  	%r12307, %r12306, 1;
	neg.s32 	%r12308, %r12307;
	and.b32  	%r12309, %r12308, 721472;
	xor.b32  	%r12310, %r12309, %r1434;
	shl.b32 	%r12311, %r12310, 1;
	and.b32  	%r12312, %r12311, 8388606;
	or.b32  	%r1454, %r12312, %r12307;
	shr.u32 	%r12313, %r12312, 7;
	shr.u32 	%r12314, %r12312, 17;
	not.b32 	%r12315, %r12314;
	and.b32  	%r12316, %r1443, %r12315;
	and.b32  	%r12317, %r12316, %r12313;
	not.b32 	%r12318, %r12313;
	shr.u32 	%r12319, %r12312, 21;
	shr.u32 	%r12320, %r12312, 12;
	and.b32  	%r12321, %r12319, %r12318;
	and.b32  	%r12322, %r12321, %r12320;
	or.b32  	%r12323, %r12317, %r12322;
	or.b32  	%r12324, %r12319, %r1443;
	not.b32 	%r12325, %r12324;
	and.b32  	%r12326, %r1444, %r12325;
	or.b32  	%r12327, %r12323, %r12326;
	or.b32  	%r12328, %r12320, %r1444;
	not.b32 	%r12329, %r12328;
	and.b32  	%r12330, %r12314, %r12329;
	or.b32  	%r12331, %r12327, %r12330;
	xor.b32  	%r1455, %r1445, %r12331;
	shr.u32 	%r12332, %r12312, 19;
	shr.u32 	%r12333, %r12310, 7;
	and.b32  	%r12334, %r12333, %r1448;
	and.b32  	%r12335, %r12334, %r12332;
	not.b32 	%r12336, %r12332;
	shr.u32 	%r12337, %r12312, 20;
	shr.u32 	%r12338, %r12312, 6;
	and.b32  	%r12339, %r12337, %r12336;
	and.b32  	%r12340, %r12339, %r12338;
	or.b32  	%r12341, %r12340, %r12335;
	shr.u32 	%r12342, %r12312, 8;
	or.b32  	%r12343, %r12338, %r12342;
	not.b32 	%r12344, %r12343;
	shr.u32 	%r12345, %r12312, 13;
	and.b32  	%r12346, %r12345, %r12344;
	or.b32  	%r12347, %r12341, %r12346;
	or.b32  	%r12348, %r12337, %r12345;
	not.b32 	%r12349, %r12348;
	and.b32  	%r12350, %r1447, %r12349;
	or.b32  	%r12351, %r12347, %r12350;
	xor.b32  	%r12352, %r1449, %r12351;
	shr.u32 	%r12353, %r12310, 17;
	shr.u32 	%r12354, %r12310, 8;
	not.b32 	%r12355, %r12354;
	and.b32  	%r12356, %r12353, %r12355;
	and.b32  	%r12357, %r12356, %r1450;
	shr.u32 	%r12358, %r12312, 16;
	and.b32  	%r12359, %r12358, %r1451;
	shr.u32 	%r12360, %r12312, 4;
	and.b32  	%r12361, %r12359, %r12360;
	or.b32  	%r12362, %r12361, %r12357;
	shr.u32 	%r12363, %r12312, 18;
	or.b32  	%r12364, %r12363, %r12360;
	not.b32 	%r12365, %r12364;
	shr.u32 	%r12366, %r12312, 22;
	and.b32  	%r12367, %r12366, %r12365;
	or.b32  	%r12368, %r12362, %r12367;
	or.b32  	%r12369, %r12366, %r12358;
	not.b32 	%r12370, %r12369;
	shr.u32 	%r12371, %r12312, 9;
	and.b32  	%r12372, %r12371, %r12370;
	or.b32  	%r12373, %r12368, %r12372;
	xor.b32  	%r12374, %r1452, %r12373;
	xor.b32  	%r1456, %r12374, %r12306;
	and.b32  	%r12375, %r12352, 1;
	setp.eq.b32 	%p137, %r12375, 1;
	not.pred 	%p138, %p137;
	@%p138 bra 	$L__BB1_241;
	and.b32  	%r12376, %r1456, 1;
	shl.b32 	%r12377, %r1436, 1;
	and.b32  	%r12378, %r12377, 126;
	or.b32  	%r12379, %r12376, %r12378;
	and.b32  	%r12380, %r1455, 1;
	shl.b32 	%r12381, %r1435, 1;
	and.b32  	%r12382, %r12381, 126;
	or.b32  	%r12383, %r12380, %r12382;
	atom.shared.add.u32 	%r12384, [_ZZ13RevSucSpFirstP8BiuStateS0_PjjhE14checkCount_Out], 2;
	cvt.u64.u32 	%rd1176, %r12384;
	mul.wide.u32 	%rd1177, %r12384, 4;
	add.s64 	%rd1178, %rd5, %rd1177;
	st.global.u32 	[%rd1178+65536], %r1438;
	st.global.u32 	[%rd1178+131072], %r1437;
	st.global.u32 	[%rd1178+196608], %r1454;
	cvt.u16.u32 	%rs470, %r1440;
	mul.wide.u32 	%rd1179, %r12384, 2;
	sub.s64 	%rd1180, %rd1178, %rd1179;
	st.global.u16 	[%rd1180+262144], %rs470;
	cvt.u16.u32 	%rs471, %r12383;
	sub.s64 	%rd1181, %rd1180, %rd1176;
	st.global.u8 	[%rd1181+294912], %rs471;
	shl.b16 	%rs472, %rs1, 1;
	and.b16  	%rs473, %rs472, 126;
	or.b16  	%rs474, %rs473, 1;
	st.global.u8 	[%rd1181+311296], %rs474;
	cvt.u16.u32 	%rs475, %r12379;
	st.global.u8 	[%rd1181+327680], %rs475;
	add.s32 	%r12385, %r12384, 1;
	or.b32  	%r12386, %r1438, 1;
	cvt.u64.u32 	%rd1182, %r12385;
	mul.wide.u32 	%rd1183, %r12385, 4;
	add.s64 	%rd1184, %rd5, %rd1183;
	st.global.u32 	[%rd1184+65536], %r12386;
	st.global.u32 	[%rd1184+131072], %r1437;
	xor.b32  	%r12387, %r1454, 524288;
	st.global.u32 	[%rd1184+196608], %r12387;
	mul.wide.u32 	%rd1185, %r12385, 2;
	sub.s64 	%rd1186, %rd1184, %rd1185;
	st.global.u16 	[%rd1186+262144], %rs470;
	sub.s64 	%rd1187, %rd1186, %rd1182;
	st.global.u8 	[%rd1187+294912], %rs471;
	st.global.u8 	[%rd1187+311296], %rs474;
	st.global.u8 	[%rd1187+327680], %rs475;
$L__BB1_241:
	add.s32 	%r30215, %r30215, %r3;
	setp.lt.u32 	%p139, %r30215, %r1429;
	@%p139 bra 	$L__BB1_237;
$L__BB1_242:
	bar.sync 	0;
	ld.shared.u32 	%r12388, [_ZZ13RevSucSpFirstP8BiuStateS0_PjjhE14checkCount_Out];
	st.global.u32 	[%rd2+2048], %r12388;
	bar.sync 	0;
	st.shared.u32 	[_ZZ14RevSucSpSecondP8BiuStateS0_PjhE13checkCount_In], %r12388;
	mov.b32 	%r12389, 0;
	st.shared.u32 	[_ZZ14RevSucSpSecondP8BiuStateS0_PjhE14checkCount_Out], %r12389;
	bar.sync 	0;
	ld.shared.u32 	%r1458, [_ZZ14RevSucSpSecondP8BiuStateS0_PjhE13checkCount_In];
	setp.ge.u32 	%p140, %r2, %r1458;
	@%p140 bra 	$L__BB1_249;
	mov.u32 	%r30217, %r2;
$L__BB1_244:
	cvt.u64.u32 	%rd1188, %r30217;
	mul.wide.u32 	%rd1189, %r30217, 4;
	add.s64 	%rd1190, %rd5, %rd1189;
	ld.global.u32 	%r1460, [%rd1190+196608];
	mul.wide.u32 	%rd1191, %r30217, 2;
	sub.s64 	%rd1192, %rd1190, %rd1191;
	ld.global.u16 	%rs476, [%rd1192+262144];
	cvt.u32.u16 	%r12390, %rs476;
	sub.s64 	%rd1193, %rd1192, %rd1188;
	ld.global.u8 	%r1461, [%rd1193+294912];
	ld.global.u8 	%rs2, [%rd1193+311296];
	cvt.u32.u16 	%r12391, %rs2;
	and.b32  	%r12392, %r12391, 255;
	ld.global.u8 	%r1462, [%rd1193+327680];
	mul.wide.u32 	%rd1194, %r30217, 3;
	add.s64 	%rd1195, %rd1193, %rd1194;
	ld.global.u32 	%r1463, [%rd1195+131072];
	ld.global.u32 	%r12393, [%rd1195+65536];
	shl.b32 	%r1464, %r12393, 1;
	shr.u32 	%r12394, %r12390, 10;
	shr.u32 	%r12395, %r12390, 3;
	and.b32  	%r12396, %r12394, %r12395;
	shr.u32 	%r12397, %r12390, 2;
	and.b32  	%r12398, %r12397, %r12390;
	shr.u32 	%r12399, %r12390, 12;
	xor.b32  	%r12400, %r12398, %r12399;
	xor.b32  	%r1465, %r12400, %r12396;
	and.b32  	%r12401, %r1465, 1;
	mul.wide.u16 	%r12402, %rs476, 2;
	and.b32  	%r12403, %r12402, 8190;
	or.b32  	%r12404, %r12401, %r12403;
	xor.b32  	%r1466, %r12404, 1;
	xor.b32  	%r12405, %r12403, %r1461;
	shr.u32 	%r12406, %r12405, 4;
	shr.u32 	%r12407, %r12390, 9;
	shr.u32 	%r12408, %r1460, 22;
	xor.b32  	%r12409, %r12408, %r12406;
	xor.b32  	%r1467, %r12409, %r12407;
	xor.b32  	%r12410, %r1467, %r1466;
	and.b32  	%r12411, %r12410, 1;
	neg.s32 	%r12412, %r12411;
	and.b32  	%r12413, %r12412, 721472;
	xor.b32  	%r12414, %r12413, %r1460;
	shl.b32 	%r12415, %r12414, 1;
	and.b32  	%r12416, %r12415, 8388606;
	or.b32  	%r1468, %r12416, %r12411;
	shr.u32 	%r1469, %r12403, 5;
	shr.u32 	%r12417, %r12416, 7;
	shr.u32 	%r12418, %r12416, 17;
	not.b32 	%r12419, %r12418;
	and.b32  	%r12420, %r1469, %r12419;
	and.b32  	%r12421, %r12420, %r12417;
	not.b32 	%r12422, %r12417;
	shr.u32 	%r12423, %r12416, 21;
	shr.u32 	%r12424, %r12416, 12;
	and.b32  	%r12425, %r12423, %r12422;
	and.b32  	%r12426, %r12425, %r12424;
	or.b32  	%r12427, %r12421, %r12426;
	or.b32  	%r12428, %r12423, %r1469;
	not.b32 	%r12429, %r12428;
	shr.u32 	%r1470, %r12403, 12;
	and.b32  	%r12430, %r1470, %r12429;
	or.b32  	%r12431, %r12427, %r12430;
	or.b32  	%r12432, %r12424, %r1470;
	not.b32 	%r12433, %r12432;
	and.b32  	%r12434, %r12418, %r12433;
	or.b32  	%r12435, %r12431, %r12434;
	shr.u32 	%r12436, %r1461, 2;
	shr.u32 	%r12437, %r1461, 5;
	shr.u32 	%r12438, %r12392, 6;
	xor.b32  	%r12439, %r12436, %r12437;
	xor.b32  	%r1471, %r12439, %r12438;
	xor.b32  	%r1472, %r1471, %r12435;
	shr.u32 	%r12440, %r12416, 19;
	shr.u32 	%r12441, %r12414, 7;
	shr.u32 	%r1473, %r12403, 11;
	not.b32 	%r1474, %r1473;
	and.b32  	%r12442, %r12441, %r1474;
	and.b32  	%r12443, %r12442, %r12440;
	not.b32 	%r12444, %r12440;
	shr.u32 	%r12445, %r12416, 20;
	shr.u32 	%r12446, %r12416, 6;
	and.b32  	%r12447, %r12445, %r12444;
	and.b32  	%r12448, %r12447, %r12446;
	or.b32  	%r12449, %r12448, %r12443;
	shr.u32 	%r12450, %r12416, 8;
	or.b32  	%r12451, %r12446, %r12450;
	not.b32 	%r12452, %r12451;
	shr.u32 	%r12453, %r12416, 13;
	and.b32  	%r12454, %r12453, %r12452;
	or.b32  	%r12455, %r12449, %r12454;
	or.b32  	%r12456, %r12445, %r12453;
	not.b32 	%r12457, %r12456;
	and.b32  	%r12458, %r1473, %r12457;
	or.b32  	%r12459, %r12455, %r12458;
	shr.u32 	%r12460, %r12392, 2;
	shr.u32 	%r12461, %r12392, 5;
	shr.u32 	%r12462, %r1462, 6;
	xor.b32  	%r12463, %r12460, %r12461;
	xor.b32  	%r1475, %r12463, %r12462;
	xor.b32  	%r12464, %r1475, %r12459;
	shr.u32 	%r1476, %r12403, 9;
	shr.u32 	%r12465, %r12414, 17;
	shr.u32 	%r12466, %r12414, 8;
	not.b32 	%r12467, %r12466;
	and.b32  	%r12468, %r12465, %r12467;
	and.b32  	%r12469, %r12468, %r1476;
	shr.u32 	%r12470, %r12416, 16;
	not.b32 	%r1477, %r1476;
	and.b32  	%r12471, %r12470, %r1477;
	shr.u32 	%r12472, %r12416, 4;
	and.b32  	%r12473, %r12471, %r12472;
	or.b32  	%r12474, %r12473, %r12469;
	shr.u32 	%r12475, %r12416, 18;
	or.b32  	%r12476, %r12475, %r12472;
	not.b32 	%r12477, %r12476;
	shr.u32 	%r12478, %r12416, 22;
	and.b32  	%r12479, %r12478, %r12477;
	or.b32  	%r12480, %r12474, %r12479;
	or.b32  	%r12481, %r12478, %r12470;
	not.b32 	%r12482, %r12481;
	shr.u32 	%r12483, %r12416, 9;
	and.b32  	%r12484, %r12483, %r12482;
	or.b32  	%r12485, %r12480, %r12484;
	shr.u32 	%r12486, %r1462, 3;
	shr.u32 	%r12487, %r1461, 6;
	xor.b32  	%r1478, %r12486, %r12487;
	xor.b32  	%r12488, %r1478, %r12485;
	xor.b32  	%r1479, %r12488, %r12410;
	and.b32  	%r12489, %r12464, 1;
	setp.eq.b32 	%p141, %r12489, 1;
	@%p141 bra 	$L__BB1_246;
	and.b32  	%r12490, %r1479, 1;
	shl.b32 	%r12491, %r1462, 1;
	and.b32  	%r12492, %r12491, 126;
	or.b32  	%r12493, %r12490, %r12492;
	and.b32  	%r12494, %r1472, 1;
	shl.b32 	%r12495, %r1461, 1;
	and.b32  	%r12496, %r12495, 126;
	or.b32  	%r12497, %r12494, %r12496;
	atom.shared.add.u32 	%r12498, [_ZZ14RevSucSpSecondP8BiuStateS0_PjhE14checkCount_Out], 2;
	cvt.u64.u32 	%rd1196, %r12498;
	mul.wide.u32 	%rd1197, %r12498, 4;
	add.s64 	%rd1198, %rd6, %rd1197;
	st.global.u32 	[%rd1198+65536], %r1464;
	st.global.u32 	[%rd1198+131072], %r1463;
	st.global.u32 	[%rd1198+196608], %r1468;
	cvt.u16.u32 	%rs477, %r1466;
	mul.wide.u32 	%rd1199, %r12498, 2;
	sub.s64 	%rd1200, %rd1198, %rd1199;
	st.global.u16 	[%rd1200+262144], %rs477;
	cvt.u16.u32 	%rs478, %r12497;
	sub.s64 	%rd1201, %rd1200, %rd1196;
	st.global.u8 	[%rd1201+294912], %rs478;
	shl.b16 	%rs479, %rs2, 1;
	and.b16  	%rs480, %rs479, 126;
	st.global.u8 	[%rd1201+311296], %rs480;
	cvt.u16.u32 	%rs481, %r12493;
	st.global.u8 	[%rd1201+327680], %rs481;
	add.s32 	%r12499, %r12498, 1;
	or.b32  	%r12500, %r1464, 1;
	cvt.u64.u32 	%rd1202, %r12499;
	mul.wide.u32 	%rd1203, %r12499, 4;
	add.s64 	%rd1204, %rd6, %rd1203;
	st.global.u32 	[%rd1204+65536], %r12500;
	st.global.u32 	[%rd1204+131072], %r1463;
	xor.b32  	%r12501, %r1468, 524288;
	st.global.u32 	[%rd1204+196608], %r12501;
	mul.wide.u32 	%rd1205, %r12499, 2;
	sub.s64 	%rd1206, %rd1204, %rd1205;
	st.global.u16 	[%rd1206+262144], %rs477;
	sub.s64 	%rd1207, %rd1206, %rd1202;
	st.global.u8 	[%rd1207+294912], %rs478;
	st.global.u8 	[%rd1207+311296], %rs480;
	st.global.u8 	[%rd1207+327680], %rs481;
$L__BB1_246:
	xor.b32  	%r12502, %r1467, %r1465;
	and.b32  	%r12503, %r12502, 1;
	neg.s32 	%r12504, %r12503;
	and.b32  	%r12505, %r12504, 721472;
	xor.b32  	%r12506, %r12505, %r1460;
	shl.b32 	%r12507, %r12506, 1;
	and.b32  	%r12508, %r12507, 8388606;
	or.b32  	%r1480, %r12508, %r12503;
	shr.u32 	%r12509, %r12508, 7;
	shr.u32 	%r12510, %r12508, 17;
	not.b32 	%r12511, %r12510;
	and.b32  	%r12512, %r1469, %r12511;
	and.b32  	%r12513, %r12512, %r12509;
	not.b32 	%r12514, %r12509;
	shr.u32 	%r12515, %r12508, 21;
	shr.u32 	%r12516, %r12508, 12;
	and.b32  	%r12517, %r12515, %r12514;
	and.b32  	%r12518, %r12517, %r12516;
	or.b32  	%r12519, %r12513, %r12518;
	or.b32  	%r12520, %r12515, %r1469;
	not.b32 	%r12521, %r12520;
	and.b32  	%r12522, %r1470, %r12521;
	or.b32  	%r12523, %r12519, %r12522;
	or.b32  	%r12524, %r12516, %r1470;
	not.b32 	%r12525, %r12524;
	and.b32  	%r12526, %r12510, %r12525;
	or.b32  	%r12527, %r12523, %r12526;
	xor.b32  	%r1481, %r1471, %r12527;
	shr.u32 	%r12528, %r12508, 19;
	shr.u32 	%r12529, %r12506, 7;
	and.b32  	%r12530, %r12529, %r1474;
	and.b32  	%r12531, %r12530, %r12528;
	not.b32 	%r12532, %r12528;
	shr.u32 	%r12533, %r12508, 20;
	shr.u32 	%r12534, %r12508, 6;
	and.b32  	%r12535, %r12533, %r12532;
	and.b32  	%r12536, %r12535, %r12534;
	or.b32  	%r12537, %r12536, %r12531;
	shr.u32 	%r12538, %r12508, 8;
	or.b32  	%r12539, %r12534, %r12538;
	not.b32 	%r12540, %r12539;
	shr.u32 	%r12541, %r12508, 13;
	and.b32  	%r12542, %r12541, %r12540;
	or.b32  	%r12543, %r12537, %r12542;
	or.b32  	%r12544, %r12533, %r12541;
	not.b32 	%r12545, %r12544;
	and.b32  	%r12546, %r1473, %r12545;
	or.b32  	%r12547, %r12543, %r12546;
	xor.b32  	%r12548, %r1475, %r12547;
	shr.u32 	%r12549, %r12506, 17;
	shr.u32 	%r12550, %r12506, 8;
	not.b32 	%r12551, %r12550;
	and.b32  	%r12552, %r12549, %r12551;
	and.b32  	%r12553, %r12552, %r1476;
	shr.u32 	%r12554, %r12508, 16;
	and.b32  	%r12555, %r12554, %r1477;
	shr.u32 	%r12556, %r12508, 4;
	and.b32  	%r12557, %r12555, %r12556;
	or.b32  	%r12558, %r12557, %r12553;
	shr.u32 	%r12559, %r12508, 18;
	or.b32  	%r12560, %r12559, %r12556;
	not.b32 	%r12561, %r12560;
	shr.u32 	%r12562, %r12508, 22;
	and.b32  	%r12563, %r12562, %r12561;
	or.b32  	%r12564, %r12558, %r12563;
	or.b32  	%r12565, %r12562, %r12554;
	not.b32 	%r12566, %r12565;
	shr.u32 	%r12567, %r12508, 9;
	and.b32  	%r12568, %r12567, %r12566;
	or.b32  	%r12569, %r12564, %r12568;
	xor.b32  	%r12570, %r1478, %r12569;
	xor.b32  	%r1482, %r12570, %r12502;
	and.b32  	%r12571, %r12548, 1;
	setp.eq.b32 	%p142, %r12571, 1;
	not.pred 	%p143, %p142;
	@%p143 bra 	$L__BB1_248;
	and.b32  	%r12572, %r1482, 1;
	shl.b32 	%r12573, %r1462, 1;
	and.b32  	%r12574, %r12573, 126;
	or.b32  	%r12575, %r12572, %r12574;
	and.b32  	%r12576, %r1481, 1;
	shl.b32 	%r12577, %r1461, 1;
	and.b32  	%r12578, %r12577, 126;
	or.b32  	%r12579, %r12576, %r12578;
	atom.shared.add.u32 	%r12580, [_ZZ14RevSucSpSecondP8BiuStateS0_PjhE14checkCount_Out], 2;
	cvt.u64.u32 	%rd1208, %r12580;
	mul.wide.u32 	%rd1209, %r12580, 4;
	add.s64 	%rd1210, %rd6, %rd1209;
	st.global.u32 	[%rd1210+65536], %r1464;
	st.global.u32 	[%rd1210+131072], %r1463;
	st.global.u32 	[%rd1210+196608], %r1480;
	cvt.u16.u32 	%rs482, %r1466;
	mul.wide.u32 	%rd1211, %r12580, 2;
	sub.s64 	%rd1212, %rd1210, %rd1211;
	st.global.u16 	[%rd1212+262144], %rs482;
	cvt.u16.u32 	%rs483, %r12579;
	sub.s64 	%rd1213, %rd1212, %rd1208;
	st.global.u8 	[%rd1213+294912], %rs483;
	shl.b16 	%rs484, %rs2, 1;
	and.b16  	%rs485, %rs484, 126;
	or.b16  	%rs486, %rs485, 1;
	st.global.u8 	[%rd1213+311296], %rs486;
	cvt.u16.u32 	%rs487, %r12575;
	st.global.u8 	[%rd1213+327680], %rs487;
	add.s32 	%r12581, %r12580, 1;
	or.b32  	%r12582, %r1464, 1;
	cvt.u64.u32 	%rd1214, %r12581;
	mul.wide.u32 	%rd1215, %r12581, 4;
	add.s64 	%rd1216, %rd6, %rd1215;
	st.global.u32 	[%rd1216+65536], %r12582;
	st.global.u32 	[%rd1216+131072], %r1463;
	xor.b32  	%r12583, %r1480, 524288;
	st.global.u32 	[%rd1216+196608], %r12583;
	mul.wide.u32 	%rd1217, %r12581, 2;
	sub.s64 	%rd1218, %rd1216, %rd1217;
	st.global.u16 	[%rd1218+262144], %rs482;
	sub.s64 	%rd1219, %rd1218, %rd1214;
	st.global.u8 	[%rd1219+294912], %rs483;
	st.global.u8 	[%rd1219+311296], %rs486;
	st.global.u8 	[%rd1219+327680], %rs487;
$L__BB1_248:
	add.s32 	%r30217, %r30217, %r3;
	setp.lt.u32 	%p144, %r30217, %r1458;
	@%p144 bra 	$L__BB1_244;
$L__BB1_249:
	bar.sync 	0;
	ld.shared.u32 	%r12584, [_ZZ14RevSucSpSecondP8BiuStateS0_PjhE14checkCount_Out];
	bar.sync 	0;
	st.shared.u32 	[_ZZ14RevSucSpSecondP8BiuStateS0_PjhE13checkCount_In], %r12584;
	mov.b32 	%r12585, 0;
	st.shared.u32 	[_ZZ14RevSucSpSecondP8BiuStateS0_PjhE14checkCount_Out], %r12585;
	bar.sync 	0;
	ld.shared.u32 	%r1484, [_ZZ14RevSucSpSecondP8BiuStateS0_PjhE13checkCount_In];
	setp.ge.u32 	%p145, %r2, %r1484;
	@%p145 bra 	$L__BB1_256;
	mov.u32 	%r30218, %r2;
$L__BB1_251:
	cvt.u64.u32 	%rd1220, %r30218;
	mul.wide.u32 	%rd1221, %r30218, 4;
	add.s64 	%rd1222, %rd6, %rd1221;
	ld.global.u32 	%r1486, [%rd1222+196608];
	mul.wide.u32 	%rd1223, %r30218, 2;
	sub.s64 	%rd1224, %rd1222, %rd1223;
	ld.global.u16 	%rs488, [%rd1224+262144];
	cvt.u32.u16 	%r12586, %rs488;
	sub.s64 	%rd1225, %rd1224, %rd1220;
	ld.global.u8 	%r1487, [%rd1225+294912];
	ld.global.u8 	%rs3, [%rd1225+311296];
	cvt.u32.u16 	%r12587, %rs3;
	and.b32  	%r12588, %r12587, 255;
	ld.global.u8 	%r1488, [%rd1225+327680];
	mul.wide.u32 	%rd1226, %r30218, 3;
	add.s64 	%rd1227, %rd1225, %rd1226;
	ld.global.u32 	%r1489, [%rd1227+131072];
	ld.global.u32 	%r12589, [%rd1227+65536];
	shl.b32 	%r1490, %r12589, 1;
	shr.u32 	%r12590, %r12586, 10;
	shr.u32 	%r12591, %r12586, 3;
	and.b32  	%r12592, %r12590, %r12591;
	shr.u32 	%r12593, %r12586, 2;
	and.b32  	%r12594, %r12593, %r12586;
	shr.u32 	%r12595, %r12586, 12;
	xor.b32  	%r12596, %r12594, %r12595;
	xor.b32  	%r1491, %r12596, %r12592;
	and.b32  	%r12597, %r1491, 1;
	mul.wide.u16 	%r12598, %rs488, 2;
	and.b32  	%r12599, %r12598, 8190;
	or.b32  	%r12600, %r12597, %r12599;
	xor.b32  	%r1492, %r12600, 1;
	xor.b32  	%r12601, %r12599, %r1487;
	shr.u32 	%r12602, %r12601, 4;
	shr.u32 	%r12603, %r12586, 9;
	shr.u32 	%r12604, %r1486, 22;
	xor.b32  	%r12605, %r12604, %r12602;
	xor.b32  	%r1493, %r12605, %r12603;
	xor.b32  	%r12606, %r1493, %r1492;
	and.b32  	%r12607, %r12606, 1;
	neg.s32 	%r12608, %r12607;
	and.b32  	%r12609, %r12608, 721472;
	xor.b32  	%r12610, %r12609, %r1486;
	shl.b32 	%r12611, %r12610, 1;
	and.b32  	%r12612, %r12611, 8388606;
	or.b32  	%r1494, %r12612, %r12607;
	shr.u32 	%r1495, %r12599, 5;
	shr.u32 	%r12613, %r12612, 7;
	shr.u32 	%r12614, %r12612, 17;
	not.b32 	%r12615, %r12614;
	and.b32  	%r12616, %r1495, %r12615;
	and.b32  	%r12617, %r12616, %r12613;
	not.b32 	%r12618, %r12613;
	shr.u32 	%r12619, %r12612, 21;
	shr.u32 	%r12620, %r12612, 12;
	and.b32  	%r12621, %r12619, %r12618;
	and.b32  	%r12622, %r12621, %r12620;
	or.b32  	%r12623, %r12617, %r12622;
	or.b32  	%r12624, %r12619, %r1495;
	not.b32 	%r12625, %r12624;
	shr.u32 	%r1496, %r12599, 12;
	and.b32  	%r12626, %r1496, %r12625;
	or.b32  	%r12627, %r12623, %r12626;
	or.b32  	%r12628, %r12620, %r1496;
	not.b32 	%r12629, %r12628;
	and.b32  	%r12630, %r12614, %r12629;
	or.b32  	%r12631, %r12627, %r12630;
	shr.u32 	%r12632, %r1487, 2;
	shr.u32 	%r12633, %r1487, 5;
	shr.u32 	%r12634, %r12588, 6;
	xor.b32  	%r12635, %r12632, %r12633;
	xor.b32  	%r1497, %r12635, %r12634;
	xor.b32  	%r1498, %r1497, %r12631;
	shr.u32 	%r12636, %r12612, 19;
	shr.u32 	%r12637, %r12610, 7;
	shr.u32 	%r1499, %r12599, 11;
	not.b32 	%r1500, %r1499;
	and.b32  	%r12638, %r12637, %r1500;
	and.b32  	%r12639, %r12638, %r12636;
	not.b32 	%r12640, %r12636;
	shr.u32 	%r12641, %r12612, 20;
	shr.u32 	%r12642, %r12612, 6;
	and.b32  	%r12643, %r12641, %r12640;
	and.b32  	%r12644, %r12643, %r12642;
	or.b32  	%r12645, %r12644, %r12639;
	shr.u32 	%r12646, %r12612, 8;
	or.b32  	%r12647, %r12642, %r12646;
	not.b32 	%r12648, %r12647;
	shr.u32 	%r12649, %r12612, 13;
	and.b32  	%r12650, %r12649, %r12648;
	or.b32  	%r12651, %r12645, %r12650;
	or.b32  	%r12652, %r12641, %r12649;
	not.b32 	%r12653, %r12652;
	and.b32  	%r12654, %r1499, %r12653;
	or.b32  	%r12655, %r12651, %r12654;
	shr.u32 	%r12656, %r12588, 2;
	shr.u32 	%r12657, %r12588, 5;
	shr.u32 	%r12658, %r1488, 6;
	xor.b32  	%r12659, %r12656, %r12657;
	xor.b32  	%r1501, %r12659, %r12658;
	xor.b32  	%r12660, %r1501, %r12655;
	shr.u32 	%r1502, %r12599, 9;
	shr.u32 	%r12661, %r12610, 17;
	shr.u32 	%r12662, %r12610, 8;
	not.b32 	%r12663, %r12662;
	and.b32  	%r12664, %r12661, %r12663;
	and.b32  	%r12665, %r12664, %r1502;
	shr.u32 	%r12666, %r12612, 16;
	not.b32 	%r1503, %r1502;
	and.b32  	%r12667, %r12666, %r1503;
	shr.u32 	%r12668, %r12612, 4;
	and.b32  	%r12669, %r12667, %r12668;
	or.b32  	%r12670, %r12669, %r12665;
	shr.u32 	%r12671, %r12612, 18;
	or.b32  	%r12672, %r12671, %r12668;
	not.b32 	%r12673, %r12672;
	shr.u32 	%r12674, %r12612, 22;
	and.b32  	%r12675, %r12674, %r12673;
	or.b32  	%r12676, %r12670, %r12675;
	or.b32  	%r12677, %r12674, %r12666;
	not.b32 	%r12678, %r12677;
	shr.u32 	%r12679, %r12612, 9;
	and.b32  	%r12680, %r12679, %r12678;
	or.b32  	%r12681, %r12676, %r12680;
	shr.u32 	%r12682, %r1488, 3;
	shr.u32 	%r12683, %r1487, 6;
	xor.b32  	%r1504, %r12682, %r12683;
	xor.b32  	%r12684, %r1504, %r12681;
	xor.b32  	%r1505, %r12684, %r12606;
	and.b32  	%r12685, %r12660, 1;
	setp.eq.b32 	%p146, %r12685, 1;
	@%p146 bra 	$L__BB1_253;
	and.b32  	%r12686, %r1505, 1;
	shl.b32 	%r12687, %r1488, 1;
	and.b32  	%r12688, %r12687, 126;
	or.b32  	%r12689, %r12686, %r12688;
	and.b32  	%r12690, %r1498, 1;
	shl.b32 	%r12691, %r1487, 1;
	and.b32  	%r12692, %r12691, 126;
	or.b32  	%r12693, %r12690, %r12692;
	atom.shared.add.u32 	%r12694, [_ZZ14RevSucSpSecondP8BiuStateS0_PjhE14checkCount_Out], 2;
	cvt.u64.u32 	%rd1228, %r12694;
	mul.wide.u32 	%rd1229, %r12694, 4;
	add.s64 	%rd1230, %rd5, %rd1229;
	st.global.u32 	[%rd1230+65536], %r1490;
	st.global.u32 	[%rd1230+131072], %r1489;
	st.global.u32 	[%rd1230+196608], %r1494;
	cvt.u16.u32 	%rs489, %r1492;
	mul.wide.u32 	%rd1231, %r12694, 2;
	sub.s64 	%rd1232, %rd1230, %rd1231;
	st.global.u16 	[%rd1232+262144], %rs489;
	cvt.u16.u32 	%rs490, %r12693;
	sub.s64 	%rd1233, %rd1232, %rd1228;
	st.global.u8 	[%rd1233+294912], %rs490;
	shl.b16 	%rs491, %rs3, 1;
	and.b16  	%rs492, %rs491, 126;
	st.global.u8 	[%rd1233+311296], %rs492;
	cvt.u16.u32 	%rs493, %r12689;
	st.global.u8 	[%rd1233+327680], %rs493;
	add.s32 	%r12695, %r12694, 1;
	or.b32  	%r12696, %r1490, 1;
	cvt.u64.u32 	%rd1234, %r12695;
	mul.wide.u32 	%rd1235, %r12695, 4;
	add.s64 	%rd1236, %rd5, %rd1235;
	st.global.u32 	[%rd1236+65536], %r12696;
	st.global.u32 	[%rd1236+131072], %r1489;
	xor.b32  	%r12697, %r1494, 524288;
	st.global.u32 	[%rd1236+196608], %r12697;
	mul.wide.u32 	%rd1237, %r12695, 2;
	sub.s64 	%rd1238, %rd1236, %rd1237;
	st.global.u16 	[%rd1238+262144], %rs489;
	sub.s64 	%rd1239, %rd1238, %rd1234;
	st.global.u8 	[%rd1239+294912], %rs490;
	st.global.u8 	[%rd1239+311296], %rs492;
	st.global.u8 	[%rd1239+327680], %rs493;
$L__BB1_253:
	xor.b32  	%r12698, %r1493, %r1491;
	and.b32  	%r12699, %r12698, 1;
	neg.s32 	%r12700, %r12699;
	and.b32  	%r12701, %r12700, 721472;
	xor.b32  	%r12702, %r12701, %r1486;
	shl.b32 	%r12703, %r12702, 1;
	and.b32  	%r12704, %r12703, 8388606;
	or.b32  	%r1506, %r12704, %r12699;
	shr.u32 	%r12705, %r12704, 7;
	shr.u32 	%r12706, %r12704, 17;
	not.b32 	%r12707, %r12706;
	and.b32  	%r12708, %r1495, %r12707;
	and.b32  	%r12709, %r12708, %r12705;
	not.b32 	%r12710, %r12705;
	shr.u32 	%r12711, %r12704, 21;
	shr.u32 	%r12712, %r12704, 12;
	and.b32  	%r12713, %r12711, %r12710;
	and.b32  	%r12714, %r12713, %r12712;
	or.b32  	%r12715, %r12709, %r12714;
	or.b32  	%r12716, %r12711, %r1495;
	not.b32 	%r12717, %r12716;
	and.b32  	%r12718, %r1496, %r12717;
	or.b32  	%r12719, %r12715, %r12718;
	or.b32  	%r12720, %r12712, %r1496;
	not.b32 	%r12721, %r12720;
	and.b32  	%r12722, %r12706, %r12721;
	or.b32  	%r12723, %r12719, %r12722;
	xor.b32  	%r1507, %r1497, %r12723;
	shr.u32 	%r12724, %r12704, 19;
	shr.u32 	%r12725, %r12702, 7;
	and.b32  	%r12726, %r12725, %r1500;
	and.b32  	%r12727, %r12726, %r12724;
	not.b32 	%r12728, %r12724;
	shr.u32 	%r12729, %r12704, 20;
	shr.u32 	%r12730, %r12704, 6;
	and.b32  	%r12731, %r12729, %r12728;
	and.b32  	%r12732, %r12731, %r12730;
	or.b32  	%r12733, %r12732, %r12727;
	shr.u32 	%r12734, %r12704, 8;
	or.b32  	%r12735, %r12730, %r12734;
	not.b32 	%r12736, %r12735;
	shr.u32 	%r12737, %r12704, 13;
	and.b32  	%r12738, %r12737, %r12736;
	or.b32  	%r12739, %r12733, %r12738;
	or.b32  	%r12740, %r12729, %r12737;
	not.b32 	%r12741, %r12740;
	and.b32  	%r12742, %r1499, %r12741;
	or.b32  	%r12743, %r12739, %r12742;
	xor.b32  	%r12744, %r1501, %r12743;
	shr.u32 	%r12745, %r12702, 17;
	shr.u32 	%r12746, %r12702, 8;
	not.b32 	%r12747, %r12746;
	and.b32  	%r12748, %r12745, %r12747;
	and.b32  	%r12749, %r12748, %r1502;
	shr.u32 	%r12750, %r12704, 16;
	and.b32  	%r12751, %r12750, %r1503;
	shr.u32 	%r12752, %r12704, 4;
	and.b32  	%r12753, %r12751, %r12752;
	or.b32  	%r12754, %r12753, %r12749;
	shr.u32 	%r12755, %r12704, 18;
	or.b32  	%r12756, %r12755, %r12752;
	not.b32 	%r12757, %r12756;
	shr.u32 	%r12758, %r12704, 22;
	and.b32  	%r12759, %r12758, %r12757;
	or.b32  	%r12760, %r12754, %r12759;
	or.b32  	%r12761, %r12758, %r12750;
	not.b32 	%r12762, %r12761;
	shr.u32 	%r12763, %r12704, 9;
	and.b32  	%r12764, %r12763, %r12762;
	or.b32  	%r12765, %r12760, %r12764;
	xor.b32  	%r12766, %r1504, %r12765;
	xor.b32  	%r1508, %r12766, %r12698;
	and.b32  	%r12767, %r12744, 1;
	setp.eq.b32 	%p147, %r12767, 1;
	not.pred 	%p148, %p147;
	@%p148 bra 	$L__BB1_255;
	and.b32  	%r12768, %r1508, 1;
	shl.b32 	%r12769, %r1488, 1;
	and.b32  	%r12770, %r12769, 126;
	or.b32  	%r12771, %r12768, %r12770;
	and.b32  	%r12772, %r1507, 1;
	shl.b32 	%r12773, %r1487, 1;
	and.b32  	%r12774, %r12773, 126;
	or.b32  	%r12775, %r12772, %r12774;
	atom.shared.add.u32 	%r12776, [_ZZ14RevSucSpSecondP8BiuStateS0_PjhE14checkCount_Out], 2;
	cvt.u64.u32 	%rd1240, %r12776;
	mul.wide.u32 	%rd1241, %r12776, 4;
	add.s64 	%rd1242, %rd5, %rd1241;
	st.global.u32 	[%rd1242+65536], %r1490;
	st.global.u32 	[%rd1242+131072], %r1489;
	st.global.u32 	[%rd1242+196608], %r1506;
	cvt.u16.u32 	%rs494, %r1492;
	mul.wide.u32 	%rd1243, %r12776, 2;
	sub.s64 	%rd1244, %rd1242, %rd1243;
	st.global.u16 	[%rd1244+262144], %rs494;
	cvt.u16.u32 	%rs495, %r12775;
	sub.s64 	%rd1245, %rd1244, %rd1240;
	st.global.u8 	[%rd1245+294912], %rs495;
	shl.b16 	%rs496, %rs3, 1;
	and.b16  	%rs497, %rs496, 126;
	or.b16  	%rs498, %rs497, 1;
	st.global.u8 	[%rd1245+311296], %rs498;
	cvt.u16.u32 	%rs499, %r12771;
	st.global.u8 	[%rd1245+327680], %rs499;
	add.s32 	%r12777, %r12776, 1;
	or.b32  	%r12778, %r1490, 1;
	cvt.u64.u32 	%rd1246, %r12777;
	mul.wide.u32 	%rd1247, %r12777, 4;
	add.s64 	%rd1248, %rd5, %rd1247;
	st.global.u32 	[%rd1248+65536], %r12778;
	st.global.u32 	[%rd1248+131072], %r1489;
	xor.b32  	%r12779, %r1506, 524288;
	st.global.u32 	[%rd1248+196608], %r12779;
	mul.wide.u32 	%rd1249, %r12777, 2;
	sub.s64 	%rd1250, %rd1248, %rd1249;
	st.global.u16 	[%rd1250+262144], %rs494;
	sub.s64 	%rd1251, %rd1250, %rd1246;
	st.global.u8 	[%rd1251+294912], %rs495;
	st.global.u8 	[%rd1251+311296], %rs498;
	st.global.u8 	[%rd1251+327680], %rs499;
$L__BB1_255:
	add.s32 	%r30218, %r30218, %r3;
	setp.lt.u32 	%p149, %r30218, %r1484;
	@%p149 bra 	$L__BB1_251;
$L__BB1_256:
	bar.sync 	0;
	ld.shared.u32 	%r12780, [_ZZ14RevSucSpSecondP8BiuStateS0_PjhE14checkCount_Out];
	st.global.u32 	[%rd2+2048], %r12780;
	bar.sync 	0;
	st.shared.u32 	[_ZZ14RevSucSpSecondP8BiuStateS0_PjhE13checkCount_In], %r12780;
	mov.b32 	%r12781, 0;
	st.shared.u32 	[_ZZ14RevSucSpSecondP8BiuStateS0_PjhE14checkCount_Out], %r12781;
	bar.sync 	0;
	ld.shared.u32 	%r1510, [_ZZ14RevSucSpSecondP8BiuStateS0_PjhE13checkCount_In];
	setp.ge.u32 	%p150, %r2, %r1510;
	@%p150 bra 	$L__BB1_263;
	mov.u32 	%r30219, %r2;
$L__BB1_258:
	cvt.u64.u32 	%rd1252, %r30219;
	mul.wide.u32 	%rd1253, %r30219, 4;
	add.s64 	%rd1254, %rd5, %rd1253;
	ld.global.u32 	%r1512, [%rd1254+196608];
	mul.wide.u32 	%rd1255, %r30219, 2;
	sub.s64 	%rd1256, %rd1254, %rd1255;
	ld.global.u16 	%rs500, [%rd1256+262144];
	cvt.u32.u16 	%r12782, %rs500;
	sub.s64 	%rd1257, %rd1256, %rd1252;
	ld.global.u8 	%r1513, [%rd1257+294912];
	ld.global.u8 	%rs4, [%rd1257+311296];
	cvt.u32.u16 	%r12783, %rs4;
	and.b32  	%r12784, %r12783, 255;
	ld.global.u8 	%r1514, [%rd1257+327680];
	mul.wide.u32 	%rd1258, %r30219, 3;
	add.s64 	%rd1259, %rd1257, %rd1258;
	ld.global.u32 	%r1515, [%rd1259+131072];
	ld.global.u32 	%r12785, [%rd1259+65536];
	shl.b32 	%r1516, %r12785, 1;
	shr.u32 	%r12786, %r12782, 10;
	shr.u32 	%r12787, %r12782, 3;
	and.b32  	%r12788, %r12786, %r12787;
	shr.u32 	%r12789, %r12782, 2;
	and.b32  	%r12790, %r12789, %r12782;
	shr.u32 	%r12791, %r12782, 12;
	xor.b32  	%r12792, %r12790, %r12791;
	xor.b32  	%r1517, %r12792, %r12788;
	and.b32  	%r12793, %r1517, 1;
	mul.wide.u16 	%r12794, %rs500, 2;
	and.b32  	%r12795, %r12794, 8190;
	or.b32  	%r12796, %r12793, %r12795;
	xor.b32  	%r1518, %r12796, 1;
	xor.b32  	%r12797, %r12795, %r1513;
	shr.u32 	%r12798, %r12797, 4;
	shr.u32 	%r12799, %r12782, 9;
	shr.u32 	%r12800, %r1512, 22;
	xor.b32  	%r12801, %r12800, %r12798;
	xor.b32  	%r1519, %r12801, %r12799;
	xor.b32  	%r12802, %r1519, %r1518;
	and.b32  	%r12803, %r12802, 1;
	neg.s32 	%r12804, %r12803;
	and.b32  	%r12805, %r12804, 721472;
	xor.b32  	%r12806, %r12805, %r1512;
	shl.b32 	%r12807, %r12806, 1;
	and.b32  	%r12808, %r12807, 8388606;
	or.b32  	%r1520, %r12808, %r12803;
	shr.u32 	%r1521, %r12795, 5;
	shr.u32 	%r12809, %r12808, 7;
	shr.u32 	%r12810, %r12808, 17;
	not.b32 	%r12811, %r12810;
	and.b32  	%r12812, %r1521, %r12811;
	and.b32  	%r12813, %r12812, %r12809;
	not.b32 	%r12814, %r12809;
	shr.u32 	%r12815, %r12808, 21;
	shr.u32 	%r12816, %r12808, 12;
	and.b32  	%r12817, %r12815, %r12814;
	and.b32  	%r12818, %r12817, %r12816;
	or.b32  	%r12819, %r12813, %r12818;
	or.b32  	%r12820, %r12815, %r1521;
	not.b32 	%r12821, %r12820;
	shr.u32 	%r1522, %r12795, 12;
	and.b32  	%r12822, %r1522, %r12821;
	or.b32  	%r12823, %r12819, %r12822;
	or.b32  	%r12824, %r12816, %r1522;
	not.b32 	%r12825, %r12824;
	and.b32  	%r12826, %r12810, %r12825;
	or.b32  	%r12827, %r12823, %r12826;
	shr.u32 	%r12828, %r1513, 2;
	shr.u32 	%r12829, %r1513, 5;
	shr.u32 	%r12830, %r12784, 6;
	xor.b32  	%r12831, %r12828, %r12829;
	xor.b32  	%r1523, %r12831, %r12830;
	xor.b32  	%r1524, %r1523, %r12827;
	shr.u32 	%r12832, %r12808, 19;
	shr.u32 	%r12833, %r12806, 7;
	shr.u32 	%r1525, %r12795, 11;
	not.b32 	%r1526, %r1525;
	and.b32  	%r12834, %r12833, %r1526;
	and.b32  	%r12835, %r12834, %r12832;
	not.b32 	%r12836, %r12832;
	shr.u32 	%r12837, %r12808, 20;
	shr.u32 	%r12838, %r12808, 6;
	and.b32  	%r12839, %r12837, %r12836;
	and.b32  	%r12840, %r12839, %r12838;
	or.b32  	%r12841, %r12840, %r12835;
	shr.u32 	%r12842, %r12808, 8;
	or.b32  	%r12843, %r12838, %r12842;
	not.b32 	%r12844, %r12843;
	shr.u32 	%r12845, %r12808, 13;
	and.b32  	%r12846, %r12845, %r12844;
	or.b32  	%r12847, %r12841, %r12846;
	or.b32  	%r12848, %r12837, %r12845;
	not.b32 	%r12849, %r12848;
	and.b32  	%r12850, %r1525, %r12849;
	or.b32  	%r12851, %r12847, %r12850;
	shr.u32 	%r12852, %r12784, 2;
	shr.u32 	%r12853, %r12784, 5;
	shr.u32 	%r12854, %r1514, 6;
	xor.b32  	%r12855, %r12852, %r12853;
	xor.b32  	%r1527, %r12855, %r12854;
	xor.b32  	%r12856, %r1527, %r12851;
	shr.u32 	%r1528, %r12795, 9;
	shr.u32 	%r12857, %r12806, 17;
	shr.u32 	%r12858, %r12806, 8;
	not.b32 	%r12859, %r12858;
	and.b32  	%r12860, %r12857, %r12859;
	and.b32  	%r12861, %r12860, %r1528;
	shr.u32 	%r12862, %r12808, 16;
	not.b32 	%r1529, %r1528;
	and.b32  	%r12863, %r12862, %r1529;
	shr.u32 	%r12864, %r12808, 4;
	and.b32  	%r12865, %r12863, %r12864;
	or.b32  	%r12866, %r12865, %r12861;
	shr.u32 	%r12867, %r12808, 18;
	or.b32  	%r12868, %r12867, %r12864;
	not.b32 	%r12869, %r12868;
	shr.u32 	%r12870, %r12808, 22;
	and.b32  	%r12871, %r12870, %r12869;
	or.b32  	%r12872, %r12866, %r12871;
	or.b32  	%r12873, %r12870, %r12862;
	not.b32 	%r12874, %r12873;
	shr.u32 	%r12875, %r12808, 9;
	and.b32  	%r12876, %r12875, %r12874;
	or.b32  	%r12877, %r12872, %r12876;
	shr.u32 	%r12878, %r1514, 3;
	shr.u32 	%r12879, %r1513, 6;
	xor.b32  	%r1530, %r12878, %r12879;
	xor.b32  	%r12880, %r1530, %r12877;
	xor.b32  	%r1531, %r12880, %r12802;
	and.b32  	%r12881, %r12856, 1;
	setp.eq.b32 	%p151, %r12881, 1;
	@%p151 bra 	$L__BB1_260;
	and.b32  	%r12882, %r1531, 1;
	shl.b32 	%r12883, %r1514, 1;
	and.b32  	%r12884, %r12883, 126;
	or.b32  	%r12885, %r12882, %r12884;
	and.b32  	%r12886, %r1524, 1;
	shl.b32 	%r12887, %r1513, 1;
	and.b32  	%r12888, %r12887, 126;
	or.b32  	%r12889, %r12886, %r12888;
	atom.shared.add.u32 	%r12890, [_ZZ14RevSucSpSecondP8BiuStateS0_PjhE14checkCount_Out], 2;
	cvt.u64.u32 	%rd1260, %r12890;
	mul.wide.u32 	%rd1261, %r12890, 4;
	add.s64 	%rd1262, %rd6, %rd1261;
	st.global.u32 	[%rd1262+65536], %r1516;
	st.global.u32 	[%rd1262+131072], %r1515;
	st.global.u32 	[%rd1262+196608], %r1520;
	cvt.u16.u32 	%rs501, %r1518;
	mul.wide.u32 	%rd1263, %r12890, 2;
	sub.s64 	%rd1264, %rd1262, %rd1263;
	st.global.u16 	[%rd1264+262144], %rs501;
	cvt.u16.u32 	%rs502, %r12889;
	sub.s64 	%rd1265, %rd1264, %rd1260;
	st.global.u8 	[%rd1265+294912], %rs502;
	shl.b16 	%rs503, %rs4, 1;
	and.b16  	%rs504, %rs503, 126;
	st.global.u8 	[%rd1265+311296], %rs504;
	cvt.u16.u32 	%rs505, %r12885;
	st.global.u8 	[%rd1265+327680], %rs505;
	add.s32 	%r12891, %r12890, 1;
	or.b32  	%r12892, %r1516, 1;
	cvt.u64.u32 	%rd1266, %r12891;
	mul.wide.u32 	%rd1267, %r12891, 4;
	add.s64 	%rd1268, %rd6, %rd1267;
	st.global.u32 	[%rd1268+65536], %r12892;
	st.global.u32 	[%rd1268+131072], %r1515;
	xor.b32  	%r12893, %r1520, 524288;
	st.global.u32 	[%rd1268+196608], %r12893;
	mul.wide.u32 	%rd1269, %r12891, 2;
	sub.s64 	%rd1270, %rd1268, %rd1269;
	st.global.u16 	[%rd1270+262144], %rs501;
	sub.s64 	%rd1271, %rd1270, %rd1266;
	st.global.u8 	[%rd1271+294912], %rs502;
	st.global.u8 	[%rd1271+311296], %rs504;
	st.global.u8 	[%rd1271+327680], %rs505;
$L__BB1_260:
	xor.b32  	%r12894, %r1519, %r1517;
	and.b32  	%r12895, %r12894, 1;
	neg.s32 	%r12896, %r12895;
	and.b32  	%r12897, %r12896, 721472;
	xor.b32  	%r12898, %r12897, %r1512;
	shl.b32 	%r12899, %r12898, 1;
	and.b32  	%r12900, %r12899, 8388606;
	or.b32  	%r1532, %r12900, %r12895;
	shr.u32 	%r12901, %r12900, 7;
	shr.u32 	%r12902, %r12900, 17;
	not.b32 	%r12903, %r12902;
	and.b32  	%r12904, %r1521, %r12903;
	and.b32  	%r12905, %r12904, %r12901;
	not.b32 	%r12906, %r12901;
	shr.u32 	%r12907, %r12900, 21;
	shr.u32 	%r12908, %r12900, 12;
	and.b32  	%r12909, %r12907, %r12906;
	and.b32  	%r12910, %r12909, %r12908;
	or.b32  	%r12911, %r12905, %r12910;
	or.b32  	%r12912, %r12907, %r1521;
	not.b32 	%r12913, %r12912;
	and.b32  	%r12914, %r1522, %r12913;
	or.b32  	%r12915, %r12911, %r12914;
	or.b32  	%r12916, %r12908, %r1522;
	not.b32 	%r12917, %r12916;
	and.b32  	%r12918, %r12902, %r12917;
	or.b32  	%r12919, %r12915, %r12918;
	xor.b32  	%r1533, %r1523, %r12919;
	shr.u32 	%r12920, %r12900, 19;
	shr.u32 	%r12921, %r12898, 7;
	and.b32  	%r12922, %r12921, %r1526;
	and.b32  	%r12923, %r12922, %r12920;
	not.b32 	%r12924, %r12920;
	shr.u32 	%r12925, %r12900, 20;
	shr.u32 	%r12926, %r12900, 6;
	and.b32  	%r12927, %r12925, %r12924;
	and.b32  	%r12928, %r12927, %r12926;
	or.b32  	%r12929, %r12928, %r12923;
	shr.u32 	%r12930, %r12900, 8;
	or.b32  	%r12931, %r12926, %r12930;
	not.b32 	%r12932, %r12931;
	shr.u32 	%r12933, %r12900, 13;
	and.b32  	%r12934, %r12933, %r12932;
	or.b32  	%r12935, %r12929, %r12934;
	or.b32  	%r12936, %r12925, %r12933;
	not.b32 	%r12937, %r12936;
	and.b32  	%r12938, %r1525, %r12937;
	or.b32  	%r12939, %r12935, %r12938;
	xor.b32  	%r12940, %r1527, %r12939;
	shr.u32 	%r12941, %r12898, 17;
	shr.u32 	%r12942, %r12898, 8;
	not.b32 	%r12943, %r12942;
	and.b32  	%r12944, %r12941, %r12943;
	and.b32  	%r12945, %r12944, %r1528;
	shr.u32 	%r12946, %r12900, 16;
	and.b32  	%r12947, %r12946, %r1529;
	shr.u32 	%r12948, %r12900, 4;
	and.b32  	%r12949, %r12947, %r12948;
	or.b32  	%r12950, %r12949, %r12945;
	shr.u32 	%r12951, %r12900, 18;
	or.b32  	%r12952, %r12951, %r12948;
	not.b32 	%r12953, %r12952;
	shr.u32 	%r12954, %r12900, 22;
	and.b32  	%r12955, %r12954, %r12953;
	or.b32  	%r12956, %r12950, %r12955;
	or.b32  	%r12957, %r12954, %r12946;
	not.b32 	%r12958, %r12957;
	shr.u32 	%r12959, %r12900, 9;
	and.b32  	%r12960, %r12959, %r12958;
	or.b32  	%r12961, %r12956, %r12960;
	xor.b32  	%r12962, %r1530, %r12961;
	xor.b32  	%r1534, %r12962, %r12894;
	and.b32  	%r12963, %r12940, 1;
	setp.eq.b32 	%p152, %r12963, 1;
	not.pred 	%p153, %p152;
	@%p153 bra 	$L__BB1_262;
	and.b32  	%r12964, %r1534, 1;
	shl.b32 	%r12965, %r1514, 1;
	and.b32  	%r12966, %r12965, 126;
	or.b32  	%r12967, %r12964, %r12966;
	and.b32  	%r12968, %r1533, 1;
	shl.b32 	%r12969, %r1513, 1;
	and.b32  	%r12970, %r12969, 126;
	or.b32  	%r12971, %r12968, %r12970;
	atom.shared.add.u32 	%r12972, [_ZZ14RevSucSpSecondP8BiuStateS0_PjhE14checkCount_Out], 2;
	cvt.u64.u32 	%rd1272, %r12972;
	mul.wide.u32 	%rd1273, %r12972, 4;
	add.s64 	%rd1274, %rd6, %rd1273;
	st.global.u32 	[%rd1274+65536], %r1516;
	st.global.u32 	[%rd1274+131072], %r1515;
	st.global.u32 	[%rd1274+196608], %r1532;
	cvt.u16.u32 	%rs506, %r1518;
	mul.wide.u32 	%rd1275, %r12972, 2;
	sub.s64 	%rd1276, %rd1274, %rd1275;
	st.global.u16 	[%rd1276+262144], %rs506;
	cvt.u16.u32 	%rs507, %r12971;
	sub.s64 	%rd1277, %rd1276, %rd1272;
	st.global.u8 	[%rd1277+294912], %rs507;
	shl.b16 	%rs508, %rs4, 1;
	and.b16  	%rs509, %rs508, 126;
	or.b16  	%rs510, %rs509, 1;
	st.global.u8 	[%rd1277+311296], %rs510;
	cvt.u16.u32 	%rs511, %r12967;
	st.global.u8 	[%rd1277+327680], %rs511;
	add.s32 	%r12973, %r12972, 1;
	or.b32  	%r12974, %r1516, 1;
	cvt.u64.u32 	%rd1278, %r12973;
	mul.wide.u32 	%rd1279, %r12973, 4;
	add.s64 	%rd1280, %rd6, %rd1279;
	st.global.u32 	[%rd1280+65536], %r12974;
	st.global.u32 	[%rd1280+131072], %r1515;
	xor.b32  	%r12975, %r1532, 524288;
	st.global.u32 	[%rd1280+196608], %r12975;
	mul.wide.u32 	%rd1281, %r12973, 2;
	sub.s64 	%rd1282, %rd1280, %rd1281;
	st.global.u16 	[%rd1282+262144], %rs506;
	sub.s64 	%rd1283, %rd1282, %rd1278;
	st.global.u8 	[%rd1283+294912], %rs507;
	st.global.u8 	[%rd1283+311296], %rs510;
	st.global.u8 	[%rd1283+327680], %rs511;
$L__BB1_262:
	add.s32 	%r30219, %r30219, %r3;
	setp.lt.u32 	%p154, %r30219, %r1510;
	@%p154 bra 	$L__BB1_258;
$L__BB1_263:
	bar.sync 	0;
	ld.shared.u32 	%r12976, [_ZZ14RevSucSpSecondP8BiuStateS0_PjhE14checkCount_Out];
	bar.sync 	0;
	st.shared.u32 	[_ZZ14RevSucSpSecondP8BiuStateS0_PjhE13checkCount_In], %r12976;
	mov.b32 	%r12977, 0;
	st.shared.u32 	[_ZZ14RevSucSpSecondP8BiuStateS0_PjhE14checkCount_Out], %r12977;
	bar.sync 	0;
	ld.shared.u32 	%r1536, [_ZZ14RevSucSpSecondP8BiuStateS0_PjhE13checkCount_In];
	setp.ge.u32 	%p155, %r2, %r1536;
	@%p155 bra 	$L__BB1_270;
	mov.u32 	%r30220, %r2;
$L__BB1_265:
	cvt.u64.u32 	%rd1284, %r30220;
	mul.wide.u32 	%rd1285, %r30220, 4;
	add.s64 	%rd1286, %rd6, %rd1285;
	ld.global.u32 	%r1538, [%rd1286+196608];
	mul.wide.u32 	%rd1287, %r30220, 2;
	sub.s64 	%rd1288, %rd1286, %rd1287;
	ld.global.u16 	%rs512, [%rd1288+262144];
	cvt.u32.u16 	%r12978, %rs512;
	sub.s64 	%rd1289, %rd1288, %rd1284;
	ld.global.u8 	%r1539, [%rd1289+294912];
	ld.global.u8 	%rs5, [%rd1289+311296];
	cvt.u32.u16 	%r12979, %rs5;
	and.b32  	%r12980, %r12979, 255;
	ld.global.u8 	%r1540, [%rd1289+327680];
	mul.wide.u32 	%rd1290, %r30220, 3;
	add.s64 	%rd1291, %rd1289, %rd1290;
	ld.global.u32 	%r1541, [%rd1291+131072];
	ld.global.u32 	%r12981, [%rd1291+65536];
	shl.b32 	%r1542, %r12981, 1;
	shr.u32 	%r12982, %r12978, 10;
	shr.u32 	%r12983, %r12978, 3;
	and.b32  	%r12984, %r12982, %r12983;
	shr.u32 	%r12985, %r12978, 2;
	and.b32  	%r12986, %r12985, %r12978;
	shr.u32 	%r12987, %r12978, 12;
	xor.b32  	%r12988, %r12986, %r12987;
	xor.b32  	%r1543, %r12988, %r12984;
	and.b32  	%r12989, %r1543, 1;
	mul.wide.u16 	%r12990, %rs512, 2;
	and.b32  	%r12991, %r12990, 8190;
	or.b32  	%r12992, %r12989, %r12991;
	xor.b32  	%r1544, %r12992, 1;
	xor.b32  	%r12993, %r12991, %r1539;
	shr.u32 	%r12994, %r12993, 4;
	shr.u32 	%r12995, %r12978, 9;
	shr.u32 	%r12996, %r1538, 22;
	xor.b32  	%r12997, %r12996, %r12994;
	xor.b32  	%r1545, %r12997, %r12995;
	xor.b32  	%r12998, %r1545, %r1544;
	and.b32  	%r12999, %r12998, 1;
	neg.s32 	%r13000, %r12999;
	and.b32  	%r13001, %r13000, 721472;
	xor.b32  	%r13002, %r13001, %r1538;
	shl.b32 	%r13003, %r13002, 1;
	and.b32  	%r13004, %r13003, 8388606;
	or.b32  	%r1546, %r13004, %r12999;
	shr.u32 	%r1547, %r12991, 5;
	shr.u32 	%r13005, %r13004, 7;
	shr.u32 	%r13006, %r13004, 17;
	not.b32 	%r13007, %r13006;
	and.b32  	%r13008, %r1547, %r13007;
	and.b32  	%r13009, %r13008, %r13005;
	not.b32 	%r13010, %r13005;
	shr.u32 	%r13011, %r13004, 21;
	shr.u32 	%r13012, %r13004, 12;
	and.b32  	%r13013, %r13011, %r13010;
	and.b32  	%r13014, %r13013, %r13012;
	or.b32  	%r13015, %r13009, %r13014;
	or.b32  	%r13016, %r13011, %r1547;
	not.b32 	%r13017, %r13016;
	shr.u32 	%r1548, %r12991, 12;
	and.b32  	%r13018, %r1548, %r13017;
	or.b32  	%r13019, %r13015, %r13018;
	or.b32  	%r13020, %r13012, %r1548;
	not.b32 	%r13021, %r13020;
	and.b32  	%r13022, %r13006, %r13021;
	or.b32  	%r13023, %r13019, %r13022;
	shr.u32 	%r13024, %r1539, 2;
	shr.u32 	%r13025, %r1539, 5;
	shr.u32 	%r13026, %r12980, 6;
	xor.b32  	%r13027, %r13024, %r13025;
	xor.b32  	%r1549, %r13027, %r13026;
	xor.b32  	%r1550, %r1549, %r13023;
	shr.u32 	%r13028, %r13004, 19;
	shr.u32 	%r13029, %r13002, 7;
	shr.u32 	%r1551, %r12991, 11;
	not.b32 	%r1552, %r1551;
	and.b32  	%r13030, %r13029, %r1552;
	and.b32  	%r13031, %r13030, %r13028;
	not.b32 	%r13032, %r13028;
	shr.u32 	%r13033, %r13004, 20;
	shr.u32 	%r13034, %r13004, 6;
	and.b32  	%r13035, %r13033, %r13032;
	and.b32  	%r13036, %r13035, %r13034;
	or.b32  	%r13037, %r13036, %r13031;
	shr.u32 	%r13038, %r13004, 8;
	or.b32  	%r13039, %r13034, %r13038;
	not.b32 	%r13040, %r13039;
	shr.u32 	%r13041, %r13004, 13;
	and.b32  	%r13042, %r13041, %r13040;
	or.b32  	%r13043, %r13037, %r13042;
	or.b32  	%r13044, %r13033, %r13041;
	not.b32 	%r13045, %r13044;
	and.b32  	%r13046, %r1551, %r13045;
	or.b32  	%r13047, %r13043, %r13046;
	shr.u32 	%r13048, %r12980, 2;
	shr.u32 	%r13049, %r12980, 5;
	shr.u32 	%r13050, %r1540, 6;
	xor.b32  	%r13051, %r13048, %r13049;
	xor.b32  	%r1553, %r13051, %r13050;
	xor.b32  	%r13052, %r1553, %r13047;
	shr.u32 	%r1554, %r12991, 9;
	shr.u32 	%r13053, %r13002, 17;
	shr.u32 	%r13054, %r13002, 8;
	not.b32 	%r13055, %r13054;
	and.b32  	%r13056, %r13053, %r13055;
	and.b32  	%r13057, %r13056, %r1554;
	shr.u32 	%r13058, %r13004, 16;
	not.b32 	%r1555, %r1554;
	and.b32  	%r13059, %r13058, %r1555;
	shr.u32 	%r13060, %r13004, 4;
	and.b32  	%r13061, %r13059, %r13060;
	or.b32  	%r13062, %r13061, %r13057;
	shr.u32 	%r13063, %r13004, 18;
	or.b32  	%r13064, %r13063, %r13060;
	not.b32 	%r13065, %r13064;
	shr.u32 	%r13066, %r13004, 22;
	and.b32  	%r13067, %r13066, %r13065;
	or.b32  	%r13068, %r13062, %r13067;
	or.b32  	%r13069, %r13066, %r13058;
	not.b32 	%r13070, %r13069;
	shr.u32 	%r13071, %r13004, 9;
	and.b32  	%r13072, %r13071, %r13070;
	or.b32  	%r13073, %r13068, %r13072;
	shr.u32 	%r13074, %r1540, 3;
	shr.u32 	%r13075, %r1539, 6;
	xor.b32  	%r1556, %r13074, %r13075;
	xor.b32  	%r13076, %r1556, %r13073;
	xor.b32  	%r1557, %r13076, %r12998;
	and.b32  	%r13077, %r13052, 1;
	setp.eq.b32 	%p156, %r13077, 1;
	@%p156 bra 	$L__BB1_267;
	and.b32  	%r13078, %r1557, 1;
	shl.b32 	%r13079, %r1540, 1;
	and.b32  	%r13080, %r13079, 126;
	or.b32  	%r13081, %r13078, %r13080;
	and.b32  	%r13082, %r1550, 1;
	shl.b32 	%r13083, %r1539, 1;
	and.b32  	%r13084, %r13083, 126;
	or.b32  	%r13085, %r13082, %r13084;
	atom.shared.add.u32 	%r13086, [_ZZ14RevSucSpSecondP8BiuStateS0_PjhE14checkCount_Out], 2;
	cvt.u64.u32 	%rd1292, %r13086;
	mul.wide.u32 	%rd1293, %r13086, 4;
	add.s64 	%rd1294, %rd5, %rd1293;
	st.global.u32 	[%rd1294+65536], %r1542;
	st.global.u32 	[%rd1294+131072], %r1541;
	st.global.u32 	[%rd1294+196608], %r1546;
	cvt.u16.u32 	%rs513, %r1544;
	mul.wide.u32 	%rd1295, %r13086, 2;
	sub.s64 	%rd1296, %rd1294, %rd1295;
	st.global.u16 	[%rd1296+262144], %rs513;
	cvt.u16.u32 	%rs514, %r13085;
	sub.s64 	%rd1297, %rd1296, %rd1292;
	st.global.u8 	[%rd1297+294912], %rs514;
	shl.b16 	%rs515, %rs5, 1;
	and.b16  	%rs516, %rs515, 126;
	st.global.u8 	[%rd1297+311296], %rs516;
	cvt.u16.u32 	%rs517, %r13081;
	st.global.u8 	[%rd1297+327680], %rs517;
	add.s32 	%r13087, %r13086, 1;
	or.b32  	%r13088, %r1542, 1;
	cvt.u64.u32 	%rd1298, %r13087;
	mul.wide.u32 	%rd1299, %r13087, 4;
	add.s64 	%rd1300, %rd5, %rd1299;
	st.global.u32 	[%rd1300+65536], %r13088;
	st.global.u32 	[%rd1300+131072], %r1541;
	xor.b32  	%r13089, %r1546, 524288;
	st.global.u32 	[%rd1300+196608], %r13089;
	mul.wide.u32 	%rd1301, %r13087, 2;
	sub.s64 	%rd1302, %rd1300, %rd1301;
	st.global.u16 	[%rd1302+262144], %rs513;
	sub.s64 	%rd1303, %rd1302, %rd1298;
	st.global.u8 	[%rd1303+294912], %rs514;
	st.global.u8 	[%rd1303+311296], %rs516;
	st.global.u8 	[%rd1303+327680], %rs517;
$L__BB1_267:
	xor.b32  	%r13090, %r1545, %r1543;
	and.b32  	%r13091, %r13090, 1;
	neg.s32 	%r13092, %r13091;
	and.b32  	%r13093, %r13092, 721472;
	xor.b32  	%r13094, %r13093, %r1538;
	shl.b32 	%r13095, %r13094, 1;
	and.b32  	%r13096, %r13095, 8388606;
	or.b32  	%r1558, %r13096, %r13091;
	shr.u32 	%r13097, %r13096, 7;
	shr.u32 	%r13098, %r13096, 17;
	not.b32 	%r13099, %r13098;
	and.b32  	%r13100, %r1547, %r13099;
	and.b32  	%r13101, %r13100, %r13097;
	not.b32 	%r13102, %r13097;
	shr.u32 	%r13103, %r13096, 21;
	shr.u32 	%r13104, %r13096, 12;
	and.b32  	%r13105, %r13103, %r13102;
	and.b32  	%r13106, %r13105, %r13104;
	or.b32  	%r13107, %r13101, %r13106;
	or.b32  	%r13108, %r13103, %r1547;
	not.b32 	%r13109, %r13108;
	and.b32  	%r13110, %r1548, %r13109;
	or.b32  	%r13111, %r13107, %r13110;
	or.b32  	%r13112, %r13104, %r1548;
	not.b32 	%r13113, %r13112;
	and.b32  	%r13114, %r13098, %r13113;
	or.b32  	%r13115, %r13111, %r13114;
	xor.b32  	%r1559, %r1549, %r13115;
	shr.u32 	%r13116, %r13096, 19;
	shr.u32 	%r13117, %r13094, 7;
	and.b32  	%r13118, %r13117, %r1552;
	and.b32  	%r13119, %r13118, %r13116;
	not.b32 	%r13120, %r13116;
	shr.u32 	%r13121, %r13096, 20;
	shr.u32 	%r13122, %r13096, 6;
	and.b32  	%r13123, %r13121, %r13120;
	and.b32  	%r13124, %r13123, %r13122;
	or.b32  	%r13125, %r13124, %r13119;
	shr.u32 	%r13126, %r13096, 8;
	or.b32  	%r13127, %r13122, %r13126;
	not.b32 	%r13128, %r13127;
	shr.u32 	%r13129, %r13096, 13;
	and.b32  	%r13130, %r13129, %r13128;
	or.b32  	%r13131, %r13125, %r13130;
	or.b32  	%r13132, %r13121, %r13129;
	not.b32 	%r13133, %r13132;
	and.b32  	%r13134, %r1551, %r13133;
	or.b32  	%r13135, %r13131, %r13134;
	xor.b32  	%r13136, %r1553, %r13135;
	shr.u32 	%r13137, %r13094, 17;
	shr.u32 	%r13138, %r13094, 8;
	not.b32 	%r13139, %r13138;
	and.b32  	%r13140, %r13137, %r13139;
	and.b32  	%r13141, %r13140, %r1554;
	shr.u32 	%r13142, %r13096, 16;
	and.b32  	%r13143, %r13142, %r1555;
	shr.u32 	%r13144, %r13096, 4;
	and.b32  	%r13145, %r13143, %r13144;
	or.b32  	%r13146, %r13145, %r13141;
	shr.u32 	%r13147, %r13096, 18;
	or.b32  	%r13148, %r13147, %r13144;
	not.b32 	%r13149, %r13148;
	shr.u32 	%r13150, %r13096, 22;
	and.b32  	%r13151, %r13150, %r13149;
	or.b32  	%r13152, %r13146, %r13151;
	or.b32  	%r13153, %r13150, %r13142;
	not.b32 	%r13154, %r13153;
	shr.u32 	%r13155, %r13096, 9;
	and.b32  	%r13156, %r13155, %r13154;
	or.b32  	%r13157, %r13152, %r13156;
	xor.b32  	%r13158, %r1556, %r13157;
	xor.b32  	%r1560, %r13158, %r13090;
	and.b32  	%r13159, %r13136, 1;
	setp.eq.b32 	%p157, %r13159, 1;
	not.pred 	%p158, %p157;
	@%p158 bra 	$L__BB1_269;
	and.b32  	%r13160, %r1560, 1;
	shl.b32 	%r13161, %r1540, 1;
	and.b32  	%r13162, %r13161, 126;
	or.b32  	%r13163, %r13160, %r13162;
	and.b32  	%r13164, %r1559, 1;
	shl.b32 	%r13165, %r1539, 1;
	and.b32  	%r13166, %r13165, 126;
	or.b32  	%r13167, %r13164, %r13166;
	atom.shared.add.u32 	%r13168, [_ZZ14RevSucSpSecondP8BiuStateS0_PjhE14checkCount_Out], 2;
	cvt.u64.u32 	%rd1304, %r13168;
	mul.wide.u32 	%rd1305, %r13168, 4;
	add.s64 	%rd1306, %rd5, %rd1305;
	st.global.u32 	[%rd1306+65536], %r1542;
	st.global.u32 	[%rd1306+131072], %r1541;
	st.global.u32 	[%rd1306+196608], %r1558;
	cvt.u16.u32 	%rs518, %r1544;
	mul.wide.u32 	%rd1307, %r13168, 2;
	sub.s64 	%rd1308, %rd1306, %rd1307;
	st.global.u16 	[%rd1308+262144], %rs518;
	cvt.u16.u32 	%rs519, %r13167;
	sub.s64 	%rd1309, %rd1308, %rd1304;
	st.global.u8 	[%rd1309+294912], %rs519;
	shl.b16 	%rs520, %rs5, 1;
	and.b16  	%rs521, %rs520, 126;
	or.b16  	%rs522, %rs521, 1;
	st.global.u8 	[%rd1309+311296], %rs522;
	cvt.u16.u32 	%rs523, %r13163;
	st.global.u8 	[%rd1309+327680], %rs523;
	add.s32 	%r13169, %r13168, 1;
	or.b32  	%r13170, %r1542, 1;
	cvt.u64.u32 	%rd1310, %r13169;
	mul.wide.u32 	%rd1311, %r13169, 4;
	add.s64 	%rd1312, %rd5, %rd1311;
	st.global.u32 	[%rd1312+65536], %r13170;
	st.global.u32 	[%rd1312+131072], %r1541;
	xor.b32  	%r13171, %r1558, 524288;
	st.global.u32 	[%rd1312+196608], %r13171;
	mul.wide.u32 	%rd1313, %r13169, 2;
	sub.s64 	%rd1314, %rd1312, %rd1313;
	st.global.u16 	[%rd1314+262144], %rs518;
	sub.s64 	%rd1315, %rd1314, %rd1310;
	st.global.u8 	[%rd1315+294912], %rs519;
	st.global.u8 	[%rd1315+311296], %rs522;
	st.global.u8 	[%rd1315+327680], %rs523;
$L__BB1_269:
	add.s32 	%r30220, %r30220, %r3;
	setp.lt.u32 	%p159, %r30220, %r1536;
	@%p159 bra 	$L__BB1_265;
$L__BB1_270:
	bar.sync 	0;
	ld.shared.u32 	%r13172, [_ZZ14RevSucSpSecondP8BiuStateS0_PjhE14checkCount_Out];
	st.global.u32 	[%rd2+2048], %r13172;
	bar.sync 	0;
	st.shared.u32 	[_ZZ14RevSucSpSecondP8BiuStateS0_PjhE13checkCount_In], %r13172;
	mov.b32 	%r13173, 0;
	st.shared.u32 	[_ZZ14RevSucSpSecondP8BiuStateS0_PjhE14checkCount_Out], %r13173;
	bar.sync 	0;
	ld.shared.u32 	%r1562, [_ZZ14RevSucSpSecondP8BiuStateS0_PjhE13checkCount_In];
	setp.ge.u32 	%p160, %r2, %r1562;
	@%p160 bra 	$L__BB1_277;
	mov.u32 	%r30221, %r2;
$L__BB1_272:
	cvt.u64.u32 	%rd1316, %r30221;
	mul.wide.u32 	%rd1317, %r30221, 4;
	add.s64 	%rd1318, %rd5, %rd1317;
	ld.global.u32 	%r1564, [%rd1318+196608];
	mul.wide.u32 	%rd1319, %r30221, 2;
	sub.s64 	%rd1320, %rd1318, %rd1319;
	ld.global.u16 	%rs524, [%rd1320+262144];
	cvt.u32.u16 	%r13174, %rs524;
	sub.s64 	%rd1321, %rd1320, %rd1316;
	ld.global.u8 	%r1565, [%rd1321+294912];
	ld.global.u8 	%rs6, [%rd1321+311296];
	cvt.u32.u16 	%r13175, %rs6;
	and.b32  	%r13176, %r13175, 255;
	ld.global.u8 	%r1566, [%rd1321+327680];
	mul.wide.u32 	%rd1322, %r30221, 3;
	add.s64 	%rd1323, %rd1321, %rd1322;
	ld.global.u32 	%r1567, [%rd1323+131072];
	ld.global.u32 	%r13177, [%rd1323+65536];
	shl.b32 	%r1568, %r13177, 1;
	shr.u32 	%r13178, %r13174, 10;
	shr.u32 	%r13179, %r13174, 3;
	and.b32  	%r13180, %r13178, %r13179;
	shr.u32 	%r13181, %r13174, 2;
	and.b32  	%r13182, %r13181, %r13174;
	shr.u32 	%r13183, %r13174, 12;
	xor.b32  	%r13184, %r13182, %r13183;
	xor.b32  	%r1569, %r13184, %r13180;
	and.b32  	%r13185, %r1569, 1;
	mul.wide.u16 	%r13186, %rs524, 2;
	and.b32  	%r13187, %r13186, 8190;
	or.b32  	%r13188, %r13185, %r13187;
	xor.b32  	%r1570, %r13188, 1;
	xor.b32  	%r13189, %r13187, %r1565;
	shr.u32 	%r13190, %r13189, 4;
	shr.u32 	%r13191, %r13174, 9;
	shr.u32 	%r13192, %r1564, 22;
	xor.b32  	%r13193, %r13192, %r13190;
	xor.b32  	%r1571, %r13193, %r13191;
	xor.b32  	%r13194, %r1571, %r1570;
	and.b32  	%r13195, %r13194, 1;
	neg.s32 	%r13196, %r13195;
	and.b32  	%r13197, %r13196, 721472;
	xor.b32  	%r13198, %r13197, %r1564;
	shl.b32 	%r13199, %r13198, 1;
	and.b32  	%r13200, %r13199, 8388606;
	or.b32  	%r1572, %r13200, %r13195;
	shr.u32 	%r1573, %r13187, 5;
	shr.u32 	%r13201, %r13200, 7;
	shr.u32 	%r13202, %r13200, 17;
	not.b32 	%r13203, %r13202;
	and.b32  	%r13204, %r1573, %r13203;
	and.b32  	%r13205, %r13204, %r13201;
	not.b32 	%r13206, %r13201;
	shr.u32 	%r13207, %r13200, 21;
	shr.u32 	%r13208, %r13200, 12;
	and.b32  	%r13209, %r13207, %r13206;
	and.b32  	%r13210, %r13209, %r13208;
	or.b32  	%r13211, %r13205, %r13210;
	or.b32  	%r13212, %r13207, %r1573;
	not.b32 	%r13213, %r13212;
	shr.u32 	%r1574, %r13187, 12;
	and.b32  	%r13214, %r1574, %r13213;
	or.b32  	%r13215, %r13211, %r13214;
	or.b32  	%r13216, %r13208, %r1574;
	not.b32 	%r13217, %r13216;
	and.b32  	%r13218, %r13202, %r13217;
	or.b32  	%r13219, %r13215, %r13218;
	shr.u32 	%r13220, %r1565, 2;
	shr.u32 	%r13221, %r1565, 5;
	shr.u32 	%r13222, %r13176, 6;
	xor.b32  	%r13223, %r13220, %r13221;
	xor.b32  	%r1575, %r13223, %r13222;
	xor.b32  	%r1576, %r1575, %r13219;
	shr.u32 	%r13224, %r13200, 19;
	shr.u32 	%r13225, %r13198, 7;
	shr.u32 	%r1577, %r13187, 11;
	not.b32 	%r1578, %r1577;
	and.b32  	%r13226, %r13225, %r1578;
	and.b32  	%r13227, %r13226, %r13224;
	not.b32 	%r13228, %r13224;
	shr.u32 	%r13229, %r13200, 20;
	shr.u32 	%r13230, %r13200, 6;
	and.b32  	%r13231, %r13229, %r13228;
	and.b32  	%r13232, %r13231, %r13230;
	or.b32  	%r13233, %r13232, %r13227;
	shr.u32 	%r13234, %r13200, 8;
	or.b32  	%r13235, %r13230, %r13234;
	not.b32 	%r13236, %r13235;
	shr.u32 	%r13237, %r13200, 13;
	and.b32  	%r13238, %r13237, %r13236;
	or.b32  	%r13239, %r13233, %r13238;
	or.b32  	%r13240, %r13229, %r13237;
	not.b32 	%r13241, %r13240;
	and.b32  	%r13242, %r1577, %r13241;
	or.b32  	%r13243, %r13239, %r13242;
	shr.u32 	%r13244, %r13176, 2;
	shr.u32 	%r13245, %r13176, 5;
	shr.u32 	%r13246, %r1566, 6;
	xor.b32  	%r13247, %r13244, %r13245;
	xor.b32  	%r1579, %r13247, %r13246;
	xor.b32  	%r13248, %r1579, %r13243;
	shr.u32 	%r1580, %r13187, 9;
	shr.u32 	%r13249, %r13198, 17;
	shr.u32 	%r13250, %r13198, 8;
	not.b32 	%r13251, %r13250;
	and.b32  	%r13252, %r13249, %r13251;
	and.b32  	%r13253, %r13252, %r1580;
	shr.u32 	%r13254, %r13200, 16;
	not.b32 	%r1581, %r1580;
	and.b32  	%r13255, %r13254, %r1581;
	shr.u32 	%r13256, %r13200, 4;
	and.b32  	%r13257, %r13255, %r13256;
	or.b32  	%r13258, %r13257, %r13253;
	shr.u32 	%r13259, %r13200, 18;
	or.b32  	%r13260, %r13259, %r13256;
	not.b32 	%r13261, %r13260;
	shr.u32 	%r13262, %r13200, 22;
	and.b32  	%r13263, %r13262, %r13261;
	or.b32  	%r13264, %r13258, %r13263;
	or.b32  	%r13265, %r13262, %r13254;
	not.b32 	%r13266, %r13265;
	shr.u32 	%r13267, %r13200, 9;
	and.b32  	%r13268, %r13267, %r13266;
	or.b32  	%r13269, %r13264, %r13268;
	shr.u32 	%r13270, %r1566, 3;
	shr.u32 	%r13271, %r1565, 6;
	xor.b32  	%r1582, %r13270, %r13271;
	xor.b32  	%r13272, %r1582, %r13269;
	xor.b32  	%r1583, %r13272, %r13194;
	and.b32  	%r13273, %r13248, 1;
	setp.eq.b32 	%p161, %r13273, 1;
	@%p161 bra 	$L__BB1_274;
	and.b32  	%r13274, %r1583, 1;
	shl.b32 	%r13275, %r1566, 1;
	and.b32  	%r13276, %r13275, 126;
	or.b32  	%r13277, %r13274, %r13276;
	and.b32  	%r13278, %r1576, 1;
	shl.b32 	%r13279, %r1565, 1;
	and.b32  	%r13280, %r13279, 126;
	or.b32  	%r13281, %r13278, %r13280;
	atom.shared.add.u32 	%r13282, [_ZZ14RevSucSpSecondP8BiuStateS0_PjhE14checkCount_Out], 2;
	cvt.u64.u32 	%rd1324, %r13282;
	mul.wide.u32 	%rd1325, %r13282, 4;
	add.s64 	%rd1326, %rd6, %rd1325;
	st.global.u32 	[%rd1326+65536], %r1568;
	st.global.u32 	[%rd1326+131072], %r1567;
	st.global.u32 	[%rd1326+196608], %r1572;
	cvt.u16.u32 	%rs525, %r1570;
	mul.wide.u32 	%rd1327, %r13282, 2;
	sub.s64 	%rd1328, %rd1326, %rd1327;
	st.global.u16 	[%rd1328+262144], %rs525;
	cvt.u16.u32 	%rs526, %r13281;
	sub.s64 	%rd1329, %rd1328, %rd1324;
	st.global.u8 	[%rd1329+294912], %rs526;
	shl.b16 	%rs527, %rs6, 1;
	and.b16  	%rs528, %rs527, 126;
	st.global.u8 	[%rd1329+311296], %rs528;
	cvt.u16.u32 	%rs529, %r13277;
	st.global.u8 	[%rd1329+327680], %rs529;
	add.s32 	%r13283, %r13282, 1;
	or.b32  	%r13284, %r1568, 1;
	cvt.u64.u32 	%rd1330, %r13283;
	mul.wide.u32 	%rd1331, %r13283, 4;
	add.s64 	%rd1332, %rd6, %rd1331;
	st.global.u32 	[%rd1332+65536], %r13284;
	st.global.u32 	[%rd1332+131072], %r1567;
	xor.b32  	%r13285, %r1572, 524288;
	st.global.u32 	[%rd1332+196608], %r13285;
	mul.wide.u32 	%rd1333, %r13283, 2;
	sub.s64 	%rd1334, %rd1332, %rd1333;
	st.global.u16 	[%rd1334+262144], %rs525;
	sub.s64 	%rd1335, %rd1334, %rd1330;
	st.global.u8 	[%rd1335+294912], %rs526;
	st.global.u8 	[%rd1335+311296], %rs528;
	st.global.u8 	[%rd1335+327680], %rs529;
$L__BB1_274:
	xor.b32  	%r13286, %r1571, %r1569;
	and.b32  	%r13287, %r13286, 1;
	neg.s32 	%r13288, %r13287;
	and.b32  	%r13289, %r13288, 721472;
	xor.b32  	%r13290, %r13289, %r1564;
	shl.b32 	%r13291, %r13290, 1;
	and.b32  	%r13292, %r13291, 8388606;
	or.b32  	%r1584, %r13292, %r13287;
	shr.u32 	%r13293, %r13292, 7;
	shr.u32 	%r13294, %r13292, 17;
	not.b32 	%r13295, %r13294;
	and.b32  	%r13296, %r1573, %r13295;
	and.b32  	%r13297, %r13296, %r13293;
	not.b32 	%r13298, %r13293;
	shr.u32 	%r13299, %r13292, 21;
	shr.u32 	%r13300, %r13292, 12;
	and.b32  	%r13301, %r13299, %r13298;
	and.b32  	%r13302, %r13301, %r13300;
	or.b32  	%r13303, %r13297, %r13302;
	or.b32  	%r13304, %r13299, %r1573;
	not.b32 	%r13305, %r13304;
	and.b32  	%r13306, %r1574, %r13305;
	or.b32  	%r13307, %r13303, %r13306;
	or.b32  	%r13308, %r13300, %r1574;
	not.b32 	%r13309, %r13308;
	and.b32  	%r13310, %r13294, %r13309;
	or.b32  	%r13311, %r13307, %r13310;
	xor.b32  	%r1585, %r1575, %r13311;
	shr.u32 	%r13312, %r13292, 19;
	shr.u32 	%r13313, %r13290, 7;
	and.b32  	%r13314, %r13313, %r1578;
	and.b32  	%r13315, %r13314, %r13312;
	not.b32 	%r13316, %r13312;
	shr.u32 	%r13317, %r13292, 20;
	shr.u32 	%r13318, %r13292, 6;
	and.b32  	%r13319, %r13317, %r13316;
	and.b32  	%r13320, %r13319, %r13318;
	or.b32  	%r13321, %r13320, %r13315;
	shr.u32 	%r13322, %r13292, 8;
	or.b32  	%r13323, %r13318, %r13322;
	not.b32 	%r13324, %r13323;
	shr.u32 	%r13325, %r13292, 13;
	and.b32  	%r13326, %r13325, %r13324;
	or.b32  	%r13327, %r13321, %r13326;
	or.b32  	%r13328, %r13317, %r13325;
	not.b32 	%r13329, %r13328;
	and.b32  	%r13330, %r1577, %r13329;
	or.b32  	%r13331, %r13327, %r13330;
	xor.b32  	%r13332, %r1579, %r13331;
	shr.u32 	%r13333, %r13290, 17;
	shr.u32 	%r13334, %r13290, 8;
	not.b32 	%r13335, %r13334;
	and.b32  	%r13336, %r13333, %r13335;
	and.b32  	%r13337, %r13336, %r1580;
	shr.u32 	%r13338, %r13292, 16;
	and.b32  	%r13339, %r13338, %r1581;
	shr.u32 	%r13340, %r13292, 4;
	and.b32  	%r13341, %r13339, %r13340;
	or.b32  	%r13342, %r13341, %r13337;
	shr.u32 	%r13343, %r13292, 18;
	or.b32  	%r13344, %r13343, %r13340;
	not.b32 	%r13345, %r13344;
	shr.u32 	%r13346, %r13292, 22;
	and.b32  	%r13347, %r13346, %r13345;
	or.b32  	%r13348, %r13342, %r13347;
	or.b32  	%r13349, %r13346, %r13338;
	not.b32 	%r13350, %r13349;
	shr.u32 	%r13351, %r13292, 9;
	and.b32  	%r13352, %r13351, %r13350;
	or.b32  	%r13353, %r13348, %r13352;
	xor.b32  	%r13354, %r1582, %r13353;
	xor.b32  	%r1586, %r13354, %r13286;
	and.b32  	%r13355, %r13332, 1;
	setp.eq.b32 	%p162, %r13355, 1;
	not.pred 	%p163, %p162;
	@%p163 bra 	$L__BB1_276;
	and.b32  	%r13356, %r1586, 1;
	shl.b32 	%r13357, %r1566, 1;
	and.b32  	%r13358, %r13357, 126;
	or.b32  	%r13359, %r13356, %r13358;
	and.b32  	%r13360, %r1585, 1;
	shl.b32 	%r13361, %r1565, 1;
	and.b32  	%r13362, %r13361, 126;
	or.b32  	%r13363, %r13360, %r13362;
	atom.shared.add.u32 	%r13364, [_ZZ14RevSucSpSecondP8BiuStateS0_PjhE14checkCount_Out], 2;
	cvt.u64.u32 	%rd1336, %r13364;
	mul.wide.u32 	%rd1337, %r13364, 4;
	add.s64 	%rd1338, %rd6, %rd1337;
	st.global.u32 	[%rd1338+65536], %r1568;
	st.global.u32 	[%rd1338+131072], %r1567;
	st.global.u32 	[%rd1338+196608], %r1584;
	cvt.u16.u32 	%rs530, %r1570;
	mul.wide.u32 	%rd1339, %r13364, 2;
	sub.s64 	%rd1340, %rd1338, %rd1339;
	st.global.u16 	[%rd1340+262144], %rs530;
	cvt.u16.u32 	%rs531, %r13363;
	sub.s64 	%rd1341, %rd1340, %rd1336;
	st.global.u8 	[%rd1341+294912], %rs531;
	shl.b16 	%rs532, %rs6, 1;
	and.b16  	%rs533, %rs532, 126;
	or.b16  	%rs534, %rs533, 1;
	st.global.u8 	[%rd1341+311296], %rs534;
	cvt.u16.u32 	%rs535, %r13359;
	st.global.u8 	[%rd1341+327680], %rs535;
	add.s32 	%r13365, %r13364, 1;
	or.b32  	%r13366, %r1568, 1;
	cvt.u64.u32 	%rd1342, %r13365;
	mul.wide.u32 	%rd1343, %r13365, 4;
	add.s64 	%rd1344, %rd6, %rd1343;
	st.global.u32 	[%rd1344+65536], %r13366;
	st.global.u32 	[%rd1344+131072], %r1567;
	xor.b32  	%r13367, %r1584, 524288;
	st.global.u32 	[%rd1344+196608], %r13367;
	mul.wide.u32 	%rd1345, %r13365, 2;
	sub.s64 	%rd1346, %rd1344, %rd1345;
	st.global.u16 	[%rd1346+262144], %rs530;
	sub.s64 	%rd1347, %rd1346, %rd1342;
	st.global.u8 	[%rd1347+294912], %rs531;
	st.global.u8 	[%rd1347+311296], %rs534;
	st.global.u8 	[%rd1347+327680], %rs535;
$L__BB1_276:
	add.s32 	%r30221, %r30221, %r3;
	setp.lt.u32 	%p164, %r30221, %r1562;
	@%p164 bra 	$L__BB1_272;
$L__BB1_277:
	bar.sync 	0;
	ld.shared.u32 	%r13368, [_ZZ14RevSucSpSecondP8BiuStateS0_PjhE14checkCount_Out];
	bar.sync 	0;
	st.shared.u32 	[_ZZ14RevSucSpSecondP8BiuStateS0_PjhE13checkCount_In], %r13368;
	mov.b32 	%r13369, 0;
	st.shared.u32 	[_ZZ14RevSucSpSecondP8BiuStateS0_PjhE14checkCount_Out], %r13369;
	bar.sync 	0;
	ld.shared.u32 	%r1588, [_ZZ14RevSucSpSecondP8BiuStateS0_PjhE13checkCount_In];
	setp.ge.u32 	%p165, %r2, %r1588;
	@%p165 bra 	$L__BB1_284;
	mov.u32 	%r30222, %r2;
$L__BB1_279:
	cvt.u64.u32 	%rd1348, %r30222;
	mul.wide.u32 	%rd1349, %r30222, 4;
	add.s64 	%rd1350, %rd6, %rd1349;
	ld.global.u32 	%r1590, [%rd1350+196608];
	mul.wide.u32 	%rd1351, %r30222, 2;
	sub.s64 	%rd1352, %rd1350, %rd1351;
	ld.global.u16 	%rs536, [%rd1352+262144];
	cvt.u32.u16 	%r13370, %rs536;
	sub.s64 	%rd1353, %rd1352, %rd1348;
	ld.global.u8 	%r1591, [%rd1353+294912];
	ld.global.u8 	%rs7, [%rd1353+311296];
	cvt.u32.u16 	%r13371, %rs7;
	and.b32  	%r13372, %r13371, 255;
	ld.global.u8 	%r1592, [%rd1353+327680];
	mul.wide.u32 	%rd1354, %r30222, 3;
	add.s64 	%rd1355, %rd1353, %rd1354;
	ld.global.u32 	%r1593, [%rd1355+131072];
	ld.global.u32 	%r13373, [%rd1355+65536];
	shl.b32 	%r1594, %r13373, 1;
	shr.u32 	%r13374, %r13370, 10;
	shr.u32 	%r13375, %r13370, 3;
	and.b32  	%r13376, %r13374, %r13375;
	shr.u32 	%r13377, %r13370, 2;
	and.b32  	%r13378, %r13377, %r13370;
	shr.u32 	%r13379, %r13370, 12;
	xor.b32  	%r13380, %r13378, %r13379;
	xor.b32  	%r1595, %r13380, %r13376;
	and.b32  	%r13381, %r1595, 1;
	mul.wide.u16 	%r13382, %rs536, 2;
	and.b32  	%r13383, %r13382, 8190;
	or.b32  	%r13384, %r13381, %r13383;
	xor.b32  	%r1596, %r13384, 1;
	xor.b32  	%r13385, %r13383, %r1591;
	shr.u32 	%r13386, %r13385, 4;
	shr.u32 	%r13387, %r13370, 9;
	shr.u32 	%r13388, %r1590, 22;
	xor.b32  	%r13389, %r13388, %r13386;
	xor.b32  	%r1597, %r13389, %r13387;
	xor.b32  	%r13390, %r1597, %r1596;
	and.b32  	%r13391, %r13390, 1;
	neg.s32 	%r13392, %r13391;
	and.b32  	%r13393, %r13392, 721472;
	xor.b32  	%r13394, %r13393, %r1590;
	shl.b32 	%r13395, %r13394, 1;
	and.b32  	%r13396, %r13395, 8388606;
	or.b32  	%r1598, %r13396, %r13391;
	shr.u32 	%r1599, %r13383, 5;
	shr.u32 	%r13397, %r13396, 7;
	shr.u32 	%r13398, %r13396, 17;
	not.b32 	%r13399, %r13398;
	and.b32  	%r13400, %r1599, %r13399;
	and.b32  	%r13401, %r13400, %r13397;
	not.b32 	%r13402, %r13397;
	shr.u32 	%r13403, %r13396, 21;
	shr.u32 	%r13404, %r13396, 12;
	and.b32  	%r13405, %r13403, %r13402;
	and.b32  	%r13406, %r13405, %r13404;
	or.b32  	%r13407, %r13401, %r13406;
	or.b32  	%r13408, %r13403, %r1599;
	not.b32 	%r13409, %r13408;
	shr.u32 	%r1600, %r13383, 12;
	and.b32  	%r13410, %r1600, %r13409;
	or.b32  	%r13411, %r13407, %r13410;
	or.b32  	%r13412, %r13404, %r1600;
	not.b32 	%r13413, %r13412;
	and.b32  	%r13414, %r13398, %r13413;
	or.b32  	%r13415, %r13411, %r13414;
	shr.u32 	%r13416, %r1591, 2;
	shr.u32 	%r13417, %r1591, 5;
	shr.u32 	%r13418, %r13372, 6;
	xor.b32  	%r13419, %r13416, %r13417;
	xor.b32  	%r1601, %r13419, %r13418;
	xor.b32  	%r1602, %r1601, %r13415;
	shr.u32 	%r13420, %r13396, 19;
	shr.u32 	%r13421, %r13394, 7;
	shr.u32 	%r1603, %r13383, 11;
	not.b32 	%r1604, %r1603;
	and.b32  	%r13422, %r13421, %r1604;
	and.b32  	%r13423, %r13422, %r13420;
	not.b32 	%r13424, %r13420;
	shr.u32 	%r13425, %r13396, 20;
	shr.u32 	%r13426, %r13396, 6;
	and.b32  	%r13427, %r13425, %r13424;
	and.b32  	%r13428, %r13427, %r13426;
	or.b32  	%r13429, %r13428, %r13423;
	shr.u32 	%r13430, %r13396, 8;
	or.b32  	%r13431, %r13426, %r13430;
	not.b32 	%r13432, %r13431;
	shr.u32 	%r13433, %r13396, 13;
	and.b32  	%r13434, %r13433, %r13432;
	or.b32  	%r13435, %r13429, %r13434;
	or.b32  	%r13436, %r13425, %r13433;
	not.b32 	%r13437, %r13436;
	and.b32  	%r13438, %r1603, %r13437;
	or.b32  	%r13439, %r13435, %r13438;
	shr.u32 	%r13440, %r13372, 2;
	shr.u32 	%r13441, %r13372, 5;
	shr.u32 	%r13442, %r1592, 6;
	xor.b32  	%r13443, %r13440, %r13441;
	xor.b32  	%r1605, %r13443, %r13442;
	xor.b32  	%r13444, %r1605, %r13439;
	shr.u32 	%r1606, %r13383, 9;
	shr.u32 	%r13445, %r13394, 17;
	shr.u32 	%r13446, %r13394, 8;
	not.b32 	%r13447, %r13446;
	and.b32  	%r13448, %r13445, %r13447;
	and.b32  	%r13449, %r13448, %r1606;
	shr.u32 	%r13450, %r13396, 16;
	not.b32 	%r1607, %r1606;
	and.b32  	%r13451, %r13450, %r1607;
	shr.u32 	%r13452, %r13396, 4;
	and.b32  	%r13453, %r13451, %r13452;
	or.b32  	%r13454, %r13453, %r13449;
	shr.u32 	%r13455, %r13396, 18;
	or.b32  	%r13456, %r13455, %r13452;
	not.b32 	%r13457, %r13456;
	shr.u32 	%r13458, %r13396, 22;
	and.b32  	%r13459, %r13458, %r13457;
	or.b32  	%r13460, %r13454, %r13459;
	or.b32  	%r13461, %r13458, %r13450;
	not.b32 	%r13462, %r13461;
	shr.u32 	%r13463, %r13396, 9;
	and.b32  	%r13464, %r13463, %r13462;
	or.b32  	%r13465, %r13460, %r13464;
	shr.u32 	%r13466, %r1592, 3;
	shr.u32 	%r13467, %r1591, 6;
	xor.b32  	%r1608, %r13466, %r13467;
	xor.b32  	%r13468, %r1608, %r13465;
	xor.b32  	%r1609, %r13468, %r13390;
	and.b32  	%r13469, %r13444, 1;
	setp.eq.b32 	%p166, %r13469, 1;
	@%p166 bra 	$L__BB1_281;
	and.b32  	%r13470, %r1609, 1;
	shl.b32 	%r13471, %r1592, 1;
	and.b32  	%r13472, %r13471, 126;
	or.b32  	%r13473, %r13470, %r13472;
	and.b32  	%r13474, %r1602, 1;
	shl.b32 	%r13475, %r1591, 1;
	and.b32  	%r13476, %r13475, 126;
	or.b32  	%r13477, %r13474, %r13476;
	atom.shared.add.u32 	%r13478, [_ZZ14RevSucSpSecondP8BiuStateS0_PjhE14checkCount_Out], 2;
	cvt.u64.u32 	%rd1356, %r13478;
	mul.wide.u32 	%rd1357, %r13478, 4;
	add.s64 	%rd1358, %rd5, %rd1357;
	st.global.u32 	[%rd1358+65536], %r1594;
	st.global.u32 	[%rd1358+131072], %r1593;
	st.global.u32 	[%rd1358+196608], %r1598;
	cvt.u16.u32 	%rs537, %r1596;
	mul.wide.u32 	%rd1359, %r13478, 2;
	sub.s64 	%rd1360, %rd1358, %rd1359;
	st.global.u16 	[%rd1360+262144], %rs537;
	cvt.u16.u32 	%rs538, %r13477;
	sub.s64 	%rd1361, %rd1360, %rd1356;
	st.global.u8 	[%rd1361+294912], %rs538;
	shl.b16 	%rs539, %rs7, 1;
	and.b16  	%rs540, %rs539, 126;
	st.global.u8 	[%rd1361+311296], %rs540;
	cvt.u16.u32 	%rs541, %r13473;
	st.global.u8 	[%rd1361+327680], %rs541;
	add.s32 	%r13479, %r13478, 1;
	or.b32  	%r13480, %r1594, 1;
	cvt.u64.u32 	%rd1362, %r13479;
	mul.wide.u32 	%rd1363, %r13479, 4;
	add.s64 	%rd1364, %rd5, %rd1363;
	st.global.u32 	[%rd1364+65536], %r13480;
	st.global.u32 	[%rd1364+131072], %r1593;
	xor.b32  	%r13481, %r1598, 524288;
	st.global.u32 	[%rd1364+196608], %r13481;
	mul.wide.u32 	%rd1365, %r13479, 2;
	sub.s64 	%rd1366, %rd1364, %rd1365;
	st.global.u16 	[%rd1366+262144], %rs537;
	sub.s64 	%rd1367, %rd1366, %rd1362;
	st.global.u8 	[%rd1367+294912], %rs538;
	st.global.u8 	[%rd1367+311296], %rs540;
	st.global.u8 	[%rd1367+327680], %rs541;
$L__BB1_281:
	xor.b32  	%r13482, %r1597, %r1595;
	and.b32  	%r13483, %r13482, 1;
	neg.s32 	%r13484, %r13483;
	and.b32  	%r13485, %r13484, 721472;
	xor.b32  	%r13486, %r13485, %r1590;
	shl.b32 	%r13487, %r13486, 1;
	and.b32  	%r13488, %r13487, 8388606;
	or.b32  	%r1610, %r13488, %r13483;
	shr.u32 	%r13489, %r13488, 7;
	shr.u32 	%r13490, %r13488, 17;
	not.b32 	%r13491, %r13490;
	and.b32  	%r13492, %r1599, %r13491;
	and.b32  	%r13493, %r13492, %r13489;
	not.b32 	%r13494, %r13489;
	shr.u32 	%r13495, %r13488, 21;
	shr.u32 	%r13496, %r13488, 12;
	and.b32  	%r13497, %r13495, %r13494;
	and.b32  	%r13498, %r13497, %r13496;
	or.b32  	%r13499, %r13493, %r13498;
	or.b32  	%r13500, %r13495, %r1599;
	not.b32 	%r13501, %r13500;
	and.b32  	%r13502, %r1600, %r13501;
	or.b32  	%r13503, %r13499, %r13502;
	or.b32  	%r13504, %r13496, %r1600;
	not.b32 	%r13505, %r13504;
	and.b32  	%r13506, %r13490, %r13505;
	or.b32  	%r13507, %r13503, %r13506;
	xor.b32  	%r1611, %r1601, %r13507;
	shr.u32 	%r13508, %r13488, 19;
	shr.u32 	%r13509, %r13486, 7;
	and.b32  	%r13510, %r13509, %r1604;
	and.b32  	%r13511, %r13510, %r13508;
	not.b32 	%r13512, %r13508;
	shr.u32 	%r13513, %r13488, 20;
	shr.u32 	%r13514, %r13488, 6;
	and.b32  	%r13515, %r13513, %r13512;
	and.b32  	%r13516, %r13515, %r13514;
	or.b32  	%r13517, %r13516, %r13511;
	shr.u32 	%r13518, %r13488, 8;
	or.b32  	%r13519, %r13514, %r13518;
	not.b32 	%r13520, %r13519;
	shr.u32 	%r13521, %r13488, 13;
	and.b32  	%r13522, %r13521, %r13520;
	or.b32  	%r13523, %r13517, %r13522;
	or.b32  	%r13524, %r13513, %r13521;
	not.b32 	%r13525, %r13524;
	and.b32  	%r13526, %r1603, %r13525;
	or.b32  	%r13527, %r13523, %r13526;
	xor.b32  	%r13528, %r1605, %r13527;
	shr.u32 	%r13529, %r13486, 17;
	shr.u32 	%r13530, %r13486, 8;
	not.b32 	%r13531, %r13530;
	and.b32  	%r13532, %r13529, %r13531;
	and.b32  	%r13533, %r13532, %r1606;
	shr.u32 	%r13534, %r13488, 16;
	and.b32  	%r13535, %r13534, %r1607;
	shr.u32 	%r13536, %r13488, 4;
	and.b32  	%r13537, %r13535, %r13536;
	or.b32  	%r13538, %r13537, %r13533;
	shr.u32 	%r13539, %r13488, 18;
	or.b32  	%r13540, %r13539, %r13536;
	not.b32 	%r13541, %r13540;
	shr.u32 	%r13542, %r13488, 22;
	and.b32  	%r13543, %r13542, %r13541;
	or.b32  	%r13544, %r13538, %r13543;
	or.b32  	%r13545, %r13542, %r13534;
	not.b32 	%r13546, %r13545;
	shr.u32 	%r13547, %r13488, 9;
	and.b32  	%r13548, %r13547, %r13546;
	or.b32  	%r13549, %r13544, %r13548;
	xor.b32  	%r13550, %r1608, %r13549;
	xor.b32  	%r1612, %r13550, %r13482;
	and.b32  	%r13551, %r13528, 1;
	setp.eq.b32 	%p167, %r13551, 1;
	not.pred 	%p168, %p167;
	@%p168 bra 	$L__BB1_283;
	and.b32  	%r13552, %r1612, 1;
	shl.b32 	%r13553, %r1592, 1;
	and.b32  	%r13554, %r13553, 126;
	or.b32  	%r13555, %r13552, %r13554;
	and.b32  	%r13556, %r1611, 1;
	shl.b32 	%r13557, %r1591, 1;
	and.b32  	%r13558, %r13557, 126;
	or.b32  	%r13559, %r13556, %r13558;
	atom.shared.add.u32 	%r13560, [_ZZ14RevSucSpSecondP8BiuStateS0_PjhE14checkCount_Out], 2;
	cvt.u64.u32 	%rd1368, %r13560;
	mul.wide.u32 	%rd1369, %r13560, 4;
	add.s64 	%rd1370, %rd5, %rd1369;
	st.global.u32 	[%rd1370+65536], %r1594;
	st.global.u32 	[%rd1370+131072], %r1593;
	st.global.u32 	[%rd1370+196608], %r1610;
	cvt.u16.u32 	%rs542, %r1596;
	mul.wide.u32 	%rd1371, %r13560, 2;
	sub.s64 	%rd1372, %rd1370, %rd1371;
	st.global.u16 	[%rd1372+262144], %rs542;
	cvt.u16.u32 	%rs543, %r13559;
	sub.s64 	%rd1373, %rd1372, %rd1368;
	st.global.u8 	[%rd1373+294912], %rs543;
	shl.b16 	%rs544, %rs7, 1;
	and.b16  	%rs545, %rs544, 126;
	or.b16  	%rs546, %rs545, 1;
	st.global.u8 	[%rd1373+311296], %rs546;
	cvt.u16.u32 	%rs547, %r13555;
	st.global.u8 	[%rd1373+327680], %rs547;
	add.s32 	%r13561, %r13560, 1;
	or.b32  	%r13562, %r1594, 1;
	cvt.u64.u32 	%rd1374, %r13561;
	mul.wide.u32 	%rd1375, %r13561, 4;
	add.s64 	%rd1376, %rd5, %rd1375;
	st.global.u32 	[%rd1376+65536], %r13562;
	st.global.u32 	[%rd1376+131072], %r1593;
	xor.b32  	%r13563, %r1610, 524288;
	st.global.u32 	[%rd1376+196608], %r13563;
	mul.wide.u32 	%rd1377, %r13561, 2;
	sub.s64 	%rd1378, %rd1376, %rd1377;
	st.global.u16 	[%rd1378+262144], %rs542;
	sub.s64 	%rd1379, %rd1378, %rd1374;
	st.global.u8 	[%rd1379+294912], %rs543;
	st.global.u8 	[%rd1379+311296], %rs546;
	st.global.u8 	[%rd1379+327680], %rs547;
$L__BB1_283:
	add.s32 	%r30222, %r30222, %r3;
	setp.lt.u32 	%p169, %r30222, %r1588;
	@%p169 bra 	$L__BB1_279;
$L__BB1_284:
	bar.sync 	0;
	ld.shared.u32 	%r13564, [_ZZ14RevSucSpSecondP8BiuStateS0_PjhE14checkCount_Out];
	st.global.u32 	[%rd2+2048], %r13564;
	bar.sync 	0;
	st.shared.u32 	[_ZZ12RevCheckInitP8BiuStateS0_PjhE13checkCount_In], %r13564;
	mov.b32 	%r13565, 0;
	st.shared.u32 	[_ZZ12RevCheckInitP8BiuStateS0_PjhE14checkCount_Out], %r13565;
	bar.sync 	0;
	ld.shared.u32 	%r1614, [_ZZ12RevCheckInitP8BiuStateS0_PjhE13checkCount_In];
	setp.ge.u32 	%p170, %r2, %r1614;
	@%p170 bra 	$L__BB1_289;
	shl.b64 	%rd1380, %rd3, 3;
	mov.u64 	%rd1381, dev_nC0;
	add.s64 	%rd1382, %rd1381, %rd1380;
	ld.global.u64 	%rd11, [%rd1382];
	mov.u64 	%rd1383, dev_nC1;
	add.s64 	%rd1384, %rd1383, %rd1380;
	ld.global.u64 	%rd12, [%rd1384];
	ld.global.u8 	%r1615, [%rd4];
	mov.u32 	%r30223, %r2;
$L__BB1_286:
	cvt.u64.u32 	%rd1385, %r30223;
	mul.wide.u32 	%rd1386, %r30223, 4;
	add.s64 	%rd1387, %rd5, %rd1386;
	ld.global.u32 	%r13566, [%rd1387+196608];
	mul.wide.u32 	%rd1388, %r30223, 2;
	sub.s64 	%rd1389, %rd1387, %rd1388;
	ld.global.u16 	%rs548, [%rd1389+262144];
	cvt.u32.u16 	%r13567, %rs548;
	sub.s64 	%rd1390, %rd1389, %rd1385;
	ld.global.u8 	%r13568, [%rd1390+294912];
	ld.global.u8 	%r13569, [%rd1390+311296];
	ld.global.u8 	%r13570, [%rd1390+327680];
	mul.wide.u32 	%rd1391, %r30223, 3;
	add.s64 	%rd13, %rd1390, %rd1391;
	ld.global.u32 	%r1617, [%rd13+65536];
	shr.u32 	%r13571, %r13566, 22;
	shr.u32 	%r13572, %r13568, 6;
	and.b32  	%r13573, %r13572, 1;
	neg.s32 	%r13574, %r13573;
	xor.b32  	%r13575, %r13573, %r13571;
	shl.b32 	%r13576, %r13575, 19;
	and.b32  	%r13577, %r13574, 721472;
	xor.b32  	%r13578, %r13577, %r13566;
	shl.b32 	%r13579, %r13578, 1;
	or.b32  	%r13580, %r13579, %r13573;
	shr.u32 	%r13581, %r13566, 21;
	and.b32  	%r13582, %r13581, 1;
	shr.u32 	%r13583, %r13568, 5;
	and.b32  	%r13584, %r13583, 1;
	neg.s32 	%r13585, %r13584;
	xor.b32  	%r13586, %r13582, %r13584;
	shl.b32 	%r13587, %r13586, 18;
	or.b32  	%r13588, %r13587, %r13576;
	and.b32  	%r13589, %r13585, 721472;
	xor.b32  	%r13590, %r13580, %r13589;
	shl.b32 	%r13591, %r13590, 1;
	and.b32  	%r13592, %r13591, 8388606;
	or.b32  	%r13593, %r13592, %r13584;
	shr.u32 	%r13594, %r13592, 22;
	shr.u32 	%r13595, %r13568, 4;
	and.b32  	%r13596, %r13595, 1;
	neg.s32 	%r13597, %r13596;
	xor.b32  	%r13598, %r13594, %r13596;
	shl.b32 	%r13599, %r13598, 17;
	or.b32  	%r13600, %r13588, %r13599;
	and.b32  	%r13601, %r13597, 721472;
	xor.b32  	%r13602, %r13593, %r13601;
	shl.b32 	%r13603, %r13602, 1;
	or.b32  	%r13604, %r13603, %r13596;
	shr.u32 	%r13605, %r13578, 19;
	and.b32  	%r13606, %r13605, 1;
	shr.u32 	%r13607, %r13568, 3;
	and.b32  	%r13608, %r13607, 1;
	neg.s32 	%r13609, %r13608;
	xor.b32  	%r13610, %r13606, %r13608;
	shl.b32 	%r13611, %r13610, 16;
	or.b32  	%r13612, %r13600, %r13611;
	and.b32  	%r13613, %r13609, 721472;
	xor.b32  	%r13614, %r13604, %r13613;
	shl.b32 	%r13615, %r13614, 1;
	and.b32  	%r13616, %r13615, 8388606;
	or.b32  	%r13617, %r13616, %r13608;
	shr.u32 	%r13618, %r13616, 22;
	shr.u32 	%r13619, %r13568, 2;
	and.b32  	%r13620, %r13619, 1;
	neg.s32 	%r13621, %r13620;
	xor.b32  	%r13622, %r13618, %r13620;
	shl.b32 	%r13623, %r13622, 15;
	or.b32  	%r13624, %r13612, %r13623;
	and.b32  	%r13625, %r13621, 721472;
	xor.b32  	%r13626, %r13617, %r13625;
	shl.b32 	%r13627, %r13626, 1;
	or.b32  	%r13628, %r13627, %r13620;
	shr.u32 	%r13629, %r13602, 19;
	and.b32  	%r13630, %r13629, 1;
	shr.u32 	%r13631, %r13568, 1;
	and.b32  	%r13632, %r13631, 1;
	neg.s32 	%r13633, %r13632;
	xor.b32  	%r13634, %r13630, %r13632;
	shl.b32 	%r13635, %r13634, 14;
	or.b32  	%r13636, %r13624, %r13635;
	and.b32  	%r13637, %r13633, 721472;
	xor.b32  	%r13638, %r13628, %r13637;
	shl.b32 	%r13639, %r13638, 1;
	and.b32  	%r13640, %r13639, 8388606;
	or.b32  	%r13641, %r13640, %r13632;
	shr.u32 	%r13642, %r13640, 22;
	and.b32  	%r13643, %r13568, 1;
	neg.s32 	%r13644, %r13643;
	xor.b32  	%r13645, %r13642, %r13643;
	shl.b32 	%r13646, %r13645, 13;
	or.b32  	%r13647, %r13636, %r13646;
	and.b32  	%r13648, %r13644, 721472;
	xor.b32  	%r13649, %r13641, %r13648;
	shl.b32 	%r13650, %r13649, 1;
	or.b32  	%r13651, %r13650, %r13643;
	shr.u32 	%r13652, %r13626, 19;
	and.b32  	%r13653, %r13652, 1;
	shr.u32 	%r13654, %r13569, 6;
	and.b32  	%r13655, %r13654, 1;
	neg.s32 	%r13656, %r13655;
	xor.b32  	%r13657, %r13653, %r13655;
	shl.b32 	%r13658, %r13657, 12;
	add.s32 	%r13659, %r13647, %r13658;
	and.b32  	%r13660, %r13656, 721472;
	xor.b32  	%r13661, %r13651, %r13660;
	shl.b32 	%r13662, %r13661, 1;
	and.b32  	%r13663, %r13662, 8388606;
	or.b32  	%r13664, %r13663, %r13655;
	shr.u32 	%r13665, %r13663, 22;
	shr.u32 	%r13666, %r13569, 5;
	and.b32  	%r13667, %r13666, 1;
	neg.s32 	%r13668, %r13667;
	xor.b32  	%r13669, %r13665, %r13667;
	shl.b32 	%r13670, %r13669, 11;
	add.s32 	%r13671, %r13659, %r13670;
	and.b32  	%r13672, %r13668, 721472;
	xor.b32  	%r13673, %r13664, %r13672;
	shl.b32 	%r13674, %r13673, 1;
	or.b32  	%r13675, %r13674, %r13667;
	shr.u32 	%r13676, %r13649, 19;
	and.b32  	%r13677, %r13676, 1;
	shr.u32 	%r13678, %r13569, 4;
	and.b32  	%r13679, %r13678, 1;
	neg.s32 	%r13680, %r13679;
	xor.b32  	%r13681, %r13677, %r13679;
	shl.b32 	%r13682, %r13681, 10;
	add.s32 	%r13683, %r13671, %r13682;
	and.b32  	%r13684, %r13680, 721472;
	xor.b32  	%r13685, %r13675, %r13684;
	shl.b32 	%r13686, %r13685, 1;
	and.b32  	%r13687, %r13686, 8388606;
	or.b32  	%r13688, %r13687, %r13679;
	shr.u32 	%r13689, %r13687, 22;
	shr.u32 	%r13690, %r13569, 3;
	and.b32  	%r13691, %r13690, 1;
	neg.s32 	%r13692, %r13691;
	xor.b32  	%r13693, %r13689, %r13691;
	shl.b32 	%r13694, %r13693, 9;
	add.s32 	%r13695, %r13683, %r13694;
	and.b32  	%r13696, %r13692, 721472;
	xor.b32  	%r13697, %r13688, %r13696;
	shl.b32 	%r13698, %r13697, 1;
	or.b32  	%r13699, %r13698, %r13691;
	shr.u32 	%r13700, %r13673, 19;
	and.b32  	%r13701, %r13700, 1;
	shr.u32 	%r13702, %r13569, 2;
	and.b32  	%r13703, %r13702, 1;
	neg.s32 	%r13704, %r13703;
	xor.b32  	%r13705, %r13701, %r13703;
	shl.b32 	%r13706, %r13705, 8;
	add.s32 	%r13707, %r13695, %r13706;
	and.b32  	%r13708, %r13704, 721472;
	xor.b32  	%r13709, %r13699, %r13708;
	shl.b32 	%r13710, %r13709, 1;
	and.b32  	%r13711, %r13710, 8388606;
	or.b32  	%r13712, %r13711, %r13703;
	shr.u32 	%r13713, %r13711, 22;
	shr.u32 	%r13714, %r13569, 1;
	and.b32  	%r13715, %r13714, 1;
	neg.s32 	%r13716, %r13715;
	xor.b32  	%r13717, %r13713, %r13715;
	shl.b32 	%r13718, %r13717, 7;
	add.s32 	%r13719, %r13707, %r13718;
	and.b32  	%r13720, %r13716, 721472;
	xor.b32  	%r13721, %r13712, %r13720;
	shl.b32 	%r13722, %r13721, 1;
	or.b32  	%r13723, %r13722, %r13715;
	shr.u32 	%r13724, %r13697, 19;
	and.b32  	%r13725, %r13724, 1;
	and.b32  	%r13726, %r13569, 1;
	neg.s32 	%r13727, %r13726;
	xor.b32  	%r13728, %r13725, %r13726;
	shl.b32 	%r13729, %r13728, 6;
	add.s32 	%r13730, %r13719, %r13729;
	and.b32  	%r13731, %r13727, 721472;
	xor.b32  	%r13732, %r13723, %r13731;
	shl.b32 	%r13733, %r13732, 1;
	and.b32  	%r13734, %r13733, 8388606;
	or.b32  	%r13735, %r13734, %r13726;
	shr.u32 	%r13736, %r13734, 22;
	shr.u32 	%r13737, %r13570, 6;
	and.b32  	%r13738, %r13737, 1;
	neg.s32 	%r13739, %r13738;
	xor.b32  	%r13740, %r13736, %r13738;
	shl.b32 	%r13741, %r13740, 5;
	add.s32 	%r13742, %r13730, %r13741;
	and.b32  	%r13743, %r13739, 721472;
	xor.b32  	%r13744, %r13735, %r13743;
	shl.b32 	%r13745, %r13744, 1;
	or.b32  	%r13746, %r13745, %r13738;
	shr.u32 	%r13747, %r13721, 19;
	and.b32  	%r13748, %r13747, 1;
	shr.u32 	%r13749, %r13570, 5;
	and.b32  	%r13750, %r13749, 1;
	neg.s32 	%r13751, %r13750;
	xor.b32  	%r13752, %r13748, %r13750;
	shl.b32 	%r13753, %r13752, 4;
	add.s32 	%r13754, %r13742, %r13753;
	and.b32  	%r13755, %r13751, 721472;
	xor.b32  	%r13756, %r13746, %r13755;
	shl.b32 	%r13757, %r13756, 1;
	and.b32  	%r13758, %r13757, 8388606;
	or.b32  	%r13759, %r13758, %r13750;
	shr.u32 	%r13760, %r13758, 22;
	shr.u32 	%r13761, %r13570, 4;
	and.b32  	%r13762, %r13761, 1;
	neg.s32 	%r13763, %r13762;
	xor.b32  	%r13764, %r13760, %r13762;
	shl.b32 	%r13765, %r13764, 3;
	add.s32 	%r13766, %r13754, %r13765;
	and.b32  	%r13767, %r13763, 721472;
	xor.b32  	%r13768, %r13759, %r13767;
	shl.b32 	%r13769, %r13768, 1;
	or.b32  	%r13770, %r13769, %r13762;
	shr.u32 	%r13771, %r13744, 19;
	and.b32  	%r13772, %r13771, 1;
	shr.u32 	%r13773, %r13570, 3;
	and.b32  	%r13774, %r13773, 1;
	neg.s32 	%r13775, %r13774;
	xor.b32  	%r13776, %r13772, %r13774;
	shl.b32 	%r13777, %r13776, 2;
	add.s32 	%r13778, %r13766, %r13777;
	and.b32  	%r13779, %r13775, 721472;
	xor.b32  	%r13780, %r13770, %r13779;
	shl.b32 	%r13781, %r13780, 1;
	and.b32  	%r13782, %r13781, 8388606;
	or.b32  	%r13783, %r13782, %r13774;
	shr.u32 	%r13784, %r13782, 22;
	shr.u32 	%r13785, %r13570, 2;
	and.b32  	%r13786, %r13785, 1;
	neg.s32 	%r13787, %r13786;
	xor.b32  	%r13788, %r13784, %r13786;
	shl.b32 	%r13789, %r13788, 1;
	add.s32 	%r13790, %r13778, %r13789;
	and.b32  	%r13791, %r13787, 721472;
	xor.b32  	%r13792, %r13783, %r13791;
	shl.b32 	%r13793, %r13792, 1;
	or.b32  	%r13794, %r13793, %r13786;
	shr.u32 	%r13795, %r13768, 19;
	and.b32  	%r13796, %r13795, 1;
	shr.u32 	%r13797, %r13570, 1;
	and.b32  	%r13798, %r13797, 1;
	neg.s32 	%r13799, %r13798;
	xor.b32  	%r13800, %r13796, %r13798;
	add.s32 	%r13801, %r13790, %r13800;
	and.b32  	%r13802, %r13799, 721472;
	xor.b32  	%r13803, %r13794, %r13802;
	shl.b32 	%r13804, %r13803, 1;
	and.b32  	%r13805, %r13804, 8388606;
	or.b32  	%r13806, %r13805, %r13798;
	shl.b32 	%r13807, %r13806, 1;
	and.b32  	%r13808, %r13570, 1;
	or.b32  	%r13809, %r13807, %r13808;
	shl.b32 	%r13810, %r13801, 24;
	or.b32  	%r13811, %r13809, %r13810;
	shr.u32 	%r13812, %r13801, 8;
	mul.wide.u16 	%r13813, %rs548, 4096;
	shr.u32 	%r13814, %r13801, 20;
	or.b32  	%r13815, %r13814, %r13567;
	or.b32  	%r13816, %r13812, %r13813;
	shr.u32 	%r13817, %r13816, 21;
	shr.u32 	%r13818, %r13816, 15;
	xor.b32  	%r13819, %r13817, %r13818;
	shl.b32 	%r13820, %r13819, 11;
	and.b32  	%r13821, %r13820, 2048;
	shr.u32 	%r13822, %r13816, 20;
	shr.u32 	%r13823, %r13816, 14;
	xor.b32  	%r13824, %r13822, %r13823;
	shl.b32 	%r13825, %r13824, 10;
	and.b32  	%r13826, %r13825, 1024;
	shr.u32 	%r13827, %r13816, 19;
	shr.u32 	%r13828, %r13816, 13;
	xor.b32  	%r13829, %r13827, %r13828;
	shl.b32 	%r13830, %r13829, 9;
	and.b32  	%r13831, %r13830, 512;
	shr.u32 	%r13832, %r13816, 18;
	xor.b32  	%r13833, %r13832, %r13815;
	shl.b32 	%r13834, %r13833, 8;
	and.b32  	%r13835, %r13834, 256;
	or.b32  	%r13836, %r13826, %r13821;
	or.b32  	%r13837, %r13836, %r13831;
	or.b32  	%r13838, %r13837, %r13835;
	xor.b32  	%r13839, %r13838, %r13816;
	shr.u32 	%r13840, %r13816, 17;
	shr.u32 	%r13841, %r13839, 11;
	xor.b32  	%r13842, %r13841, %r13840;
	shl.b32 	%r13843, %r13842, 7;
	and.b32  	%r13844, %r13843, 128;
	shr.u32 	%r13845, %r13816, 16;
	shr.u32 	%r13846, %r13839, 10;
	xor.b32  	%r13847, %r13846, %r13845;
	shl.b32 	%r13848, %r13847, 6;
	and.b32  	%r13849, %r13848, 64;
	shr.u32 	%r13850, %r13839, 9;
	xor.b32  	%r13851, %r13850, %r13818;
	shl.b32 	%r13852, %r13851, 5;
	and.b32  	%r13853, %r13852, 32;
	shr.u32 	%r13854, %r13839, 8;
	xor.b32  	%r13855, %r13854, %r13823;
	shl.b32 	%r13856, %r13855, 4;
	and.b32  	%r13857, %r13856, 16;
	or.b32  	%r13858, %r13849, %r13844;
	or.b32  	%r13859, %r13858, %r13853;
	or.b32  	%r13860, %r13859, %r13857;
	xor.b32  	%r13861, %r13860, %r13839;
	shr.u32 	%r13862, %r13861, 7;
	xor.b32  	%r13863, %r13862, %r13828;
	shl.b32 	%r13864, %r13863, 3;
	and.b32  	%r13865, %r13864, 8;
	shr.u32 	%r13866, %r13861, 6;
	xor.b32  	%r13867, %r13866, %r13815;
	shl.b32 	%r13868, %r13867, 2;
	and.b32  	%r13869, %r13868, 4;
	shr.u32 	%r13870, %r13861, 5;
	xor.b32  	%r13871, %r13870, %r13841;
	shl.b32 	%r13872, %r13871, 1;
	and.b32  	%r13873, %r13872, 2;
	shr.u32 	%r13874, %r13861, 4;
	xor.b32  	%r13875, %r13874, %r13846;
	and.b32  	%r13876, %r13875, 1;
	or.b32  	%r13877, %r13876, %r13869;
	or.b32  	%r13878, %r13877, %r13865;
	or.b32  	%r13879, %r13878, %r13873;
	xor.b32  	%r13880, %r13879, %r13861;
	shr.u32 	%r13881, %r13880, 3;
	xor.b32  	%r13882, %r13881, %r13850;
	shl.b32 	%r13883, %r13882, 31;
	xor.b32  	%r13884, %r13883, %r13811;
	shr.u32 	%r13885, %r13880, 2;
	xor.b32  	%r13886, %r13885, %r13854;
	shl.b32 	%r13887, %r13886, 30;
	and.b32  	%r13888, %r13887, 1073741824;
	xor.b32  	%r13889, %r13884, %r13888;
	shr.u32 	%r13890, %r13880, 1;
	xor.b32  	%r13891, %r13890, %r13862;
	shl.b32 	%r13892, %r13891, 29;
	and.b32  	%r13893, %r13892, 536870912;
	xor.b32  	%r13894, %r13880, %r13866;
	shl.b32 	%r13895, %r13894, 28;
	and.b32  	%r13896, %r13895, 268435456;
	or.b32  	%r13897, %r13893, %r13896;
	shr.u32 	%r13898, %r13884, 31;
	and.b32  	%r13899, %r13870, 1;
	xor.b32  	%r13900, %r13898, %r13899;
	shl.b32 	%r13901, %r13900, 27;
	shr.u32 	%r13902, %r13889, 30;
	xor.b32  	%r13903, %r13902, %r13874;
	shl.b32 	%r13904, %r13903, 26;
	and.b32  	%r13905, %r13904, 67108864;
	or.b32  	%r13906, %r13897, %r13901;
	or.b32  	%r13907, %r13906, %r13905;
	xor.b32  	%r13908, %r13907, %r13889;
	shr.u32 	%r13909, %r13908, 29;
	xor.b32  	%r13910, %r13909, %r13881;
	shl.b32 	%r13911, %r13910, 25;
	and.b32  	%r13912, %r13911, 33554432;
	shr.u32 	%r13913, %r13908, 28;
	xor.b32  	%r13914, %r13913, %r13885;
	shl.b32 	%r13915, %r13914, 24;
	and.b32  	%r13916, %r13915, 16777216;
	shr.u32 	%r13917, %r13908, 27;
	xor.b32  	%r13918, %r13917, %r13890;
	shl.b32 	%r13919, %r13918, 23;
	and.b32  	%r13920, %r13919, 8388608;
	shr.u32 	%r13921, %r13908, 26;
	xor.b32  	%r13922, %r13921, %r13880;
	shl.b32 	%r13923, %r13922, 22;
	and.b32  	%r13924, %r13923, 4194304;
	or.b32  	%r13925, %r13916, %r13912;
	or.b32  	%r13926, %r13925, %r13920;
	or.b32  	%r13927, %r13926, %r13924;
	xor.b32  	%r13928, %r13927, %r13908;
	shr.u32 	%r13929, %r13928, 25;
	and.b32  	%r13930, %r13929, 1;
	xor.b32  	%r13931, %r13930, %r13898;
	shl.b32 	%r13932, %r13931, 21;
	shr.u32 	%r13933, %r13908, 30;
	shr.u32 	%r13934, %r13928, 24;
	xor.b32  	%r13935, %r13934, %r13933;
	shl.b32 	%r13936, %r13935, 20;
	and.b32  	%r13937, %r13936, 1048576;
	shr.u32 	%r13938, %r13928, 23;
	xor.b32  	%r13939, %r13938, %r13909;
	shl.b32 	%r13940, %r13939, 19;
	and.b32  	%r13941, %r13940, 524288;
	or.b32  	%r13942, %r13937, %r13932;
	or.b32  	%r13943, %r13942, %r13941;
	xor.b32  	%r13944, %r13943, %r13928;
	shr.u32 	%r13945, %r13944, 28;
	shr.u32 	%r13946, %r13944, 22;
	xor.b32  	%r13947, %r13945, %r13946;
	shl.b32 	%r13948, %r13947, 18;
	and.b32  	%r13949, %r13948, 262144;
	shr.u32 	%r13950, %r13944, 27;
	shr.u32 	%r13951, %r13944, 21;
	xor.b32  	%r13952, %r13950, %r13951;
	shl.b32 	%r13953, %r13952, 17;
	and.b32  	%r13954, %r13953, 131072;
	shr.u32 	%r13955, %r13944, 26;
	shr.u32 	%r13956, %r13944, 20;
	xor.b32  	%r13957, %r13955, %r13956;
	shl.b32 	%r13958, %r13957, 16;
	and.b32  	%r13959, %r13958, 65536;
	shr.u32 	%r13960, %r13944, 25;
	shr.u32 	%r13961, %r13944, 19;
	xor.b32  	%r13962, %r13960, %r13961;
	shl.b32 	%r13963, %r13962, 15;
	and.b32  	%r13964, %r13963, 32768;
	or.b32  	%r13965, %r13954, %r13949;
	or.b32  	%r13966, %r13965, %r13959;
	or.b32  	%r13967, %r13966, %r13964;
	xor.b32  	%r13968, %r13967, %r13944;
	shr.u32 	%r13969, %r13944, 24;
	shr.u32 	%r13970, %r13968, 18;
	xor.b32  	%r13971, %r13970, %r13969;
	shl.b32 	%r13972, %r13971, 14;
	and.b32  	%r13973, %r13972, 16384;
	shr.u32 	%r13974, %r13944, 23;
	shr.u32 	%r13975, %r13968, 17;
	xor.b32  	%r13976, %r13975, %r13974;
	shl.b32 	%r13977, %r13976, 13;
	and.b32  	%r13978, %r13977, 8192;
	shr.u32 	%r13979, %r13968, 16;
	xor.b32  	%r13980, %r13979, %r13946;
	shl.b32 	%r13981, %r13980, 12;
	and.b32  	%r13982, %r13981, 4096;
	shr.u32 	%r13983, %r13968, 15;
	xor.b32  	%r13984, %r13983, %r13951;
	shl.b32 	%r13985, %r13984, 11;
	and.b32  	%r13986, %r13985, 2048;
	or.b32  	%r13987, %r13978, %r13973;
	or.b32  	%r13988, %r13987, %r13982;
	or.b32  	%r13989, %r13988, %r13986;
	xor.b32  	%r13990, %r13989, %r13968;
	shr.u32 	%r13991, %r13990, 14;
	xor.b32  	%r13992, %r13991, %r13956;
	shl.b32 	%r13993, %r13992, 10;
	and.b32  	%r13994, %r13993, 1024;
	shr.u32 	%r13995, %r13990, 13;
	xor.b32  	%r13996, %r13995, %r13961;
	shl.b32 	%r13997, %r13996, 9;
	and.b32  	%r13998, %r13997, 512;
	shr.u32 	%r13999, %r13990, 12;
	xor.b32  	%r14000, %r13999, %r13970;
	shl.b32 	%r14001, %r14000, 8;
	and.b32  	%r14002, %r14001, 256;
	shr.u32 	%r14003, %r13990, 11;
	xor.b32  	%r14004, %r14003, %r13975;
	shl.b32 	%r14005, %r14004, 7;
	and.b32  	%r14006, %r14005, 128;
	or.b32  	%r14007, %r13998, %r13994;
	or.b32  	%r14008, %r14007, %r14002;
	or.b32  	%r14009, %r14008, %r14006;
	xor.b32  	%r14010, %r14009, %r13990;
	shr.u32 	%r14011, %r14010, 10;
	xor.b32  	%r14012, %r14011, %r13979;
	shl.b32 	%r14013, %r14012, 6;
	and.b32  	%r14014, %r14013, 64;
	shr.u32 	%r14015, %r14010, 9;
	xor.b32  	%r14016, %r14015, %r13983;
	shl.b32 	%r14017, %r14016, 5;
	and.b32  	%r14018, %r14017, 32;
	shr.u32 	%r14019, %r14010, 8;
	xor.b32  	%r14020, %r14019, %r13991;
	shl.b32 	%r14021, %r14020, 4;
	and.b32  	%r14022, %r14021, 16;
	shr.u32 	%r14023, %r14010, 7;
	xor.b32  	%r14024, %r14023, %r13995;
	shl.b32 	%r14025, %r14024, 3;
	and.b32  	%r14026, %r14025, 8;
	or.b32  	%r14027, %r14018, %r14014;
	or.b32  	%r14028, %r14027, %r14022;
	or.b32  	%r14029, %r14028, %r14026;
	xor.b32  	%r14030, %r14029, %r14010;
	shr.u32 	%r14031, %r14030, 6;
	xor.b32  	%r14032, %r14031, %r13999;
	shl.b32 	%r14033, %r14032, 2;
	and.b32  	%r14034, %r14033, 4;
	shr.u32 	%r14035, %r14030, 5;
	xor.b32  	%r14036, %r14035, %r14003;
	shl.b32 	%r14037, %r14036, 1;
	and.b32  	%r14038, %r14037, 2;
	shr.u32 	%r14039, %r14030, 4;
	xor.b32  	%r14040, %r14039, %r14011;
	and.b32  	%r14041, %r14040, 1;
	or.b32  	%r14042, %r14041, %r14038;
	or.b32  	%r14043, %r14042, %r14034;
	xor.b32  	%r14044, %r14043, %r14030;
	cvt.u64.u32 	%rd1392, %r13880;
	shl.b64 	%rd1393, %rd1392, 32;
	cvt.u64.u32 	%rd1394, %r14044;
	sub.s64 	%rd1395, %rd1393, %rd11;
	add.s64 	%rd14, %rd1395, %rd1394;
	add.s64 	%rd1396, %rd14, %rd12;
	cvt.u32.u64 	%r14045, %rd1396;
	{ .reg .b32 tmp; mov.b64 {tmp, %r14046}, %rd1396; }
	and.b32  	%r14047, %r14046, 16777215;
	shr.u32 	%r14048, %r14047, 12;
	shf.l.wrap.b32 	%r14049, %r14045, %r14046, 22;
	shf.l.wrap.b32 	%r14050, %r14045, %r14046, 28;
	xor.b32  	%r14051, %r14050, %r14049;
	xor.b32  	%r14052, %r14051, %r14045;
	shr.u32 	%r14053, %r14047, 10;
	shr.u32 	%r14054, %r14047, 4;
	xor.b32  	%r14055, %r14054, %r14053;
	xor.b32  	%r14056, %r14055, %r14047;
	shr.u32 	%r14057, %r14052, 1;
	and.b32  	%r14058, %r14057, 8388606;
	shr.u32 	%r14059, %r14052, 24;
	xor.b32  	%r14060, %r14057, %r14059;
	shl.b32 	%r14061, %r14060, 23;
	and.b32  	%r14062, %r14061, 8388608;
	or.b32  	%r14063, %r14062, %r14058;
	shl.b32 	%r14064, %r14052, 30;
	shr.s32 	%r14065, %r14064, 31;
	and.b32  	%r14066, %r14065, 1442944;
	xor.b32  	%r14067, %r14063, %r14066;
	shr.u32 	%r14068, %r14067, 1;
	and.b32  	%r14069, %r14068, 1;
	neg.s32 	%r14070, %r14069;
	shr.u32 	%r14071, %r14052, 25;
	xor.b32  	%r14072, %r14068, %r14071;
	shl.b32 	%r14073, %r14072, 23;
	and.b32  	%r14074, %r14073, 8388608;
	or.b32  	%r14075, %r14074, %r14068;
	and.b32  	%r14076, %r14070, 1442944;
	xor.b32  	%r14077, %r14075, %r14076;
	shr.u32 	%r14078, %r14077, 1;
	and.b32  	%r14079, %r14078, 1;
	neg.s32 	%r14080, %r14079;
	shr.u32 	%r14081, %r14052, 26;
	xor.b32  	%r14082, %r14078, %r14081;
	shl.b32 	%r14083, %r14082, 23;
	and.b32  	%r14084, %r14083, 8388608;
	or.b32  	%r14085, %r14084, %r14078;
	and.b32  	%r14086, %r14080, 1442944;
	xor.b32  	%r14087, %r14085, %r14086;
	shr.u32 	%r14088, %r14087, 1;
	and.b32  	%r14089, %r14088, 1;
	neg.s32 	%r14090, %r14089;
	shr.u32 	%r14091, %r14052, 27;
	xor.b32  	%r14092, %r14088, %r14091;
	shl.b32 	%r14093, %r14092, 23;
	and.b32  	%r14094, %r14093, 8388608;
	or.b32  	%r14095, %r14094, %r14088;
	and.b32  	%r14096, %r14090, 1442944;
	xor.b32  	%r14097, %r14095, %r14096;
	shr.u32 	%r14098, %r14097, 1;
	and.b32  	%r14099, %r14098, 1;
	neg.s32 	%r14100, %r14099;
	shr.u32 	%r14101, %r14052, 28;
	xor.b32  	%r14102, %r14098, %r14101;
	shl.b32 	%r14103, %r14102, 23;
	and.b32  	%r14104, %r14103, 8388608;
	or.b32  	%r14105, %r14104, %r14098;
	and.b32  	%r14106, %r14100, 1442944;
	xor.b32  	%r14107, %r14105, %r14106;
	shr.u32 	%r14108, %r14107, 1;
	and.b32  	%r14109, %r14108, 1;
	neg.s32 	%r14110, %r14109;
	and.b32  	%r14111, %r14052, 127;
	shr.u32 	%r14112, %r14052, 29;
	xor.b32  	%r14113, %r14108, %r14112;
	shl.b32 	%r14114, %r14113, 23;
	and.b32  	%r14115, %r14114, 8388608;
	or.b32  	%r14116, %r14115, %r14108;
	and.b32  	%r14117, %r14110, 1442944;
	xor.b32  	%r14118, %r14116, %r14117;
	shr.u32 	%r14119, %r14118, 1;
	shr.u32 	%r14120, %r14052, 30;
	and.b32  	%r14121, %r14119, 1;
	neg.s32 	%r14122, %r14121;
	xor.b32  	%r14123, %r14119, %r14120;
	shl.b32 	%r14124, %r14123, 23;
	and.b32  	%r14125, %r14124, 8388608;
	or.b32  	%r14126, %r14125, %r14119;
	and.b32  	%r14127, %r14122, 1442944;
	xor.b32  	%r14128, %r14126, %r14127;
	shr.u32 	%r14129, %r14128, 1;
	and.b32  	%r14130, %r14129, 1;
	neg.s32 	%r14131, %r14130;
	shr.u32 	%r14132, %r14052, 31;
	xor.b32  	%r14133, %r14130, %r14132;
	shl.b32 	%r14134, %r14133, 23;
	or.b32  	%r14135, %r14134, %r14129;
	and.b32  	%r14136, %r14131, 1442944;
	xor.b32  	%r14137, %r14135, %r14136;
	shr.u32 	%r14138, %r14137, 1;
	and.b32  	%r14139, %r14138, 1;
	neg.s32 	%r14140, %r14139;
	xor.b32  	%r14141, %r14138, %r14056;
	shl.b32 	%r14142, %r14141, 23;
	and.b32  	%r14143, %r14142, 8388608;
	or.b32  	%r14144, %r14143, %r14138;
	and.b32  	%r14145, %r14140, 1442944;
	xor.b32  	%r14146, %r14144, %r14145;
	shr.u32 	%r14147, %r14146, 1;
	and.b32  	%r14148, %r14147, 1;
	neg.s32 	%r14149, %r14148;
	shl.b32 	%r14150, %r14141, 22;
	and.b32  	%r14151, %r14150, 8388608;
	or.b32  	%r14152, %r14147, %r14151;
	and.b32  	%r14153, %r14149, 1442944;
	xor.b32  	%r14154, %r14153, %r14152;
	shr.u32 	%r14155, %r14154, 1;
	and.b32  	%r14156, %r14155, 1;
	neg.s32 	%r14157, %r14156;
	shr.u32 	%r14158, %r14056, 2;
	xor.b32  	%r14159, %r14155, %r14158;
	shl.b32 	%r14160, %r14159, 23;
	and.b32  	%r14161, %r14160, 8388608;
	or.b32  	%r14162, %r14161, %r14155;
	and.b32  	%r14163, %r14157, 1442944;
	xor.b32  	%r14164, %r14162, %r14163;
	shr.u32 	%r14165, %r14164, 1;
	and.b32  	%r14166, %r14165, 1;
	neg.s32 	%r14167, %r14166;
	and.b32  	%r14168, %r14128, 62;
	shr.u32 	%r14169, %r14056, 3;
	xor.b32  	%r14170, %r14165, %r14169;
	shl.b32 	%r14171, %r14170, 23;
	and.b32  	%r14172, %r14171, 8388608;
	or.b32  	%r14173, %r14172, %r14165;
	and.b32  	%r14174, %r14167, 1442944;
	xor.b32  	%r14175, %r14173, %r14174;
	shr.u32 	%r14176, %r14175, 1;
	and.b32  	%r14177, %r14176, 1;
	neg.s32 	%r14178, %r14177;
	and.b32  	%r14179, %r14128, 64;
	shr.u32 	%r14180, %r14056, 4;
	xor.b32  	%r14181, %r14176, %r14180;
	shl.b32 	%r14182, %r14181, 23;
	and.b32  	%r14183, %r14182, 8388608;
	or.b32  	%r14184, %r14183, %r14176;
	and.b32  	%r14185, %r14178, 1442944;
	xor.b32  	%r14186, %r14184, %r14185;
	shr.u32 	%r14187, %r14186, 1;
	shr.u32 	%r14188, %r14056, 5;
	xor.b32  	%r14189, %r14187, %r14188;
	shl.b32 	%r14190, %r14189, 23;
	and.b32  	%r14191, %r14190, 8388608;
	or.b32  	%r14192, %r14191, %r14187;
	shl.b32 	%r14193, %r14128, 24;
	shr.s32 	%r14194, %r14193, 31;
	and.b32  	%r14195, %r14194, 1442944;
	xor.b32  	%r14196, %r14192, %r14195;
	shr.u32 	%r14197, %r14196, 1;
	and.b32  	%r14198, %r14197, 1;
	neg.s32 	%r14199, %r14198;
	shr.u32 	%r14200, %r14056, 6;
	xor.b32  	%r14201, %r14197, %r14200;
	shl.b32 	%r14202, %r14201, 23;
	and.b32  	%r14203, %r14202, 8388608;
	or.b32  	%r14204, %r14203, %r14197;
	and.b32  	%r14205, %r14199, 1442944;
	xor.b32  	%r14206, %r14204, %r14205;
	shr.u32 	%r14207, %r14206, 1;
	and.b32  	%r14208, %r14207, 1;
	neg.s32 	%r14209, %r14208;
	shr.u32 	%r14210, %r14056, 7;
	xor.b32  	%r14211, %r14207, %r14210;
	shl.b32 	%r14212, %r14211, 23;
	and.b32  	%r14213, %r14212, 8388608;
	or.b32  	%r14214, %r14213, %r14207;
	and.b32  	%r14215, %r14209, 1442944;
	xor.b32  	%r14216, %r14214, %r14215;
	shr.u32 	%r14217, %r14216, 1;
	and.b32  	%r14218, %r14217, 1;
	neg.s32 	%r14219, %r14218;
	shr.u32 	%r14220, %r14056, 8;
	xor.b32  	%r14221, %r14217, %r14220;
	shl.b32 	%r14222, %r14221, 23;
	and.b32  	%r14223, %r14222, 8388608;
	or.b32  	%r14224, %r14223, %r14217;
	and.b32  	%r14225, %r14219, 1442944;
	xor.b32  	%r14226, %r14224, %r14225;
	shr.u32 	%r14227, %r14226, 1;
	and.b32  	%r14228, %r14227, 1;
	neg.s32 	%r14229, %r14228;
	shr.u32 	%r14230, %r14056, 9;
	xor.b32  	%r14231, %r14227, %r14230;
	shl.b32 	%r14232, %r14231, 23;
	and.b32  	%r14233, %r14232, 8388608;
	or.b32  	%r14234, %r14233, %r14227;
	and.b32  	%r14235, %r14229, 1442944;
	xor.b32  	%r14236, %r14234, %r14235;
	shr.u32 	%r14237, %r14236, 1;
	and.b32  	%r14238, %r14237, 1;
	neg.s32 	%r14239, %r14238;
	and.b32  	%r14240, %r14196, 62;
	shr.u32 	%r14241, %r14056, 10;
	xor.b32  	%r14242, %r14237, %r14241;
	shl.b32 	%r14243, %r14242, 23;
	and.b32  	%r14244, %r14243, 8388608;
	or.b32  	%r14245, %r14244, %r14237;
	and.b32  	%r14246, %r14239, 1442944;
	xor.b32  	%r14247, %r14245, %r14246;
	shr.u32 	%r14248, %r14247, 1;
	and.b32  	%r14249, %r14248, 1;
	neg.s32 	%r14250, %r14249;
	and.b32  	%r14251, %r14196, 64;
	shr.u32 	%r14252, %r14056, 11;
	xor.b32  	%r14253, %r14248, %r14252;
	shl.b32 	%r14254, %r14253, 23;
	and.b32  	%r14255, %r14254, 8388608;
	or.b32  	%r14256, %r14255, %r14248;
	and.b32  	%r14257, %r14250, 1442944;
	xor.b32  	%r14258, %r14256, %r14257;
	shr.u32 	%r14259, %r14258, 1;
	shl.b32 	%r14260, %r1617, 19;
	and.b32  	%r14261, %r14260, 524288;
	xor.b32  	%r14262, %r14259, %r14261;
	shr.u32 	%r14263, %r14047, 21;
	shr.u32 	%r14264, %r14262, 18;
	shr.u32 	%r14265, %r14258, 10;
	not.b32 	%r14266, %r14265;
	and.b32  	%r14267, %r14263, %r14266;
	and.b32  	%r14268, %r14267, %r14264;
	shr.u32 	%r14269, %r14262, 16;
	not.b32 	%r14270, %r14263;
	and.b32  	%r14271, %r14269, %r14270;
	shr.u32 	%r14272, %r14262, 4;
	and.b32  	%r14273, %r14271, %r14272;
	or.b32  	%r14274, %r14268, %r14273;
	or.b32  	%r14275, %r14264, %r14272;
	not.b32 	%r14276, %r14275;
	shr.u32 	%r14277, %r14256, 23;
	and.b32  	%r14278, %r14277, %r14276;
	or.b32  	%r14279, %r14274, %r14278;
	or.b32  	%r14280, %r14269, %r14277;
	not.b32 	%r14281, %r14280;
	shr.u32 	%r14282, %r14262, 9;
	and.b32  	%r14283, %r14282, %r14281;
	or.b32  	%r14284, %r14279, %r14283;
	shr.u32 	%r14285, %r14111, 4;
	xor.b32  	%r14286, %r14285, %r14284;
	xor.b32  	%r14287, %r14286, %r14052;
	xor.b32  	%r14288, %r14287, %r14259;
	shl.b32 	%r14289, %r14288, 7;
	and.b32  	%r14290, %r14289, 128;
	or.b32  	%r14291, %r14290, %r14251;
	or.b32  	%r14292, %r14291, %r14240;
	or.b32  	%r14293, %r14292, %r14187;
	shr.u32 	%r14294, %r14262, 7;
	not.b32 	%r14295, %r14262;
	and.b32  	%r14296, %r14047, %r14295;
	shr.u32 	%r14297, %r14296, 17;
	and.b32  	%r14298, %r14297, %r14294;
	not.b32 	%r14299, %r14294;
	shr.u32 	%r14300, %r14256, 22;
	shr.u32 	%r14301, %r14262, 12;
	and.b32  	%r14302, %r14300, %r14299;
	and.b32  	%r14303, %r14302, %r14301;
	not.b32 	%r14304, %r14301;
	shr.u32 	%r14305, %r14262, 17;
	and.b32  	%r14306, %r14305, %r14304;
	or.b32  	%r14307, %r14303, %r14306;
	or.b32  	%r14308, %r14307, %r14298;
	shr.u32 	%r14309, %r14291, 6;
	xor.b32  	%r14310, %r14308, %r14309;
	xor.b32  	%r14311, %r14310, %r14293;
	xor.b32  	%r14312, %r14311, %r14217;
	shl.b32 	%r14313, %r14312, 7;
	and.b32  	%r14314, %r14313, 128;
	or.b32  	%r14315, %r14314, %r14179;
	or.b32  	%r14316, %r14315, %r14168;
	or.b32  	%r14317, %r14316, %r14121;
	shr.u32 	%r14318, %r14262, 19;
	shr.u32 	%r14319, %r14262, 8;
	shr.u32 	%r14320, %r14047, 23;
	not.b32 	%r14321, %r14320;
	and.b32  	%r14322, %r14319, %r14321;
	and.b32  	%r14323, %r14322, %r14318;
	not.b32 	%r14324, %r14318;
	shr.u32 	%r14325, %r14256, 21;
	shr.u32 	%r14326, %r14262, 6;
	and.b32  	%r14327, %r14325, %r14324;
	and.b32  	%r14328, %r14327, %r14326;
	or.b32  	%r14329, %r14323, %r14328;
	or.b32  	%r14330, %r14326, %r14319;
	not.b32 	%r14331, %r14330;
	shr.u32 	%r14332, %r14262, 13;
	and.b32  	%r14333, %r14332, %r14331;
	or.b32  	%r14334, %r14329, %r14333;
	or.b32  	%r14335, %r14332, %r14325;
	not.b32 	%r14336, %r14335;
	and.b32  	%r14337, %r14320, %r14336;
	or.b32  	%r14338, %r14334, %r14337;
	shr.u32 	%r14339, %r14315, 6;
	xor.b32  	%r14340, %r14338, %r14339;
	xor.b32  	%r14341, %r14340, %r14147;
	xor.b32  	%r14342, %r14341, %r14317;
	shl.b32 	%r14343, %r14342, 7;
	and.b32  	%r14344, %r14343, 128;
	or.b32  	%r14345, %r14344, %r14111;
	shr.u32 	%r14346, %r14292, 5;
	shr.u32 	%r14347, %r14047, 16;
	shr.u32 	%r14348, %r14047, 22;
	xor.b32  	%r14349, %r14347, %r14348;
	and.b32  	%r14350, %r14259, 1;
	neg.s32 	%r14351, %r14350;
	xor.b32  	%r14352, %r14349, %r14048;
	xor.b32  	%r14353, %r14352, %r14350;
	xor.b32  	%r14354, %r14353, %r14346;
	xor.b32  	%r14355, %r14354, %r14317;
	shl.b32 	%r14356, %r14355, 23;
	or.b32  	%r14357, %r14356, %r14262;
	and.b32  	%r14358, %r14351, 1442944;
	xor.b32  	%r14359, %r14357, %r14358;
	shr.u32 	%r14360, %r14359, 1;
	and.b32  	%r14361, %r14360, 8388607;
	and.b32  	%r14362, %r14320, %r14347;
	shr.u32 	%r14363, %r14047, 15;
	shr.u32 	%r14364, %r14047, 13;
	and.b32  	%r14365, %r14363, %r14364;
	xor.b32  	%r14366, %r14365, %r14362;
	xor.b32  	%r14367, %r14366, %r14048;
	shl.b32 	%r14368, %r14367, 13;
	xor.b32  	%r14369, %r14368, -8192;
	or.b32  	%r14370, %r14369, %r14048;
	shr.u32 	%r14371, %r14370, 1;
	and.b32  	%r14372, %r14371, 6143;
	shr.u32 	%r14373, %r14292, 1;
	shr.u32 	%r14374, %r14316, 1;
	shr.u32 	%r14375, %r14345, 1;
	shl.b32 	%r14376, %r1617, 18;
	and.b32  	%r14377, %r14376, 524288;
	xor.b32  	%r14378, %r14361, %r14377;
	shr.u32 	%r14379, %r14372, 9;
	shr.u32 	%r14380, %r14378, 18;
	shr.u32 	%r14381, %r14359, 10;
	not.b32 	%r14382, %r14381;
	and.b32  	%r14383, %r14379, %r14382;
	and.b32  	%r14384, %r14383, %r14380;
	shr.u32 	%r14385, %r14378, 16;
	not.b32 	%r14386, %r14379;
	and.b32  	%r14387, %r14385, %r14386;
	shr.u32 	%r14388, %r14378, 4;
	and.b32  	%r14389, %r14387, %r14388;
	or.b32  	%r14390, %r14384, %r14389;
	or.b32  	%r14391, %r14380, %r14388;
	not.b32 	%r14392, %r14391;
	shr.u32 	%r14393, %r14361, 22;
	and.b32  	%r14394, %r14393, %r14392;
	or.b32  	%r14395, %r14390, %r14394;
	or.b32  	%r14396, %r14385, %r14393;
	not.b32 	%r14397, %r14396;
	shr.u32 	%r14398, %r14378, 9;
	and.b32  	%r14399, %r14398, %r14397;
	or.b32  	%r14400, %r14395, %r14399;
	xor.b32  	%r14401, %r14098, %r14400;
	xor.b32  	%r14402, %r14401, %r14375;
	xor.b32  	%r14403, %r14402, %r14360;
	shl.b32 	%r14404, %r14403, 7;
	and.b32  	%r14405, %r14404, 128;
	or.b32  	%r14406, %r14405, %r14373;
	shr.u32 	%r14407, %r14372, 5;
	shr.u32 	%r14408, %r14378, 7;
	shr.u32 	%r14409, %r14378, 17;
	not.b32 	%r14410, %r14409;
	and.b32  	%r14411, %r14407, %r14410;
	and.b32  	%r14412, %r14411, %r14408;
	not.b32 	%r14413, %r14408;
	shr.u32 	%r14414, %r14361, 21;
	shr.u32 	%r14415, %r14378, 12;
	and.b32  	%r14416, %r14414, %r14413;
	and.b32  	%r14417, %r14416, %r14415;
	or.b32  	%r14418, %r14414, %r14407;
	not.b32 	%r14419, %r14418;
	shr.u32 	%r14420, %r14372, 12;
	and.b32  	%r14421, %r14420, %r14419;
	or.b32  	%r14422, %r14415, %r14420;
	not.b32 	%r14423, %r14422;
	and.b32  	%r14424, %r14409, %r14423;
	or.b32  	%r14425, %r14417, %r14421;
	or.b32  	%r14426, %r14425, %r14412;
	or.b32  	%r14427, %r14426, %r14424;
	shr.u32 	%r14428, %r14290, 7;
	shr.u32 	%r14429, %r14292, 4;
	xor.b32  	%r14430, %r14428, %r14429;
	xor.b32  	%r14431, %r14430, %r14427;
	xor.b32  	%r14432, %r14431, %r14373;
	shl.b32 	%r14433, %r14432, 7;
	and.b32  	%r14434, %r14433, 128;
	or.b32  	%r14435, %r14434, %r14374;
	shr.u32 	%r14436, %r14378, 19;
	shr.u32 	%r14437, %r14359, 9;
	shr.u32 	%r14438, %r14372, 11;
	not.b32 	%r14439, %r14438;
	and.b32  	%r14440, %r14437, %r14439;
	and.b32  	%r14441, %r14440, %r14436;
	not.b32 	%r14442, %r14436;
	shr.u32 	%r14443, %r14361, 20;
	shr.u32 	%r14444, %r14378, 6;
	and.b32  	%r14445, %r14443, %r14442;
	and.b32  	%r14446, %r14445, %r14444;
	or.b32  	%r14447, %r14446, %r14441;
	shr.u32 	%r14448, %r14378, 8;
	or.b32  	%r14449, %r14444, %r14448;
	not.b32 	%r14450, %r14449;
	shr.u32 	%r14451, %r14378, 13;
	and.b32  	%r14452, %r14451, %r14450;
	or.b32  	%r14453, %r14447, %r14452;
	or.b32  	%r14454, %r14451, %r14443;
	not.b32 	%r14455, %r14454;
	and.b32  	%r14456, %r14438, %r14455;
	or.b32  	%r14457, %r14453, %r14456;
	shr.u32 	%r14458, %r14314, 7;
	shr.u32 	%r14459, %r14316, 4;
	xor.b32  	%r14460, %r14458, %r14459;
	xor.b32  	%r14461, %r14460, %r14457;
	xor.b32  	%r14462, %r14461, %r14374;
	shl.b32 	%r14463, %r14462, 7;
	and.b32  	%r14464, %r14463, 128;
	or.b32  	%r14465, %r14464, %r14375;
	shr.u32 	%r14466, %r14406, 5;
	shr.u32 	%r14467, %r14372, 4;
	shr.u32 	%r14468, %r14372, 10;
	and.b32  	%r14469, %r14360, 1;
	neg.s32 	%r14470, %r14469;
	xor.b32  	%r14471, %r14468, %r14466;
	xor.b32  	%r14472, %r14471, %r14371;
	xor.b32  	%r14473, %r14472, %r14467;
	xor.b32  	%r14474, %r14473, %r14469;
	xor.b32  	%r14475, %r14474, %r14435;
	shl.b32 	%r14476, %r14475, 23;
	or.b32  	%r14477, %r14476, %r14378;
	and.b32  	%r14478, %r14470, 1442944;
	xor.b32  	%r14479, %r14477, %r14478;
	shr.u32 	%r14480, %r14479, 1;
	and.b32  	%r14481, %r14480, 8388607;
	and.b32  	%r14482, %r14438, %r14467;
	shr.u32 	%r14483, %r14372, 3;
	shr.u32 	%r14484, %r14372, 1;
	and.b32  	%r14485, %r14483, %r14484;
	xor.b32  	%r14486, %r14485, %r14482;
	xor.b32  	%r14487, %r14486, %r14372;
	shl.b32 	%r14488, %r14487, 13;
	xor.b32  	%r14489, %r14488, -8192;
	or.b32  	%r14490, %r14489, %r14372;
	shr.u32 	%r14491, %r14490, 1;
	and.b32  	%r14492, %r14491, 7167;
	shr.u32 	%r14493, %r14406, 1;
	shr.u32 	%r14494, %r14435, 1;
	shr.u32 	%r14495, %r14465, 1;
	shl.b32 	%r14496, %r1617, 17;
	and.b32  	%r14497, %r14496, 524288;
	xor.b32  	%r14498, %r14481, %r14497;
	shr.u32 	%r14499, %r14492, 9;
	shr.u32 	%r14500, %r14479, 10;
	not.b32 	%r14501, %r14500;
	and.b32  	%r14502, %r14499, %r14501;
	and.b32  	%r14503, %r14502, %r14436;
	shr.u32 	%r14504, %r14498, 16;
	not.b32 	%r14505, %r14499;
	and.b32  	%r14506, %r14504, %r14505;
	shr.u32 	%r14507, %r14498, 4;
	and.b32  	%r14508, %r14506, %r14507;
	or.b32  	%r14509, %r14508, %r14503;
	shr.u32 	%r14510, %r14498, 18;
	or.b32  	%r14511, %r14510, %r14507;
	not.b32 	%r14512, %r14511;
	shr.u32 	%r14513, %r14481, 22;
	and.b32  	%r14514, %r14513, %r14512;
	or.b32  	%r14515, %r14509, %r14514;
	or.b32  	%r14516, %r14504, %r14513;
	not.b32 	%r14517, %r14516;
	shr.u32 	%r14518, %r14498, 9;
	and.b32  	%r14519, %r14518, %r14517;
	or.b32  	%r14520, %r14515, %r14519;
	xor.b32  	%r14521, %r14108, %r14520;
	xor.b32  	%r14522, %r14521, %r14495;
	xor.b32  	%r14523, %r14522, %r14480;
	shl.b32 	%r14524, %r14523, 7;
	and.b32  	%r14525, %r14524, 128;
	or.b32  	%r14526, %r14525, %r14493;
	shr.u32 	%r14527, %r14492, 5;
	shr.u32 	%r14528, %r14498, 7;
	shr.u32 	%r14529, %r14498, 17;
	not.b32 	%r14530, %r14529;
	and.b32  	%r14531, %r14527, %r14530;
	and.b32  	%r14532, %r14531, %r14528;
	not.b32 	%r14533, %r14528;
	shr.u32 	%r14534, %r14481, 21;
	shr.u32 	%r14535, %r14498, 12;
	and.b32  	%r14536, %r14534, %r14533;
	and.b32  	%r14537, %r14536, %r14535;
	or.b32  	%r14538, %r14534, %r14527;
	not.b32 	%r14539, %r14538;
	shr.u32 	%r14540, %r14492, 12;
	and.b32  	%r14541, %r14540, %r14539;
	or.b32  	%r14542, %r14535, %r14540;
	not.b32 	%r14543, %r14542;
	and.b32  	%r14544, %r14529, %r14543;
	or.b32  	%r14545, %r14537, %r14541;
	or.b32  	%r14546, %r14545, %r14532;
	or.b32  	%r14547, %r14546, %r14544;
	shr.u32 	%r14548, %r14405, 7;
	xor.b32  	%r14549, %r14548, %r14547;
	xor.b32  	%r14550, %r14549, %r14346;
	xor.b32  	%r14551, %r14550, %r14493;
	shl.b32 	%r14552, %r14551, 7;
	and.b32  	%r14553, %r14552, 128;
	or.b32  	%r14554, %r14553, %r14494;
	shr.u32 	%r14555, %r14498, 19;
	shr.u32 	%r14556, %r14479, 9;
	shr.u32 	%r14557, %r14492, 11;
	not.b32 	%r14558, %r14557;
	and.b32  	%r14559, %r14556, %r14558;
	and.b32  	%r14560, %r14559, %r14555;
	not.b32 	%r14561, %r14555;
	shr.u32 	%r14562, %r14481, 20;
	shr.u32 	%r14563, %r14498, 6;
	and.b32  	%r14564, %r14562, %r14561;
	and.b32  	%r14565, %r14564, %r14563;
	or.b32  	%r14566, %r14565, %r14560;
	shr.u32 	%r14567, %r14498, 8;
	or.b32  	%r14568, %r14563, %r14567;
	not.b32 	%r14569, %r14568;
	shr.u32 	%r14570, %r14498, 13;
	and.b32  	%r14571, %r14570, %r14569;
	or.b32  	%r14572, %r14566, %r14571;
	or.b32  	%r14573, %r14570, %r14562;
	not.b32 	%r14574, %r14573;
	and.b32  	%r14575, %r14557, %r14574;
	or.b32  	%r14576, %r14572, %r14575;
	shr.u32 	%r14577, %r14434, 7;
	shr.u32 	%r14578, %r14316, 5;
	xor.b32  	%r14579, %r14577, %r14578;
	xor.b32  	%r14580, %r14579, %r14576;
	xor.b32  	%r14581, %r14580, %r14494;
	shl.b32 	%r14582, %r14581, 7;
	and.b32  	%r14583, %r14582, 128;
	or.b32  	%r14584, %r14583, %r14495;
	shr.u32 	%r14585, %r14526, 5;
	shr.u32 	%r14586, %r14492, 4;
	shr.u32 	%r14587, %r14492, 10;
	and.b32  	%r14588, %r14480, 1;
	neg.s32 	%r14589, %r14588;
	xor.b32  	%r14590, %r14587, %r14585;
	xor.b32  	%r14591, %r14590, %r14491;
	xor.b32  	%r14592, %r14591, %r14586;
	xor.b32  	%r14593, %r14592, %r14588;
	xor.b32  	%r14594, %r14593, %r14554;
	shl.b32 	%r14595, %r14594, 23;
	or.b32  	%r14596, %r14595, %r14498;
	and.b32  	%r14597, %r14589, 1442944;
	xor.b32  	%r14598, %r14596, %r14597;
	shr.u32 	%r14599, %r14598, 1;
	and.b32  	%r14600, %r14599, 8388607;
	and.b32  	%r14601, %r14557, %r14586;
	shr.u32 	%r14602, %r14492, 3;
	shr.u32 	%r14603, %r14492, 1;
	and.b32  	%r14604, %r14602, %r14603;
	xor.b32  	%r14605, %r14604, %r14601;
	xor.b32  	%r14606, %r14605, %r14492;
	shl.b32 	%r14607, %r14606, 13;
	xor.b32  	%r14608, %r14607, -8192;
	or.b32  	%r14609, %r14608, %r14492;
	shr.u32 	%r14610, %r14609, 1;
	and.b32  	%r14611, %r14610, 7679;
	shr.u32 	%r14612, %r14526, 1;
	shr.u32 	%r14613, %r14554, 1;
	shr.u32 	%r14614, %r14584, 1;
	shl.b32 	%r14615, %r1617, 16;
	and.b32  	%r14616, %r14615, 524288;
	xor.b32  	%r14617, %r14600, %r14616;
	shr.u32 	%r14618, %r14611, 9;
	shr.u32 	%r14619, %r14617, 18;
	shr.u32 	%r14620, %r14247, 14;
	not.b32 	%r14621, %r14620;
	and.b32  	%r14622, %r14618, %r14621;
	and.b32  	%r14623, %r14622, %r14619;
	shr.u32 	%r14624, %r14617, 16;
	not.b32 	%r14625, %r14618;
	and.b32  	%r14626, %r14624, %r14625;
	shr.u32 	%r14627, %r14617, 4;
	and.b32  	%r14628, %r14626, %r14627;
	or.b32  	%r14629, %r14623, %r14628;
	or.b32  	%r14630, %r14619, %r14627;
	not.b32 	%r14631, %r14630;
	shr.u32 	%r14632, %r14600, 22;
	and.b32  	%r14633, %r14632, %r14631;
	or.b32  	%r14634, %r14629, %r14633;
	or.b32  	%r14635, %r14624, %r14632;
	not.b32 	%r14636, %r14635;
	shr.u32 	%r14637, %r14617, 9;
	and.b32  	%r14638, %r14637, %r14636;
	or.b32  	%r14639, %r14634, %r14638;
	shr.u32 	%r14640, %r14344, 7;
	xor.b32  	%r14641, %r14640, %r14639;
	xor.b32  	%r14642, %r14641, %r14614;
	xor.b32  	%r14643, %r14642, %r14599;
	shl.b32 	%r14644, %r14643, 7;
	and.b32  	%r14645, %r14644, 128;
	or.b32  	%r14646, %r14645, %r14612;
	shr.u32 	%r14647, %r14611, 5;
	shr.u32 	%r14648, %r14617, 7;
	shr.u32 	%r14649, %r14617, 17;
	not.b32 	%r14650, %r14649;
	and.b32  	%r14651, %r14647, %r14650;
	and.b32  	%r14652, %r14651, %r14648;
	not.b32 	%r14653, %r14648;
	shr.u32 	%r14654, %r14600, 21;
	shr.u32 	%r14655, %r14617, 12;
	and.b32  	%r14656, %r14654, %r14653;
	and.b32  	%r14657, %r14656, %r14655;
	or.b32  	%r14658, %r14654, %r14647;
	not.b32 	%r14659, %r14658;
	shr.u32 	%r14660, %r14611, 12;
	and.b32  	%r14661, %r14660, %r14659;
	or.b32  	%r14662, %r14655, %r14660;
	not.b32 	%r14663, %r14662;
	and.b32  	%r14664, %r14649, %r14663;
	or.b32  	%r14665, %r14657, %r14661;
	or.b32  	%r14666, %r14665, %r14652;
	or.b32  	%r14667, %r14666, %r14664;
	xor.b32  	%r14668, %r14646, %r14291;
	shr.u32 	%r14669, %r14668, 6;
	xor.b32  	%r14670, %r14667, %r14669;
	xor.b32  	%r14671, %r14670, %r14612;
	shl.b32 	%r14672, %r14671, 7;
	and.b32  	%r14673, %r14672, 128;
	or.b32  	%r14674, %r14673, %r14613;
	shr.u32 	%r14675, %r14617, 19;
	shr.u32 	%r14676, %r14598, 9;
	shr.u32 	%r14677, %r14611, 11;
	not.b32 	%r14678, %r14677;
	and.b32  	%r14679, %r14676, %r14678;
	and.b32  	%r14680, %r14679, %r14675;
	not.b32 	%r14681, %r14675;
	shr.u32 	%r14682, %r14600, 20;
	shr.u32 	%r14683, %r14617, 6;
	and.b32  	%r14684, %r14682, %r14681;
	and.b32  	%r14685, %r14684, %r14683;
	or.b32  	%r14686, %r14685, %r14680;
	shr.u32 	%r14687, %r14617, 8;
	or.b32  	%r14688, %r14683, %r14687;
	not.b32 	%r14689, %r14688;
	shr.u32 	%r14690, %r14617, 13;
	and.b32  	%r14691, %r14690, %r14689;
	or.b32  	%r14692, %r14686, %r14691;
	or.b32  	%r14693, %r14690, %r14682;
	not.b32 	%r14694, %r14693;
	and.b32  	%r14695, %r14677, %r14694;
	or.b32  	%r14696, %r14692, %r14695;
	xor.b32  	%r14697, %r14674, %r14315;
	shr.u32 	%r14698, %r14697, 6;
	xor.b32  	%r14699, %r14696, %r14698;
	xor.b32  	%r14700, %r14699, %r14613;
	shl.b32 	%r14701, %r14700, 7;
	and.b32  	%r14702, %r14701, 128;
	or.b32  	%r14703, %r14702, %r14614;
	shr.u32 	%r14704, %r14646, 5;
	shr.u32 	%r14705, %r14611, 4;
	shr.u32 	%r14706, %r14611, 10;
	and.b32  	%r14707, %r14599, 1;
	neg.s32 	%r14708, %r14707;
	xor.b32  	%r14709, %r14706, %r14704;
	xor.b32  	%r14710, %r14709, %r14610;
	xor.b32  	%r14711, %r14710, %r14705;
	xor.b32  	%r14712, %r14711, %r14707;
	xor.b32  	%r14713, %r14712, %r14674;
	shl.b32 	%r14714, %r14713, 23;
	or.b32  	%r14715, %r14714, %r14617;
	and.b32  	%r14716, %r14708, 1442944;
	xor.b32  	%r14717, %r14715, %r14716;
	shr.u32 	%r14718, %r14717, 1;
	and.b32  	%r14719, %r14718, 8388607;
	and.b32  	%r14720, %r14677, %r14705;
	shr.u32 	%r14721, %r14611, 3;
	shr.u32 	%r14722, %r14611, 1;
	and.b32  	%r14723, %r14721, %r14722;
	xor.b32  	%r14724, %r14723, %r14720;
	xor.b32  	%r14725, %r14724, %r14611;
	shl.b32 	%r14726, %r14725, 13;
	xor.b32  	%r14727, %r14726, 8192;
	or.b32  	%r14728, %r14727, %r14611;
	shr.u32 	%r14729, %r14728, 1;
	and.b32  	%r14730, %r14729, 7935;
	shr.u32 	%r14731, %r14646, 1;
	shr.u32 	%r14732, %r14674, 1;
	shr.u32 	%r14733, %r14703, 1;
	shl.b32 	%r14734, %r1617, 15;
	and.b32  	%r14735, %r14734, 524288;
	xor.b32  	%r14736, %r14719, %r14735;
	shr.u32 	%r14737, %r14730, 9;
	shr.u32 	%r14738, %r14736, 18;
	shr.u32 	%r14739, %r14717, 10;
	not.b32 	%r14740, %r14739;
	and.b32  	%r14741, %r14737, %r14740;
	and.b32  	%r14742, %r14741, %r14738;
	shr.u32 	%r14743, %r14736, 16;
	not.b32 	%r14744, %r14737;
	and.b32  	%r14745, %r14743, %r14744;
	shr.u32 	%r14746, %r14736, 4;
	and.b32  	%r14747, %r14745, %r14746;
	or.b32  	%r14748, %r14742, %r14747;
	or.b32  	%r14749, %r14738, %r14746;
	not.b32 	%r14750, %r14749;
	shr.u32 	%r14751, %r14719, 22;
	and.b32  	%r14752, %r14751, %r14750;
	or.b32  	%r14753, %r14748, %r14752;
	or.b32  	%r14754, %r14743, %r14751;
	not.b32 	%r14755, %r14754;
	shr.u32 	%r14756, %r14736, 9;
	and.b32  	%r14757, %r14756, %r14755;
	or.b32  	%r14758, %r14753, %r14757;
	shr.u32 	%r14759, %r14464, 7;
	xor.b32  	%r14760, %r14759, %r14758;
	xor.b32  	%r14761, %r14760, %r14718;
	xor.b32  	%r14762, %r14761, %r14733;
	shl.b32 	%r14763, %r14762, 7;
	and.b32  	%r14764, %r14763, 128;
	or.b32  	%r14765, %r14764, %r14731;
	shr.u32 	%r14766, %r14730, 5;
	shr.u32 	%r14767, %r14736, 7;
	shr.u32 	%r14768, %r14736, 17;
	not.b32 	%r14769, %r14768;
	and.b32  	%r14770, %r14766, %r14769;
	and.b32  	%r14771, %r14770, %r14767;
	not.b32 	%r14772, %r14767;
	shr.u32 	%r14773, %r14719, 21;
	shr.u32 	%r14774, %r14736, 12;
	and.b32  	%r14775, %r14773, %r14772;
	and.b32  	%r14776, %r14775, %r14774;
	or.b32  	%r14777, %r14773, %r14766;
	not.b32 	%r14778, %r14777;
	shr.u32 	%r14779, %r14730, 12;
	and.b32  	%r14780, %r14779, %r14778;
	or.b32  	%r14781, %r14774, %r14779;
	not.b32 	%r14782, %r14781;
	and.b32  	%r14783, %r14768, %r14782;
	or.b32  	%r14784, %r14776, %r14780;
	or.b32  	%r14785, %r14784, %r14771;
	or.b32  	%r14786, %r14785, %r14783;
	xor.b32  	%r14787, %r14765, %r14406;
	shr.u32 	%r14788, %r14787, 6;
	xor.b32  	%r14789, %r14786, %r14788;
	xor.b32  	%r14790, %r14789, %r14731;
	shl.b32 	%r14791, %r14790, 7;
	and.b32  	%r14792, %r14791, 128;
	or.b32  	%r14793, %r14792, %r14732;
	shr.u32 	%r14794, %r14736, 19;
	shr.u32 	%r14795, %r14717, 9;
	shr.u32 	%r14796, %r14730, 11;
	not.b32 	%r14797, %r14796;
	and.b32  	%r14798, %r14795, %r14797;
	and.b32  	%r14799, %r14798, %r14794;
	not.b32 	%r14800, %r14794;
	shr.u32 	%r14801, %r14719, 20;
	shr.u32 	%r14802, %r14736, 6;
	and.b32  	%r14803, %r14801, %r14800;
	and.b32  	%r14804, %r14803, %r14802;
	or.b32  	%r14805, %r14804, %r14799;
	shr.u32 	%r14806, %r14736, 8;
	or.b32  	%r14807, %r14802, %r14806;
	not.b32 	%r14808, %r14807;
	shr.u32 	%r14809, %r14736, 13;
	and.b32  	%r14810, %r14809, %r14808;
	or.b32  	%r14811, %r14805, %r14810;
	or.b32  	%r14812, %r14809, %r14801;
	not.b32 	%r14813, %r14812;
	and.b32  	%r14814, %r14796, %r14813;
	or.b32  	%r14815, %r14811, %r14814;
	xor.b32  	%r14816, %r14793, %r14435;
	shr.u32 	%r14817, %r14816, 6;
	xor.b32  	%r14818, %r14815, %r14817;
	xor.b32  	%r14819, %r14818, %r14732;
	shl.b32 	%r14820, %r14819, 7;
	and.b32  	%r14821, %r14820, 128;
	or.b32  	%r14822, %r14821, %r14733;
	shr.u32 	%r14823, %r14765, 5;
	shr.u32 	%r14824, %r14730, 4;
	shr.u32 	%r14825, %r14730, 10;
	and.b32  	%r14826, %r14718, 1;
	neg.s32 	%r14827, %r14826;
	xor.b32  	%r14828, %r14825, %r14823;
	xor.b32  	%r14829, %r14828, %r14730;
	xor.b32  	%r14830, %r14829, %r14824;
	xor.b32  	%r14831, %r14830, %r14826;
	xor.b32  	%r14832, %r14831, %r14793;
	shl.b32 	%r14833, %r14832, 23;
	or.b32  	%r14834, %r14833, %r14736;
	and.b32  	%r14835, %r14827, 1442944;
	xor.b32  	%r14836, %r14834, %r14835;
	shr.u32 	%r14837, %r14836, 1;
	and.b32  	%r14838, %r14837, 8388607;
	and.b32  	%r14839, %r14796, %r14824;
	shr.u32 	%r14840, %r14730, 3;
	shr.u32 	%r14841, %r14730, 1;
	and.b32  	%r14842, %r14840, %r14841;
	xor.b32  	%r14843, %r14842, %r14839;
	xor.b32  	%r14844, %r14843, %r14730;
	shl.b32 	%r14845, %r14844, 13;
	xor.b32  	%r14846, %r14845, 8192;
	or.b32  	%r14847, %r14846, %r14730;
	shr.u32 	%r14848, %r14847, 1;
	and.b32  	%r14849, %r14848, 8063;
	shr.u32 	%r14850, %r14765, 1;
	shr.u32 	%r14851, %r14793, 1;
	shr.u32 	%r14852, %r14822, 1;
	shl.b32 	%r14853, %r1617, 14;
	and.b32  	%r14854, %r14853, 524288;
	xor.b32  	%r14855, %r14838, %r14854;
	shr.u32 	%r14856, %r14849, 9;
	shr.u32 	%r14857, %r14855, 18;
	shr.u32 	%r14858, %r14836, 10;
	not.b32 	%r14859, %r14858;
	and.b32  	%r14860, %r14856, %r14859;
	and.b32  	%r14861, %r14860, %r14857;
	shr.u32 	%r14862, %r14855, 16;
	not.b32 	%r14863, %r14856;
	and.b32  	%r14864, %r14862, %r14863;
	shr.u32 	%r14865, %r14855, 4;
	and.b32  	%r14866, %r14864, %r14865;
	or.b32  	%r14867, %r14861, %r14866;
	or.b32  	%r14868, %r14857, %r14865;
	not.b32 	%r14869, %r14868;
	shr.u32 	%r14870, %r14838, 22;
	and.b32  	%r14871, %r14870, %r14869;
	or.b32  	%r14872, %r14867, %r14871;
	or.b32  	%r14873, %r14862, %r14870;
	not.b32 	%r14874, %r14873;
	shr.u32 	%r14875, %r14855, 9;
	and.b32  	%r14876, %r14875, %r14874;
	or.b32  	%r14877, %r14872, %r14876;
	shr.u32 	%r14878, %r14584, 7;
	xor.b32  	%r14879, %r14878, %r14877;
	xor.b32  	%r14880, %r14879, %r14837;
	xor.b32  	%r14881, %r14880, %r14852;
	shl.b32 	%r14882, %r14881, 7;
	and.b32  	%r14883, %r14882, 128;
	or.b32  	%r14884, %r14883, %r14850;
	shr.u32 	%r14885, %r14849, 5;
	shr.u32 	%r14886, %r14855, 7;
	shr.u32 	%r14887, %r14855, 17;
	not.b32 	%r14888, %r14887;
	and.b32  	%r14889, %r14885, %r14888;
	and.b32  	%r14890, %r14889, %r14886;
	not.b32 	%r14891, %r14886;
	shr.u32 	%r14892, %r14838, 21;
	shr.u32 	%r14893, %r14855, 12;
	and.b32  	%r14894, %r14892, %r14891;
	and.b32  	%r14895, %r14894, %r14893;
	or.b32  	%r14896, %r14892, %r14885;
	not.b32 	%r14897, %r14896;
	shr.u32 	%r14898, %r14849, 12;
	and.b32  	%r14899, %r14898, %r14897;
	or.b32  	%r14900, %r14893, %r14898;
	not.b32 	%r14901, %r14900;
	and.b32  	%r14902, %r14887, %r14901;
	or.b32  	%r14903, %r14895, %r14899;
	or.b32  	%r14904, %r14903, %r14890;
	or.b32  	%r14905, %r14904, %r14902;
	xor.b32  	%r14906, %r14884, %r14526;
	shr.u32 	%r14907, %r14906, 6;
	xor.b32  	%r14908, %r14905, %r14907;
	xor.b32  	%r14909, %r14908, %r14850;
	shl.b32 	%r14910, %r14909, 7;
	and.b32  	%r14911, %r14910, 128;
	or.b32  	%r14912, %r14911, %r14851;
	shr.u32 	%r14913, %r14855, 19;
	shr.u32 	%r14914, %r14836, 9;
	shr.u32 	%r14915, %r14849, 11;
	not.b32 	%r14916, %r14915;
	and.b32  	%r14917, %r14914, %r14916;
	and.b32  	%r14918, %r14917, %r14913;
	not.b32 	%r14919, %r14913;
	shr.u32 	%r14920, %r14838, 20;
	shr.u32 	%r14921, %r14855, 6;
	and.b32  	%r14922, %r14920, %r14919;
	and.b32  	%r14923, %r14922, %r14921;
	or.b32  	%r14924, %r14923, %r14918;
	shr.u32 	%r14925, %r14855, 8;
	or.b32  	%r14926, %r14921, %r14925;
	not.b32 	%r14927, %r14926;
	shr.u32 	%r14928, %r14855, 13;
	and.b32  	%r14929, %r14928, %r14927;
	or.b32  	%r14930, %r14924, %r14929;
	or.b32  	%r14931, %r14928, %r14920;
	not.b32 	%r14932, %r14931;
	and.b32  	%r14933, %r14915, %r14932;
	or.b32  	%r14934, %r14930, %r14933;
	xor.b32  	%r14935, %r14912, %r14554;
	shr.u32 	%r14936, %r14935, 6;
	xor.b32  	%r14937, %r14934, %r14936;
	xor.b32  	%r14938, %r14937, %r14851;
	shl.b32 	%r14939, %r14938, 7;
	and.b32  	%r14940, %r14939, 128;
	or.b32  	%r14941, %r14940, %r14852;
	shr.u32 	%r14942, %r14884, 5;
	shr.u32 	%r14943, %r14849, 4;
	shr.u32 	%r14944, %r14849, 10;
	and.b32  	%r14945, %r14837, 1;
	neg.s32 	%r14946, %r14945;
	xor.b32  	%r14947, %r14944, %r14942;
	xor.b32  	%r14948, %r14947, %r14849;
	xor.b32  	%r14949, %r14948, %r14943;
	xor.b32  	%r14950, %r14949, %r14945;
	xor.b32  	%r14951, %r14950, %r14912;
	shl.b32 	%r14952, %r14951, 23;
	or.b32  	%r14953, %r14952, %r14855;
	and.b32  	%r14954, %r14946, 1442944;
	xor.b32  	%r14955, %r14953, %r14954;
	shr.u32 	%r14956, %r14955, 1;
	and.b32  	%r14957, %r14956, 8388607;
	and.b32  	%r14958, %r14915, %r14943;
	shr.u32 	%r14959, %r14849, 3;
	shr.u32 	%r14960, %r14849, 1;
	and.b32  	%r14961, %r14959, %r14960;
	xor.b32  	%r14962, %r14961, %r14958;
	xor.b32  	%r14963, %r14962, %r14849;
	shl.b32 	%r14964, %r14963, 13;
	xor.b32  	%r14965, %r14964, 8192;
	or.b32  	%r14966, %r14965, %r14849;
	shr.u32 	%r14967, %r14966, 1;
	and.b32  	%r14968, %r14967, 8127;
	shr.u32 	%r14969, %r14884, 1;
	shr.u32 	%r14970, %r14912, 1;
	shr.u32 	%r14971, %r14941, 1;
	shl.b32 	%r14972, %r1617, 13;
	and.b32  	%r14973, %r14972, 524288;
	xor.b32  	%r14974, %r14957, %r14973;
	shr.u32 	%r14975, %r14968, 9;
	shr.u32 	%r14976, %r14974, 18;
	shr.u32 	%r14977, %r14955, 10;
	not.b32 	%r14978, %r14977;
	and.b32  	%r14979, %r14975, %r14978;
	and.b32  	%r14980, %r14979, %r14976;
	shr.u32 	%r14981, %r14974, 16;
	not.b32 	%r14982, %r14975;
	and.b32  	%r14983, %r14981, %r14982;
	shr.u32 	%r14984, %r14974, 4;
	and.b32  	%r14985, %r14983, %r14984;
	or.b32  	%r14986, %r14980, %r14985;
	or.b32  	%r14987, %r14976, %r14984;
	not.b32 	%r14988, %r14987;
	shr.u32 	%r14989, %r14957, 22;
	and.b32  	%r14990, %r14989, %r14988;
	or.b32  	%r14991, %r14986, %r14990;
	or.b32  	%r14992, %r14981, %r14989;
	not.b32 	%r14993, %r14992;
	shr.u32 	%r14994, %r14974, 9;
	and.b32  	%r14995, %r14994, %r14993;
	or.b32  	%r14996, %r14991, %r14995;
	shr.u32 	%r14997, %r14703, 7;
	xor.b32  	%r14998, %r14997, %r14996;
	xor.b32  	%r14999, %r14998, %r14956;
	xor.b32  	%r15000, %r14999, %r14971;
	shl.b32 	%r15001, %r15000, 7;
	and.b32  	%r15002, %r15001, 128;
	or.b32  	%r15003, %r15002, %r14969;
	shr.u32 	%r15004, %r14968, 5;
	shr.u32 	%r15005, %r14974, 7;
	shr.u32 	%r15006, %r14974, 17;
	not.b32 	%r15007, %r15006;
	and.b32  	%r15008, %r15004, %r15007;
	and.b32  	%r15009, %r15008, %r15005;
	not.b32 	%r15010, %r15005;
	shr.u32 	%r15011, %r14957, 21;
	shr.u32 	%r15012, %r14974, 12;
	and.b32  	%r15013, %r15011, %r15010;
	and.b32  	%r15014, %r15013, %r15012;
	or.b32  	%r15015, %r15011, %r15004;
	not.b32 	%r15016, %r15015;
	shr.u32 	%r15017, %r14968, 12;
	and.b32  	%r15018, %r15017, %r15016;
	or.b32  	%r15019, %r15012, %r15017;
	not.b32 	%r15020, %r15019;
	and.b32  	%r15021, %r15006, %r15020;
	or.b32  	%r15022, %r15014, %r15018;
	or.b32  	%r15023, %r15022, %r15009;
	or.b32  	%r15024, %r15023, %r15021;
	xor.b32  	%r15025, %r15003, %r14646;
	shr.u32 	%r15026, %r15025, 6;
	xor.b32  	%r15027, %r15024, %r15026;
	xor.b32  	%r15028, %r15027, %r14969;
	shl.b32 	%r15029, %r15028, 7;
	and.b32  	%r15030, %r15029, 128;
	or.b32  	%r15031, %r15030, %r14970;
	shr.u32 	%r15032, %r14974, 19;
	shr.u32 	%r15033, %r14955, 9;
	shr.u32 	%r15034, %r14968, 11;
	not.b32 	%r15035, %r15034;
	and.b32  	%r15036, %r15033, %r15035;
	and.b32  	%r15037, %r15036, %r15032;
	not.b32 	%r15038, %r15032;
	shr.u32 	%r15039, %r14957, 20;
	shr.u32 	%r15040, %r14974, 6;
	and.b32  	%r15041, %r15039, %r15038;
	and.b32  	%r15042, %r15041, %r15040;
	or.b32  	%r15043, %r15042, %r15037;
	shr.u32 	%r15044, %r14974, 8;
	or.b32  	%r15045, %r15040, %r15044;
	not.b32 	%r15046, %r15045;
	shr.u32 	%r15047, %r14974, 13;
	and.b32  	%r15048, %r15047, %r15046;
	or.b32  	%r15049, %r15043, %r15048;
	or.b32  	%r15050, %r15047, %r15039;
	not.b32 	%r15051, %r15050;
	and.b32  	%r15052, %r15034, %r15051;
	or.b32  	%r15053, %r15049, %r15052;
	xor.b32  	%r15054, %r15031, %r14674;
	shr.u32 	%r15055, %r15054, 6;
	xor.b32  	%r15056, %r15053, %r15055;
	xor.b32  	%r15057, %r15056, %r14970;
	shl.b32 	%r15058, %r15057, 7;
	and.b32  	%r15059, %r15058, 128;
	or.b32  	%r15060, %r15059, %r14971;
	shr.u32 	%r15061, %r15003, 5;
	shr.u32 	%r15062, %r14968, 4;
	shr.u32 	%r15063, %r14968, 10;
	and.b32  	%r15064, %r14956, 1;
	neg.s32 	%r15065, %r15064;
	xor.b32  	%r15066, %r15063, %r15061;
	xor.b32  	%r15067, %r15066, %r14968;
	xor.b32  	%r15068, %r15067, %r15062;
	xor.b32  	%r15069, %r15068, %r15064;
	xor.b32  	%r15070, %r15069, %r15031;
	shl.b32 	%r15071, %r15070, 23;
	or.b32  	%r15072, %r15071, %r14974;
	and.b32  	%r15073, %r15065, 1442944;
	xor.b32  	%r15074, %r15072, %r15073;
	shr.u32 	%r15075, %r15074, 1;
	and.b32  	%r15076, %r15075, 8388607;
	and.b32  	%r15077, %r15034, %r15062;
	shr.u32 	%r15078, %r14968, 3;
	shr.u32 	%r15079, %r14968, 1;
	and.b32  	%r15080, %r15078, %r15079;
	xor.b32  	%r15081, %r15080, %r15077;
	xor.b32  	%r15082, %r15081, %r14968;
	shl.b32 	%r15083, %r15082, 13;
	xor.b32  	%r15084, %r15083, 8192;
	or.b32  	%r15085, %r15084, %r14968;
	shr.u32 	%r15086, %r15085, 1;
	and.b32  	%r15087, %r15086, 8159;
	shr.u32 	%r15088, %r15003, 1;
	shr.u32 	%r15089, %r15031, 1;
	shr.u32 	%r15090, %r15060, 1;
	shl.b32 	%r15091, %r1617, 12;
	and.b32  	%r15092, %r15091, 524288;
	xor.b32  	%r15093, %r15076, %r15092;
	shr.u32 	%r15094, %r15087, 9;
	shr.u32 	%r15095, %r15093, 18;
	shr.u32 	%r15096, %r15074, 10;
	not.b32 	%r15097, %r15096;
	and.b32  	%r15098, %r15094, %r15097;
	and.b32  	%r15099, %r15098, %r15095;
	shr.u32 	%r15100, %r15093, 16;
	not.b32 	%r15101, %r15094;
	and.b32  	%r15102, %r15100, %r15101;
	shr.u32 	%r15103, %r15093, 4;
	and.b32  	%r15104, %r15102, %r15103;
	or.b32  	%r15105, %r15099, %r15104;
	or.b32  	%r15106, %r15095, %r15103;
	not.b32 	%r15107, %r15106;
	shr.u32 	%r15108, %r15076, 22;
	and.b32  	%r15109, %r15108, %r15107;
	or.b32  	%r15110, %r15105, %r15109;
	or.b32  	%r15111, %r15100, %r15108;
	not.b32 	%r15112, %r15111;
	shr.u32 	%r15113, %r15093, 9;
	and.b32  	%r15114, %r15113, %r15112;
	or.b32  	%r15115, %r15110, %r15114;
	shr.u32 	%r15116, %r14822, 7;
	xor.b32  	%r15117, %r15116, %r15115;
	xor.b32  	%r15118, %r15117, %r15075;
	xor.b32  	%r15119, %r15118, %r15090;
	shl.b32 	%r15120, %r15119, 7;
	and.b32  	%r15121, %r15120, 128;
	or.b32  	%r15122, %r15121, %r15088;
	shr.u32 	%r15123, %r15122, 6;
	or.b32  	%r15124, %r15123, %r15088;
	and.b32  	%r15125, %r15119, %r15124;
	shr.u32 	%r15126, %r15087, 5;
	shr.u32 	%r15127, %r15093, 7;
	shr.u32 	%r15128, %r15093, 17;
	not.b32 	%r15129, %r15128;
	and.b32  	%r15130, %r15126, %r15129;
	and.b32  	%r15131, %r15130, %r15127;
	not.b32 	%r15132, %r15127;
	shr.u32 	%r15133, %r15076, 21;
	shr.u32 	%r15134, %r15093, 12;
	and.b32  	%r15135, %r15133, %r15132;
	and.b32  	%r15136, %r15135, %r15134;
	or.b32  	%r15137, %r15133, %r15126;
	not.b32 	%r15138, %r15137;
	shr.u32 	%r15139, %r15087, 12;
	and.b32  	%r15140, %r15139, %r15138;
	or.b32  	%r15141, %r15134, %r15139;
	not.b32 	%r15142, %r15141;
	and.b32  	%r15143, %r15128, %r15142;
	or.b32  	%r15144, %r15136, %r15140;
	or.b32  	%r15145, %r15144, %r15131;
	or.b32  	%r15146, %r15145, %r15143;
	xor.b32  	%r15147, %r15122, %r14765;
	shr.u32 	%r15148, %r15147, 6;
	xor.b32  	%r15149, %r15146, %r15148;
	xor.b32  	%r15150, %r15149, %r15088;
	not.b32 	%r15151, %r15150;
	shl.b32 	%r15152, %r15150, 7;
	and.b32  	%r15153, %r15152, 128;
	or.b32  	%r15154, %r15153, %r15089;
	shr.u32 	%r15155, %r15093, 19;
	shr.u32 	%r15156, %r15074, 9;
	shr.u32 	%r15157, %r15087, 11;
	not.b32 	%r15158, %r15157;
	and.b32  	%r15159, %r15156, %r15158;
	and.b32  	%r15160, %r15159, %r15155;
	not.b32 	%r15161, %r15155;
	shr.u32 	%r15162, %r15076, 20;
	shr.u32 	%r15163, %r15093, 6;
	and.b32  	%r15164, %r15162, %r15161;
	and.b32  	%r15165, %r15164, %r15163;
	or.b32  	%r15166, %r15165, %r15160;
	shr.u32 	%r15167, %r15093, 8;
	or.b32  	%r15168, %r15163, %r15167;
	not.b32 	%r15169, %r15168;
	shr.u32 	%r15170, %r15093, 13;
	and.b32  	%r15171, %r15170, %r15169;
	or.b32  	%r15172, %r15166, %r15171;
	or.b32  	%r15173, %r15170, %r15162;
	not.b32 	%r15174, %r15173;
	and.b32  	%r15175, %r15157, %r15174;
	or.b32  	%r15176, %r15172, %r15175;
	xor.b32  	%r15177, %r15154, %r14793;
	shr.u32 	%r15178, %r15177, 6;
	xor.b32  	%r15179, %r15176, %r15178;
	xor.b32  	%r15180, %r15179, %r15089;
	not.b32 	%r15181, %r15180;
	shl.b32 	%r15182, %r15180, 7;
	and.b32  	%r15183, %r15182, 128;
	or.b32  	%r15184, %r15183, %r15090;
	shr.u32 	%r15185, %r15122, 5;
	shr.u32 	%r15186, %r15087, 4;
	shr.u32 	%r15187, %r15087, 10;
	and.b32  	%r15188, %r15075, 1;
	neg.s32 	%r15189, %r15188;
	xor.b32  	%r15190, %r15187, %r15185;
	xor.b32  	%r15191, %r15190, %r15087;
	xor.b32  	%r15192, %r15191, %r15186;
	xor.b32  	%r15193, %r15192, %r15188;
	xor.b32  	%r15194, %r15193, %r15154;
	shl.b32 	%r15195, %r15194, 23;
	or.b32  	%r15196, %r15195, %r15093;
	and.b32  	%r15197, %r15189, 1442944;
	xor.b32  	%r1618, %r15196, %r15197;
	and.b32  	%r15198, %r15157, %r15186;
	shr.u32 	%r15199, %r15087, 3;
	shr.u32 	%r15200, %r15087, 1;
	and.b32  	%r15201, %r15199, %r15200;
	xor.b32  	%r15202, %r15201, %r15198;
	xor.b32  	%r15203, %r15202, %r15087;
	shl.b32 	%r15204, %r15203, 13;
	xor.b32  	%r15205, %r15204, -8192;
	or.b32  	%r1619, %r15205, %r15087;
	and.b32  	%r15206, %r15125, 1;
	not.b32 	%r15207, %r14731;
	and.b32  	%r15208, %r15089, %r15207;
	shr.u32 	%r15209, %r15208, 5;
	or.b32  	%r15210, %r15151, %r15209;
	or.b32  	%r15211, %r15210, -2;
	shr.u32 	%r15212, %r15184, 3;
	not.b32 	%r15213, %r15212;
	shr.u32 	%r15214, %r15154, 3;
	and.b32  	%r15215, %r15214, %r15213;
	or.b32  	%r15216, %r15181, %r15215;
	or.b32  	%r15217, %r15216, -2;
	and.b32  	%r15218, %r15212, %r15214;
	shr.u32 	%r15219, %r15184, 5;
	not.b32 	%r15220, %r15219;
	or.b32  	%r15221, %r15218, %r15220;
	shr.u32 	%r1620, %r15154, 1;
	or.b32  	%r15222, %r15212, %r15214;
	and.b32  	%r15223, %r15222, %r1620;
	shr.u32 	%r15224, %r15154, 6;
	not.b32 	%r15225, %r15224;
	shr.u32 	%r15226, %r15122, 2;
	shr.u32 	%r15227, %r15154, 5;
	and.b32  	%r15228, %r15227, %r15226;
	or.b32  	%r15229, %r15228, %r15225;
	shr.u32 	%r1621, %r15122, 1;
	or.b32  	%r15230, %r15227, %r15226;
	and.b32  	%r15231, %r15230, %r1621;
	not.b32 	%r15232, %r15231;
	shr.u32 	%r15233, %r15122, 3;
	not.b32 	%r15234, %r15233;
	not.b32 	%r15235, %r15122;
	and.b32  	%r15236, %r15123, %r15235;
	or.b32  	%r15237, %r15236, %r15234;
	shr.u32 	%r15238, %r15122, 4;
	not.b32 	%r15239, %r15238;
	not.b32 	%r15240, %r15123;
	and.b32  	%r15241, %r15122, %r15240;
	or.b32  	%r15242, %r15241, %r15239;
	not.b32 	%r15243, %r15184;
	shr.u32 	%r15244, %r15184, 6;
	shr.u32 	%r1622, %r15184, 1;
	and.b32  	%r15245, %r15244, %r1622;
	or.b32  	%r15246, %r15245, %r15243;
	shr.u32 	%r15247, %r15184, 4;
	not.b32 	%r15248, %r15247;
	not.b32 	%r15249, %r15244;
	and.b32  	%r15250, %r1622, %r15249;
	or.b32  	%r15251, %r15250, %r15248;
	shr.u32 	%r15252, %r15184, 2;
	not.b32 	%r15253, %r15252;
	not.b32 	%r15254, %r1622;
	and.b32  	%r15255, %r15244, %r15254;
	or.b32  	%r15256, %r15255, %r15253;
	or.b32  	%r15257, %r15226, %r1622;
	not.b32 	%r15258, %r15257;
	and.b32  	%r15259, %r15122, %r15258;
	or.b32  	%r15260, %r15244, %r15122;
	not.b32 	%r15261, %r15260;
	and.b32  	%r15262, %r15227, %r15261;
	or.b32  	%r15263, %r15259, %r15262;
	not.b32 	%r15264, %r15214;
	and.b32  	%r15265, %r15226, %r15264;
	and.b32  	%r15266, %r15265, %r15212;
	or.b32  	%r15267, %r15263, %r15266;
	not.b32 	%r15268, %r15227;
	and.b32  	%r15269, %r15214, %r15268;
	and.b32  	%r15270, %r15212, %r15254;
	or.b32  	%r15271, %r15270, %r15269;
	and.b32  	%r15272, %r15271, %r15240;
	or.b32  	%r15273, %r15267, %r15272;
	sub.s32 	%r15274, %r15237, %r15206;
	add.s32 	%r15275, %r15274, %r15242;
	add.s32 	%r15276, %r15275, %r15211;
	add.s32 	%r15277, %r15276, %r15229;
	add.s32 	%r15278, %r15277, %r15232;
	add.s32 	%r15279, %r15278, %r15217;
	add.s32 	%r15280, %r15279, %r15221;
	sub.s32 	%r15281, %r15280, %r15223;
	add.s32 	%r15282, %r15281, %r15246;
	add.s32 	%r15283, %r15282, %r15251;
	add.s32 	%r15284, %r15283, %r15256;
	add.s32 	%r15285, %r15284, %r15273;
	add.s32 	%r15286, %r15285, -2;
	and.b32  	%r15287, %r15286, 1;
	setp.ne.s32 	%p171, %r15287, %r1615;
	@%p171 bra 	$L__BB1_288;
	shr.u32 	%r15288, %r1618, 1;
	and.b32  	%r15289, %r15288, 8388607;
	ld.global.u32 	%r15290, [%rd13+131072];
	atom.shared.add.u32 	%r15291, [_ZZ12RevCheckInitP8BiuStateS0_PjhE14checkCount_Out], 1;
	cvt.u64.u32 	%rd1397, %r15291;
	mul.wide.u32 	%rd1398, %r15291, 4;
	add.s64 	%rd1399, %rd6, %rd1398;
	st.global.u32 	[%rd1399+196608], %r15289;
	cvt.u16.u32 	%rs549, %r1619;
	shr.u16 	%rs550, %rs549, 1;
	and.b16  	%rs551, %rs550, 8175;
	mul.wide.u32 	%rd1400, %r15291, 2;
	sub.s64 	%rd1401, %rd1399, %rd1400;
	st.global.u16 	[%rd1401+262144], %rs551;
	sub.s64 	%rd1402, %rd1401, %rd1397;
	st.global.u8 	[%rd1402+294912], %r1621;
	st.global.u8 	[%rd1402+311296], %r1620;
	st.global.u8 	[%rd1402+327680], %r1622;
	mul.wide.u32 	%rd1403, %r15291, 3;
	add.s64 	%rd1404, %rd1402, %rd1403;
	st.global.u32 	[%rd1404+131072], %r15290;
	st.global.u32 	[%rd1404+65536], %rd14;
	shl.b32 	%r15292, %r1617, 24;
	{ .reg .b32 tmp; mov.b64 {tmp, %r15293}, %rd14; }
	and.b32  	%r15294, %r15293, 16777215;
	or.b32  	%r15295, %r15294, %r15292;
	st.global.u32 	[%rd1404], %r15295;
$L__BB1_288:
	add.s32 	%r30223, %r30223, %r3;
	setp.lt.u32 	%p172, %r30223, %r1614;
	@%p172 bra 	$L__BB1_286;
$L__BB1_289:
	bar.sync 	0;
	ld.shared.u32 	%r15296, [_ZZ12RevCheckInitP8BiuStateS0_PjhE14checkCount_Out];
	bar.sync 	0;
	st.shared.u32 	[_ZZ13RevCheckFirstP8BiuStateS0_PjhhE13checkCount_In], %r15296;
	mov.b32 	%r15297, 0;
	st.shared.u32 	[_ZZ13RevCheckFirstP8BiuStateS0_PjhhE14checkCount_Out], %r15297;
	bar.sync 	0;
	ld.shared.u32 	%r1624, [_ZZ13RevCheckFirstP8BiuStateS0_PjhhE13checkCount_In];
	setp.ge.u32 	%p173, %r2, %r1624;
	@%p173 bra 	$L__BB1_294;
	ld.global.u8 	%r1625, [%rd4+1];
	mov.u32 	%r30224, %r2;
$L__BB1_291:
	cvt.u64.u32 	%rd1405, %r30224;
	mul.wide.u32 	%rd1406, %r30224, 4;
	add.s64 	%rd1407, %rd6, %rd1406;
	ld.global.u32 	%r15298, [%rd1407+196608];
	mul.wide.u32 	%rd1408, %r30224, 2;
	sub.s64 	%rd1409, %rd1407, %rd1408;
	ld.global.u16 	%rs8, [%rd1409+262144];
	cvt.u32.u16 	%r15299, %rs8;
	sub.s64 	%rd1410, %rd1409, %rd1405;
	ld.global.u8 	%r15300, [%rd1410+294912];
	ld.global.u8 	%r15301, [%rd1410+311296];
	ld.global.u8 	%r15302, [%rd1410+327680];
	mul.wide.u32 	%rd1411, %r30224, 3;
	add.s64 	%rd15, %rd1410, %rd1411;
	ld.global.u32 	%r1627, [%rd15+131072];
	shl.b32 	%r15303, %r1627, 19;
	and.b32  	%r15304, %r15303, 524288;
	xor.b32  	%r15305, %r15304, %r15298;
	shr.u32 	%r15306, %r15299, 9;
	shr.u32 	%r15307, %r15305, 18;
	shr.u32 	%r15308, %r15298, 9;
	not.b32 	%r15309, %r15308;
	and.b32  	%r15310, %r15306, %r15309;
	and.b32  	%r15311, %r15310, %r15307;
	shr.u32 	%r15312, %r15305, 16;
	not.b32 	%r15313, %r15306;
	and.b32  	%r15314, %r15312, %r15313;
	shr.u32 	%r15315, %r15305, 4;
	and.b32  	%r15316, %r15314, %r15315;
	or.b32  	%r15317, %r15311, %r15316;
	or.b32  	%r15318, %r15307, %r15315;
	not.b32 	%r15319, %r15318;
	shr.u32 	%r15320, %r15298, 22;
	and.b32  	%r15321, %r15320, %r15319;
	or.b32  	%r15322, %r15317, %r15321;
	or.b32  	%r15323, %r15312, %r15320;
	not.b32 	%r15324, %r15323;
	shr.u32 	%r15325, %r15305, 9;
	and.b32  	%r15326, %r15325, %r15324;
	or.b32  	%r15327, %r15322, %r15326;
	shr.u32 	%r15328, %r15302, 4;
	xor.b32  	%r15329, %r15328, %r15327;
	xor.b32  	%r15330, %r15329, %r15302;
	xor.b32  	%r15331, %r15330, %r15298;
	shl.b32 	%r15332, %r15331, 7;
	and.b32  	%r15333, %r15332, 128;
	or.b32  	%r1628, %r15333, %r15300;
	shr.u32 	%r15334, %r1628, 6;
	or.b32  	%r15335, %r15334, %r15300;
	and.b32  	%r15336, %r15331, %r15335;
	shr.u32 	%r15337, %r15299, 5;
	shr.u32 	%r15338, %r15305, 7;
	shr.u32 	%r15339, %r15305, 17;
	not.b32 	%r15340, %r15339;
	and.b32  	%r15341, %r15337, %r15340;
	and.b32  	%r15342, %r15341, %r15338;
	not.b32 	%r15343, %r15338;
	shr.u32 	%r15344, %r15298, 21;
	shr.u32 	%r15345, %r15305, 12;
	and.b32  	%r15346, %r15344, %r15343;
	and.b32  	%r15347, %r15346, %r15345;
	or.b32  	%r15348, %r15337, %r15344;
	not.b32 	%r15349, %r15348;
	shr.u32 	%r15350, %r15299, 12;
	and.b32  	%r15351, %r15350, %r15349;
	or.b32  	%r15352, %r15345, %r15350;
	not.b32 	%r15353, %r15352;
	and.b32  	%r15354, %r15339, %r15353;
	or.b32  	%r15355, %r15347, %r15351;
	or.b32  	%r15356, %r15355, %r15342;
	or.b32  	%r15357, %r15356, %r15354;
	shr.u32 	%r15358, %r15300, 6;
	shr.u32 	%r15359, %r15300, 3;
	xor.b32  	%r15360, %r15359, %r15358;
	xor.b32  	%r15361, %r15360, %r15357;
	xor.b32  	%r15362, %r15361, %r15300;
	not.b32 	%r15363, %r15362;
	shl.b32 	%r15364, %r15362, 7;
	and.b32  	%r15365, %r15364, 128;
	or.b32  	%r15366, %r15365, %r15301;
	shr.u32 	%r15367, %r15305, 19;
	shr.u32 	%r15368, %r15305, 8;
	shr.u32 	%r15369, %r15299, 11;
	not.b32 	%r15370, %r15369;
	and.b32  	%r15371, %r15368, %r15370;
	and.b32  	%r15372, %r15371, %r15367;
	not.b32 	%r15373, %r15367;
	shr.u32 	%r15374, %r15298, 20;
	shr.u32 	%r15375, %r15305, 6;
	and.b32  	%r15376, %r15374, %r15373;
	and.b32  	%r15377, %r15376, %r15375;
	or.b32  	%r15378, %r15372, %r15377;
	or.b32  	%r15379, %r15375, %r15368;
	not.b32 	%r15380, %r15379;
	shr.u32 	%r15381, %r15305, 13;
	and.b32  	%r15382, %r15381, %r15380;
	or.b32  	%r15383, %r15378, %r15382;
	or.b32  	%r15384, %r15381, %r15374;
	not.b32 	%r15385, %r15384;
	and.b32  	%r15386, %r15369, %r15385;
	or.b32  	%r15387, %r15383, %r15386;
	shr.u32 	%r15388, %r15301, 6;
	shr.u32 	%r15389, %r15301, 3;
	xor.b32  	%r15390, %r15389, %r15388;
	xor.b32  	%r15391, %r15390, %r15387;
	xor.b32  	%r15392, %r15391, %r15301;
	not.b32 	%r15393, %r15392;
	shl.b32 	%r15394, %r15392, 7;
	and.b32  	%r15395, %r15394, 128;
	or.b32  	%r15396, %r15395, %r15302;
	shr.u32 	%r15397, %r1628, 5;
	shr.u32 	%r15398, %r15299, 4;
	shr.u32 	%r15399, %r15299, 10;
	and.b32  	%r15400, %r15298, 1;
	neg.s32 	%r15401, %r15400;
	xor.b32  	%r15402, %r15399, %r15397;
	xor.b32  	%r15403, %r15402, %r15299;
	xor.b32  	%r15404, %r15403, %r15400;
	xor.b32  	%r15405, %r15404, %r15398;
	xor.b32  	%r15406, %r15405, %r15366;
	shl.b32 	%r15407, %r15406, 23;
	or.b32  	%r15408, %r15407, %r15305;
	and.b32  	%r15409, %r15401, 1442944;
	xor.b32  	%r1629, %r15408, %r15409;
	and.b32  	%r15410, %r15369, %r15398;
	shr.u32 	%r15411, %r15299, 3;
	shr.u32 	%r15412, %r15299, 1;
	and.b32  	%r15413, %r15411, %r15412;
	xor.b32  	%r1630, %r15410, %r15413;
	and.b32  	%r15414, %r15336, 1;
	shr.u32 	%r15415, %r15300, 2;
	not.b32 	%r15416, %r15415;
	shr.u32 	%r15417, %r15301, 5;
	and.b32  	%r15418, %r15417, %r15416;
	or.b32  	%r15419, %r15363, %r15418;
	or.b32  	%r15420, %r15419, -2;
	shr.u32 	%r15421, %r15396, 3;
	not.b32 	%r15422, %r15421;
	shr.u32 	%r15423, %r15366, 3;
	and.b32  	%r15424, %r15423, %r15422;
	or.b32  	%r15425, %r15393, %r15424;
	or.b32  	%r15426, %r15425, -2;
	and.b32  	%r15427, %r15423, %r15421;
	shr.u32 	%r15428, %r15396, 5;
	not.b32 	%r15429, %r15428;
	or.b32  	%r15430, %r15427, %r15429;
	shr.u32 	%r1631, %r15366, 1;
	or.b32  	%r15431, %r15421, %r15423;
	and.b32  	%r15432, %r15431, %r1631;
	shr.u32 	%r15433, %r15366, 6;
	not.b32 	%r15434, %r15433;
	shr.u32 	%r15435, %r1628, 2;
	shr.u32 	%r15436, %r15366, 5;
	and.b32  	%r15437, %r15435, %r15436;
	or.b32  	%r15438, %r15437, %r15434;
	shr.u32 	%r15439, %r15300, 1;
	or.b32  	%r15440, %r15435, %r15436;
	and.b32  	%r15441, %r15440, %r15439;
	not.b32 	%r15442, %r15441;
	shr.u32 	%r15443, %r1628, 3;
	not.b32 	%r15444, %r15443;
	not.b32 	%r15445, %r15300;
	and.b32  	%r15446, %r15334, %r15445;
	or.b32  	%r15447, %r15446, %r15444;
	shr.u32 	%r15448, %r1628, 4;
	not.b32 	%r15449, %r15448;
	not.b32 	%r15450, %r15334;
	and.b32  	%r15451, %r15450, %r15300;
	or.b32  	%r15452, %r15451, %r15449;
	not.b32 	%r15453, %r15396;
	shr.u32 	%r15454, %r15396, 6;
	shr.u32 	%r1632, %r15396, 1;
	and.b32  	%r15455, %r15454, %r1632;
	or.b32  	%r15456, %r15455, %r15453;
	shr.u32 	%r15457, %r15396, 4;
	not.b32 	%r15458, %r15457;
	not.b32 	%r15459, %r15454;
	and.b32  	%r15460, %r1632, %r15459;
	or.b32  	%r15461, %r15460, %r15458;
	shr.u32 	%r15462, %r15396, 2;
	not.b32 	%r15463, %r15462;
	not.b32 	%r15464, %r1632;
	and.b32  	%r15465, %r15454, %r15464;
	or.b32  	%r15466, %r15465, %r15463;
	or.b32  	%r15467, %r1632, %r15435;
	not.b32 	%r15468, %r15467;
	and.b32  	%r15469, %r1628, %r15468;
	or.b32  	%r15470, %r15454, %r1628;
	not.b32 	%r15471, %r15470;
	and.b32  	%r15472, %r15436, %r15471;
	or.b32  	%r15473, %r15469, %r15472;
	not.b32 	%r15474, %r15423;
	and.b32  	%r15475, %r15421, %r15474;
	and.b32  	%r15476, %r15475, %r15435;
	or.b32  	%r15477, %r15473, %r15476;
	not.b32 	%r15478, %r15436;
	and.b32  	%r15479, %r15423, %r15478;
	and.b32  	%r15480, %r15421, %r15464;
	or.b32  	%r15481, %r15480, %r15479;
	and.b32  	%r15482, %r15481, %r15450;
	or.b32  	%r15483, %r15477, %r15482;
	add.s32 	%r15484, %r15420, %r15426;
	add.s32 	%r15485, %r15484, %r15430;
	add.s32 	%r15486, %r15414, %r15432;
	sub.s32 	%r15487, %r15485, %r15486;
	add.s32 	%r15488, %r15487, %r15438;
	add.s32 	%r15489, %r15488, %r15442;
	add.s32 	%r15490, %r15489, %r15447;
	add.s32 	%r15491, %r15490, %r15452;
	add.s32 	%r15492, %r15491, %r15456;
	add.s32 	%r15493, %r15492, %r15461;
	add.s32 	%r15494, %r15493, %r15466;
	add.s32 	%r15495, %r15494, %r15483;
	add.s32 	%r15496, %r15495, -2;
	and.b32  	%r15497, %r15496, 1;
	setp.ne.s32 	%p174, %r15497, %r1625;
	@%p174 bra 	$L__BB1_293;
	shr.u32 	%r15498, %r1628, 1;
	shr.u32 	%r15499, %r1629, 1;
	and.b32  	%r15500, %r15499, 8388607;
	ld.global.u32 	%r15501, [%rd15+65536];
	ld.global.u32 	%r15502, [%rd15];
	atom.shared.add.u32 	%r15503, [_ZZ13RevCheckFirstP8BiuStateS0_PjhhE14checkCount_Out], 1;
	cvt.u64.u32 	%rd1412, %r15503;
	mul.wide.u32 	%rd1413, %r15503, 4;
	add.s64 	%rd1414, %rd5, %rd1413;
	st.global.u32 	[%rd1414+196608], %r15500;
	cvt.u16.u32 	%rs552, %r1630;
	xor.b16  	%rs553, %rs8, %rs552;
	shl.b16 	%rs554, %rs553, 13;
	xor.b16  	%rs555, %rs554, 8192;
	or.b16  	%rs556, %rs555, %rs8;
	shr.u16 	%rs557, %rs556, 1;
	and.b16  	%rs558, %rs557, 8191;
	mul.wide.u32 	%rd1415, %r15503, 2;
	sub.s64 	%rd1416, %rd1414, %rd1415;
	st.global.u16 	[%rd1416+262144], %rs558;
	sub.s64 	%rd1417, %rd1416, %rd1412;
	st.global.u8 	[%rd1417+294912], %r15498;
	st.global.u8 	[%rd1417+311296], %r1631;
	st.global.u8 	[%rd1417+327680], %r1632;
	mul.wide.u32 	%rd1418, %r15503, 3;
	add.s64 	%rd1419, %rd1417, %rd1418;
	st.global.u32 	[%rd1419+131072], %r1627;
	st.global.u32 	[%rd1419+65536], %r15501;
	st.global.u32 	[%rd1419], %r15502;
$L__BB1_293:
	add.s32 	%r30224, %r30224, %r3;
	setp.lt.u32 	%p175, %r30224, %r1624;
	@%p175 bra 	$L__BB1_291;
$L__BB1_294:
	bar.sync 	0;
	ld.shared.u32 	%r15504, [_ZZ13RevCheckFirstP8BiuStateS0_PjhhE14checkCount_Out];
	st.global.u32 	[%rd2+2048], %r15504;
	bar.sync 	0;
	st.shared.u32 	[_ZZ13RevCheckFirstP8BiuStateS0_PjhhE13checkCount_In], %r15504;
	mov.b32 	%r15505, 0;
	st.shared.u32 	[_ZZ13RevCheckFirstP8BiuStateS0_PjhhE14checkCount_Out], %r15505;
	bar.sync 	0;
	ld.shared.u32 	%r1634, [_ZZ13RevCheckFirstP8BiuStateS0_PjhhE13checkCount_In];
	setp.ge.u32 	%p176, %r2, %r1634;
	@%p176 bra 	$L__BB1_299;
	ld.global.u8 	%r1635, [%rd4+2];
	mov.u32 	%r30225, %r2;
$L__BB1_296:
	cvt.u64.u32 	%rd1420, %r30225;
	mul.wide.u32 	%rd1421, %r30225, 4;
	add.s64 	%rd1422, %rd5, %rd1421;
	ld.global.u32 	%r15506, [%rd1422+196608];
	mul.wide.u32 	%rd1423, %r30225, 2;
	sub.s64 	%rd1424, %rd1422, %rd1423;
	ld.global.u16 	%rs9, [%rd1424+262144];
	cvt.u32.u16 	%r15507, %rs9;
	sub.s64 	%rd1425, %rd1424, %rd1420;
	ld.global.u8 	%r15508, [%rd1425+294912];
	ld.global.u8 	%r15509, [%rd1425+311296];
	ld.global.u8 	%r15510, [%rd1425+327680];
	mul.wide.u32 	%rd1426, %r30225, 3;
	add.s64 	%rd16, %rd1425, %rd1426;
	ld.global.u32 	%r1637, [%rd16+131072];
	shl.b32 	%r15511, %r1637, 18;
	and.b32  	%r15512, %r15511, 524288;
	xor.b32  	%r15513, %r15512, %r15506;
	shr.u32 	%r15514, %r15507, 9;
	shr.u32 	%r15515, %r15513, 18;
	shr.u32 	%r15516, %r15506, 9;
	not.b32 	%r15517, %r15516;
	and.b32  	%r15518, %r15514, %r15517;
	and.b32  	%r15519, %r15518, %r15515;
	shr.u32 	%r15520, %r15513, 16;
	not.b32 	%r15521, %r15514;
	and.b32  	%r15522, %r15520, %r15521;
	shr.u32 	%r15523, %r15513, 4;
	and.b32  	%r15524, %r15522, %r15523;
	or.b32  	%r15525, %r15519, %r15524;
	or.b32  	%r15526, %r15515, %r15523;
	not.b32 	%r15527, %r15526;
	shr.u32 	%r15528, %r15506, 22;
	and.b32  	%r15529, %r15528, %r15527;
	or.b32  	%r15530, %r15525, %r15529;
	or.b32  	%r15531, %r15520, %r15528;
	not.b32 	%r15532, %r15531;
	shr.u32 	%r15533, %r15513, 9;
	and.b32  	%r15534, %r15533, %r15532;
	or.b32  	%r15535, %r15530, %r15534;
	shr.u32 	%r15536, %r15510, 4;
	xor.b32  	%r15537, %r15536, %r15535;
	xor.b32  	%r15538, %r15537, %r15510;
	xor.b32  	%r15539, %r15538, %r15506;
	shl.b32 	%r15540, %r15539, 7;
	and.b32  	%r15541, %r15540, 128;
	or.b32  	%r1638, %r15541, %r15508;
	shr.u32 	%r15542, %r1638, 6;
	or.b32  	%r15543, %r15542, %r15508;
	and.b32  	%r15544, %r15539, %r15543;
	shr.u32 	%r15545, %r15507, 5;
	shr.u32 	%r15546, %r15513, 7;
	shr.u32 	%r15547, %r15513, 17;
	not.b32 	%r15548, %r15547;
	and.b32  	%r15549, %r15545, %r15548;
	and.b32  	%r15550, %r15549, %r15546;
	not.b32 	%r15551, %r15546;
	shr.u32 	%r15552, %r15506, 21;
	shr.u32 	%r15553, %r15513, 12;
	and.b32  	%r15554, %r15552, %r15551;
	and.b32  	%r15555, %r15554, %r15553;
	or.b32  	%r15556, %r15545, %r15552;
	not.b32 	%r15557, %r15556;
	shr.u32 	%r15558, %r15507, 12;
	and.b32  	%r15559, %r15558, %r15557;
	or.b32  	%r15560, %r15553, %r15558;
	not.b32 	%r15561, %r15560;
	and.b32  	%r15562, %r15547, %r15561;
	or.b32  	%r15563, %r15555, %r15559;
	or.b32  	%r15564, %r15563, %r15550;
	or.b32  	%r15565, %r15564, %r15562;
	shr.u32 	%r15566, %r15508, 6;
	shr.u32 	%r15567, %r15508, 3;
	xor.b32  	%r15568, %r15567, %r15566;
	xor.b32  	%r15569, %r15568, %r15565;
	xor.b32  	%r15570, %r15569, %r15508;
	not.b32 	%r15571, %r15570;
	shl.b32 	%r15572, %r15570, 7;
	and.b32  	%r15573, %r15572, 128;
	or.b32  	%r15574, %r15573, %r15509;
	shr.u32 	%r15575, %r15513, 19;
	shr.u32 	%r15576, %r15513, 8;
	shr.u32 	%r15577, %r15507, 11;
	not.b32 	%r15578, %r15577;
	and.b32  	%r15579, %r15576, %r15578;
	and.b32  	%r15580, %r15579, %r15575;
	not.b32 	%r15581, %r15575;
	shr.u32 	%r15582, %r15506, 20;
	shr.u32 	%r15583, %r15513, 6;
	and.b32  	%r15584, %r15582, %r15581;
	and.b32  	%r15585, %r15584, %r15583;
	or.b32  	%r15586, %r15580, %r15585;
	or.b32  	%r15587, %r15583, %r15576;
	not.b32 	%r15588, %r15587;
	shr.u32 	%r15589, %r15513, 13;
	and.b32  	%r15590, %r15589, %r15588;
	or.b32  	%r15591, %r15586, %r15590;
	or.b32  	%r15592, %r15589, %r15582;
	not.b32 	%r15593, %r15592;
	and.b32  	%r15594, %r15577, %r15593;
	or.b32  	%r15595, %r15591, %r15594;
	shr.u32 	%r15596, %r15509, 6;
	shr.u32 	%r15597, %r15509, 3;
	xor.b32  	%r15598, %r15597, %r15596;
	xor.b32  	%r15599, %r15598, %r15595;
	xor.b32  	%r15600, %r15599, %r15509;
	not.b32 	%r15601, %r15600;
	shl.b32 	%r15602, %r15600, 7;
	and.b32  	%r15603, %r15602, 128;
	or.b32  	%r15604, %r15603, %r15510;
	shr.u32 	%r15605, %r1638, 5;
	shr.u32 	%r15606, %r15507, 4;
	shr.u32 	%r15607, %r15507, 10;
	and.b32  	%r15608, %r15506, 1;
	neg.s32 	%r15609, %r15608;
	xor.b32  	%r15610, %r15607, %r15605;
	xor.b32  	%r15611, %r15610, %r15507;
	xor.b32  	%r15612, %r15611, %r15608;
	xor.b32  	%r15613, %r15612, %r15606;
	xor.b32  	%r15614, %r15613, %r15574;
	shl.b32 	%r15615, %r15614, 23;
	or.b32  	%r15616, %r15615, %r15513;
	and.b32  	%r15617, %r15609, 1442944;
	xor.b32  	%r1639, %r15616, %r15617;
	and.b32  	%r15618, %r15577, %r15606;
	shr.u32 	%r15619, %r15507, 3;
	shr.u32 	%r15620, %r15507, 1;
	and.b32  	%r15621, %r15619, %r15620;
	xor.b32  	%r1640, %r15618, %r15621;
	and.b32  	%r15622, %r15544, 1;
	shr.u32 	%r15623, %r15508, 2;
	not.b32 	%r15624, %r15623;
	shr.u32 	%r15625, %r15509, 5;
	and.b32  	%r15626, %r15625, %r15624;
	or.b32  	%r15627, %r15571, %r15626;
	or.b32  	%r15628, %r15627, -2;
	shr.u32 	%r15629, %r15604, 3;
	not.b32 	%r15630, %r15629;
	shr.u32 	%r15631, %r15574, 3;
	and.b32  	%r15632, %r15631, %r15630;
	or.b32  	%r15633, %r15601, %r15632;
	or.b32  	%r15634, %r15633, -2;
	and.b32  	%r15635, %r15631, %r15629;
	shr.u32 	%r15636, %r15604, 5;
	not.b32 	%r15637, %r15636;
	or.b32  	%r15638, %r15635, %r15637;
	shr.u32 	%r1641, %r15574, 1;
	or.b32  	%r15639, %r15629, %r15631;
	and.b32  	%r15640, %r15639, %r1641;
	shr.u32 	%r15641, %r15574, 6;
	not.b32 	%r15642, %r15641;
	shr.u32 	%r15643, %r1638, 2;
	shr.u32 	%r15644, %r15574, 5;
	and.b32  	%r15645, %r15643, %r15644;
	or.b32  	%r15646, %r15645, %r15642;
	shr.u32 	%r15647, %r15508, 1;
	or.b32  	%r15648, %r15643, %r15644;
	and.b32  	%r15649, %r15648, %r15647;
	not.b32 	%r15650, %r15649;
	shr.u32 	%r15651, %r1638, 3;
	not.b32 	%r15652, %r15651;
	not.b32 	%r15653, %r15508;
	and.b32  	%r15654, %r15542, %r15653;
	or.b32  	%r15655, %r15654, %r15652;
	shr.u32 	%r15656, %r1638, 4;
	not.b32 	%r15657, %r15656;
	not.b32 	%r15658, %r15542;
	and.b32  	%r15659, %r15658, %r15508;
	or.b32  	%r15660, %r15659, %r15657;
	not.b32 	%r15661, %r15604;
	shr.u32 	%r15662, %r15604, 6;
	shr.u32 	%r1642, %r15604, 1;
	and.b32  	%r15663, %r15662, %r1642;
	or.b32  	%r15664, %r15663, %r15661;
	shr.u32 	%r15665, %r15604, 4;
	not.b32 	%r15666, %r15665;
	not.b32 	%r15667, %r15662;
	and.b32  	%r15668, %r1642, %r15667;
	or.b32  	%r15669, %r15668, %r15666;
	shr.u32 	%r15670, %r15604, 2;
	not.b32 	%r15671, %r15670;
	not.b32 	%r15672, %r1642;
	and.b32  	%r15673, %r15662, %r15672;
	or.b32  	%r15674, %r15673, %r15671;
	or.b32  	%r15675, %r1642, %r15643;
	not.b32 	%r15676, %r15675;
	and.b32  	%r15677, %r1638, %r15676;
	or.b32  	%r15678, %r15662, %r1638;
	not.b32 	%r15679, %r15678;
	and.b32  	%r15680, %r15644, %r15679;
	or.b32  	%r15681, %r15677, %r15680;
	not.b32 	%r15682, %r15631;
	and.b32  	%r15683, %r15629, %r15682;
	and.b32  	%r15684, %r15683, %r15643;
	or.b32  	%r15685, %r15681, %r15684;
	not.b32 	%r15686, %r15644;
	and.b32  	%r15687, %r15631, %r15686;
	and.b32  	%r15688, %r15629, %r15672;
	or.b32  	%r15689, %r15688, %r15687;
	and.b32  	%r15690, %r15689, %r15658;
	or.b32  	%r15691, %r15685, %r15690;
	add.s32 	%r15692, %r15628, %r15634;
	add.s32 	%r15693, %r15692, %r15638;
	add.s32 	%r15694, %r15622, %r15640;
	sub.s32 	%r15695, %r15693, %r15694;
	add.s32 	%r15696, %r15695, %r15646;
	add.s32 	%r15697, %r15696, %r15650;
	add.s32 	%r15698, %r15697, %r15655;
	add.s32 	%r15699, %r15698, %r15660;
	add.s32 	%r15700, %r15699, %r15664;
	add.s32 	%r15701, %r15700, %r15669;
	add.s32 	%r15702, %r15701, %r15674;
	add.s32 	%r15703, %r15702, %r15691;
	add.s32 	%r15704, %r15703, -2;
	and.b32  	%r15705, %r15704, 1;
	setp.ne.s32 	%p177, %r15705, %r1635;
	@%p177 bra 	$L__BB1_298;
	shr.u32 	%r15706, %r1638, 1;
	shr.u32 	%r15707, %r1639, 1;
	and.b32  	%r15708, %r15707, 8388607;
	ld.global.u32 	%r15709, [%rd16+65536];
	ld.global.u32 	%r15710, [%rd16];
	atom.shared.add.u32 	%r15711, [_ZZ13RevCheckFirstP8BiuStateS0_PjhhE14checkCount_Out], 1;
	cvt.u64.u32 	%rd1427, %r15711;
	mul.wide.u32 	%rd1428, %r15711, 4;
	add.s64 	%rd1429, %rd6, %rd1428;
	st.global.u32 	[%rd1429+196608], %r15708;
	cvt.u16.u32 	%rs559, %r1640;
	xor.b16  	%rs560, %rs9, %rs559;
	shl.b16 	%rs561, %rs560, 13;
	xor.b16  	%rs562, %rs561, 8192;
	or.b16  	%rs563, %rs562, %rs9;
	shr.u16 	%rs564, %rs563, 1;
	and.b16  	%rs565, %rs564, 8191;
	mul.wide.u32 	%rd1430, %r15711, 2;
	sub.s64 	%rd1431, %rd1429, %rd1430;
	st.global.u16 	[%rd1431+262144], %rs565;
	sub.s64 	%rd1432, %rd1431, %rd1427;
	st.global.u8 	[%rd1432+294912], %r15706;
	st.global.u8 	[%rd1432+311296], %r1641;
	st.global.u8 	[%rd1432+327680], %r1642;
	mul.wide.u32 	%rd1433, %r15711, 3;
	add.s64 	%rd1434, %rd1432, %rd1433;
	st.global.u32 	[%rd1434+131072], %r1637;
	st.global.u32 	[%rd1434+65536], %r15709;
	st.global.u32 	[%rd1434], %r15710;
$L__BB1_298:
	add.s32 	%r30225, %r30225, %r3;
	setp.lt.u32 	%p178, %r30225, %r1634;
	@%p178 bra 	$L__BB1_296;
$L__BB1_299:
	bar.sync 	0;
	ld.shared.u32 	%r15712, [_ZZ13RevCheckFirstP8BiuStateS0_PjhhE14checkCount_Out];
	bar.sync 	0;
	st.shared.u32 	[_ZZ13RevCheckFirstP8BiuStateS0_PjhhE13checkCount_In], %r15712;
	mov.b32 	%r15713, 0;
	st.shared.u32 	[_ZZ13RevCheckFirstP8BiuStateS0_PjhhE14checkCount_Out], %r15713;
	bar.sync 	0;
	ld.shared.u32 	%r1644, [_ZZ13RevCheckFirstP8BiuStateS0_PjhhE13checkCount_In];
	setp.ge.u32 	%p179, %r2, %r1644;
	@%p179 bra 	$L__BB1_304;
	ld.global.u8 	%r1645, [%rd4+3];
	mov.u32 	%r30226, %r2;
$L__BB1_301:
	cvt.u64.u32 	%rd1435, %r30226;
	mul.wide.u32 	%rd1436, %r30226, 4;
	add.s64 	%rd1437, %rd6, %rd1436;
	ld.global.u32 	%r15714, [%rd1437+196608];
	mul.wide.u32 	%rd1438, %r30226, 2;
	sub.s64 	%rd1439, %rd1437, %rd1438;
	ld.global.u16 	%rs10, [%rd1439+262144];
	cvt.u32.u16 	%r15715, %rs10;
	sub.s64 	%rd1440, %rd1439, %rd1435;
	ld.global.u8 	%r15716, [%rd1440+294912];
	ld.global.u8 	%r15717, [%rd1440+311296];
	ld.global.u8 	%r15718, [%rd1440+327680];
	mul.wide.u32 	%rd1441, %r30226, 3;
	add.s64 	%rd17, %rd1440, %rd1441;
	ld.global.u32 	%r1647, [%rd17+131072];
	shl.b32 	%r15719, %r1647, 17;
	and.b32  	%r15720, %r15719, 524288;
	xor.b32  	%r15721, %r15720, %r15714;
	shr.u32 	%r15722, %r15715, 9;
	shr.u32 	%r15723, %r15721, 18;
	shr.u32 	%r15724, %r15714, 9;
	not.b32 	%r15725, %r15724;
	and.b32  	%r15726, %r15722, %r15725;
	and.b32  	%r15727, %r15726, %r15723;
	shr.u32 	%r15728, %r15721, 16;
	not.b32 	%r15729, %r15722;
	and.b32  	%r15730, %r15728, %r15729;
	shr.u32 	%r15731, %r15721, 4;
	and.b32  	%r15732, %r15730, %r15731;
	or.b32  	%r15733, %r15727, %r15732;
	or.b32  	%r15734, %r15723, %r15731;
	not.b32 	%r15735, %r15734;
	shr.u32 	%r15736, %r15714, 22;
	and.b32  	%r15737, %r15736, %r15735;
	or.b32  	%r15738, %r15733, %r15737;
	or.b32  	%r15739, %r15728, %r15736;
	not.b32 	%r15740, %r15739;
	shr.u32 	%r15741, %r15721, 9;
	and.b32  	%r15742, %r15741, %r15740;
	or.b32  	%r15743, %r15738, %r15742;
	shr.u32 	%r15744, %r15718, 4;
	xor.b32  	%r15745, %r15744, %r15743;
	xor.b32  	%r15746, %r15745, %r15718;
	xor.b32  	%r15747, %r15746, %r15714;
	shl.b32 	%r15748, %r15747, 7;
	and.b32  	%r15749, %r15748, 128;
	or.b32  	%r1648, %r15749, %r15716;
	shr.u32 	%r15750, %r1648, 6;
	or.b32  	%r15751, %r15750, %r15716;
	and.b32  	%r15752, %r15747, %r15751;
	shr.u32 	%r15753, %r15715, 5;
	shr.u32 	%r15754, %r15721, 7;
	shr.u32 	%r15755, %r15721, 17;
	not.b32 	%r15756, %r15755;
	and.b32  	%r15757, %r15753, %r15756;
	and.b32  	%r15758, %r15757, %r15754;
	not.b32 	%r15759, %r15754;
	shr.u32 	%r15760, %r15714, 21;
	shr.u32 	%r15761, %r15721, 12;
	and.b32  	%r15762, %r15760, %r15759;
	and.b32  	%r15763, %r15762, %r15761;
	or.b32  	%r15764, %r15753, %r15760;
	not.b32 	%r15765, %r15764;
	shr.u32 	%r15766, %r15715, 12;
	and.b32  	%r15767, %r15766, %r15765;
	or.b32  	%r15768, %r15761, %r15766;
	not.b32 	%r15769, %r15768;
	and.b32  	%r15770, %r15755, %r15769;
	or.b32  	%r15771, %r15763, %r15767;
	or.b32  	%r15772, %r15771, %r15758;
	or.b32  	%r15773, %r15772, %r15770;
	shr.u32 	%r15774, %r15716, 6;
	shr.u32 	%r15775, %r15716, 3;
	xor.b32  	%r15776, %r15775, %r15774;
	xor.b32  	%r15777, %r15776, %r15773;
	xor.b32  	%r15778, %r15777, %r15716;
	not.b32 	%r15779, %r15778;
	shl.b32 	%r15780, %r15778, 7;
	and.b32  	%r15781, %r15780, 128;
	or.b32  	%r15782, %r15781, %r15717;
	shr.u32 	%r15783, %r15721, 19;
	shr.u32 	%r15784, %r15721, 8;
	shr.u32 	%r15785, %r15715, 11;
	not.b32 	%r15786, %r15785;
	and.b32  	%r15787, %r15784, %r15786;
	and.b32  	%r15788, %r15787, %r15783;
	not.b32 	%r15789, %r15783;
	shr.u32 	%r15790, %r15714, 20;
	shr.u32 	%r15791, %r15721, 6;
	and.b32  	%r15792, %r15790, %r15789;
	and.b32  	%r15793, %r15792, %r15791;
	or.b32  	%r15794, %r15788, %r15793;
	or.b32  	%r15795, %r15791, %r15784;
	not.b32 	%r15796, %r15795;
	shr.u32 	%r15797, %r15721, 13;
	and.b32  	%r15798, %r15797, %r15796;
	or.b32  	%r15799, %r15794, %r15798;
	or.b32  	%r15800, %r15797, %r15790;
	not.b32 	%r15801, %r15800;
	and.b32  	%r15802, %r15785, %r15801;
	or.b32  	%r15803, %r15799, %r15802;
	shr.u32 	%r15804, %r15717, 6;
	shr.u32 	%r15805, %r15717, 3;
	xor.b32  	%r15806, %r15805, %r15804;
	xor.b32  	%r15807, %r15806, %r15803;
	xor.b32  	%r15808, %r15807, %r15717;
	not.b32 	%r15809, %r15808;
	shl.b32 	%r15810, %r15808, 7;
	and.b32  	%r15811, %r15810, 128;
	or.b32  	%r15812, %r15811, %r15718;
	shr.u32 	%r15813, %r1648, 5;
	shr.u32 	%r15814, %r15715, 4;
	shr.u32 	%r15815, %r15715, 10;
	and.b32  	%r15816, %r15714, 1;
	neg.s32 	%r15817, %r15816;
	xor.b32  	%r15818, %r15815, %r15813;
	xor.b32  	%r15819, %r15818, %r15715;
	xor.b32  	%r15820, %r15819, %r15816;
	xor.b32  	%r15821, %r15820, %r15814;
	xor.b32  	%r15822, %r15821, %r15782;
	shl.b32 	%r15823, %r15822, 23;
	or.b32  	%r15824, %r15823, %r15721;
	and.b32  	%r15825, %r15817, 1442944;
	xor.b32  	%r1649, %r15824, %r15825;
	and.b32  	%r15826, %r15785, %r15814;
	shr.u32 	%r15827, %r15715, 3;
	shr.u32 	%r15828, %r15715, 1;
	and.b32  	%r15829, %r15827, %r15828;
	xor.b32  	%r1650, %r15826, %r15829;
	and.b32  	%r15830, %r15752, 1;
	shr.u32 	%r15831, %r15716, 2;
	not.b32 	%r15832, %r15831;
	shr.u32 	%r15833, %r15717, 5;
	and.b32  	%r15834, %r15833, %r15832;
	or.b32  	%r15835, %r15779, %r15834;
	or.b32  	%r15836, %r15835, -2;
	shr.u32 	%r15837, %r15812, 3;
	not.b32 	%r15838, %r15837;
	shr.u32 	%r15839, %r15782, 3;
	and.b32  	%r15840, %r15839, %r15838;
	or.b32  	%r15841, %r15809, %r15840;
	or.b32  	%r15842, %r15841, -2;
	and.b32  	%r15843, %r15839, %r15837;
	shr.u32 	%r15844, %r15812, 5;
	not.b32 	%r15845, %r15844;
	or.b32  	%r15846, %r15843, %r15845;
	shr.u32 	%r1651, %r15782, 1;
	or.b32  	%r15847, %r15837, %r15839;
	and.b32  	%r15848, %r15847, %r1651;
	shr.u32 	%r15849, %r15782, 6;
	not.b32 	%r15850, %r15849;
	shr.u32 	%r15851, %r1648, 2;
	shr.u32 	%r15852, %r15782, 5;
	and.b32  	%r15853, %r15851, %r15852;
	or.b32  	%r15854, %r15853, %r15850;
	shr.u32 	%r15855, %r15716, 1;
	or.b32  	%r15856, %r15851, %r15852;
	and.b32  	%r15857, %r15856, %r15855;
	not.b32 	%r15858, %r15857;
	shr.u32 	%r15859, %r1648, 3;
	not.b32 	%r15860, %r15859;
	not.b32 	%r15861, %r15716;
	and.b32  	%r15862, %r15750, %r15861;
	or.b32  	%r15863, %r15862, %r15860;
	shr.u32 	%r15864, %r1648, 4;
	not.b32 	%r15865, %r15864;
	not.b32 	%r15866, %r15750;
	and.b32  	%r15867, %r15866, %r15716;
	or.b32  	%r15868, %r15867, %r15865;
	not.b32 	%r15869, %r15812;
	shr.u32 	%r15870, %r15812, 6;
	shr.u32 	%r1652, %r15812, 1;
	and.b32  	%r15871, %r15870, %r1652;
	or.b32  	%r15872, %r15871, %r15869;
	shr.u32 	%r15873, %r15812, 4;
	not.b32 	%r15874, %r15873;
	not.b32 	%r15875, %r15870;
	and.b32  	%r15876, %r1652, %r15875;
	or.b32  	%r15877, %r15876, %r15874;
	shr.u32 	%r15878, %r15812, 2;
	not.b32 	%r15879, %r15878;
	not.b32 	%r15880, %r1652;
	and.b32  	%r15881, %r15870, %r15880;
	or.b32  	%r15882, %r15881, %r15879;
	or.b32  	%r15883, %r1652, %r15851;
	not.b32 	%r15884, %r15883;
	and.b32  	%r15885, %r1648, %r15884;
	or.b32  	%r15886, %r15870, %r1648;
	not.b32 	%r15887, %r15886;
	and.b32  	%r15888, %r15852, %r15887;
	or.b32  	%r15889, %r15885, %r15888;
	not.b32 	%r15890, %r15839;
	and.b32  	%r15891, %r15837, %r15890;
	and.b32  	%r15892, %r15891, %r15851;
	or.b32  	%r15893, %r15889, %r15892;
	not.b32 	%r15894, %r15852;
	and.b32  	%r15895, %r15839, %r15894;
	and.b32  	%r15896, %r15837, %r15880;
	or.b32  	%r15897, %r15896, %r15895;
	and.b32  	%r15898, %r15897, %r15866;
	or.b32  	%r15899, %r15893, %r15898;
	add.s32 	%r15900, %r15836, %r15842;
	add.s32 	%r15901, %r15900, %r15846;
	add.s32 	%r15902, %r15830, %r15848;
	sub.s32 	%r15903, %r15901, %r15902;
	add.s32 	%r15904, %r15903, %r15854;
	add.s32 	%r15905, %r15904, %r15858;
	add.s32 	%r15906, %r15905, %r15863;
	add.s32 	%r15907, %r15906, %r15868;
	add.s32 	%r15908, %r15907, %r15872;
	add.s32 	%r15909, %r15908, %r15877;
	add.s32 	%r15910, %r15909, %r15882;
	add.s32 	%r15911, %r15910, %r15899;
	add.s32 	%r15912, %r15911, -2;
	and.b32  	%r15913, %r15912, 1;
	setp.ne.s32 	%p180, %r15913, %r1645;
	@%p180 bra 	$L__BB1_303;
	shr.u32 	%r15914, %r1648, 1;
	shr.u32 	%r15915, %r1649, 1;
	and.b32  	%r15916, %r15915, 8388607;
	ld.global.u32 	%r15917, [%rd17+65536];
	ld.global.u32 	%r15918, [%rd17];
	atom.shared.add.u32 	%r15919, [_ZZ13RevCheckFirstP8BiuStateS0_PjhhE14checkCount_Out], 1;
	cvt.u64.u32 	%rd1442, %r15919;
	mul.wide.u32 	%rd1443, %r15919, 4;
	add.s64 	%rd1444, %rd5, %rd1443;
	st.global.u32 	[%rd1444+196608], %r15916;
	cvt.u16.u32 	%rs566, %r1650;
	xor.b16  	%rs567, %rs10, %rs566;
	shl.b16 	%rs568, %rs567, 13;
	xor.b16  	%rs569, %rs568, 8192;
	or.b16  	%rs570, %rs569, %rs10;
	shr.u16 	%rs571, %rs570, 1;
	and.b16  	%rs572, %rs571, 8191;
	mul.wide.u32 	%rd1445, %r15919, 2;
	sub.s64 	%rd1446, %rd1444, %rd1445;
	st.global.u16 	[%rd1446+262144], %rs572;
	sub.s64 	%rd1447, %rd1446, %rd1442;
	st.global.u8 	[%rd1447+294912], %r15914;
	st.global.u8 	[%rd1447+311296], %r1651;
	st.global.u8 	[%rd1447+327680], %r1652;
	mul.wide.u32 	%rd1448, %r15919, 3;
	add.s64 	%rd1449, %rd1447, %rd1448;
	st.global.u32 	[%rd1449+131072], %r1647;
	st.global.u32 	[%rd1449+65536], %r15917;
	st.global.u32 	[%rd1449], %r15918;
$L__BB1_303:
	add.s32 	%r30226, %r30226, %r3;
	setp.lt.u32 	%p181, %r30226, %r1644;
	@%p181 bra 	$L__BB1_301;
$L__BB1_304:
	bar.sync 	0;
	ld.shared.u32 	%r15920, [_ZZ13RevCheckFirstP8BiuStateS0_PjhhE14checkCount_Out];
	st.global.u32 	[%rd2+2048], %r15920;
	bar.sync 	0;
	st.shared.u32 	[_ZZ13RevCheckFirstP8BiuStateS0_PjhhE13checkCount_In], %r15920;
	mov.b32 	%r15921, 0;
	st.shared.u32 	[_ZZ13RevCheckFirstP8BiuStateS0_PjhhE14checkCount_Out], %r15921;
	bar.sync 	0;
	ld.shared.u32 	%r1654, [_ZZ13RevCheckFirstP8BiuStateS0_PjhhE13checkCount_In];
	setp.ge.u32 	%p182, %r2, %r1654;
	@%p182 bra 	$L__BB1_309;
	ld.global.u8 	%r1655, [%rd4+4];
	mov.u32 	%r30227, %r2;
$L__BB1_306:
	cvt.u64.u32 	%rd1450, %r30227;
	mul.wide.u32 	%rd1451, %r30227, 4;
	add.s64 	%rd1452, %rd5, %rd1451;
	ld.global.u32 	%r15922, [%rd1452+196608];
	mul.wide.u32 	%rd1453, %r30227, 2;
	sub.s64 	%rd1454, %rd1452, %rd1453;
	ld.global.u16 	%rs11, [%rd1454+262144];
	cvt.u32.u16 	%r15923, %rs11;
	sub.s64 	%rd1455, %rd1454, %rd1450;
	ld.global.u8 	%r15924, [%rd1455+294912];
	ld.global.u8 	%r15925, [%rd1455+311296];
	ld.global.u8 	%r15926, [%rd1455+327680];
	mul.wide.u32 	%rd1456, %r30227, 3;
	add.s64 	%rd18, %rd1455, %rd1456;
	ld.global.u32 	%r1657, [%rd18+131072];
	shl.b32 	%r15927, %r1657, 16;
	and.b32  	%r15928, %r15927, 524288;
	xor.b32  	%r15929, %r15928, %r15922;
	shr.u32 	%r15930, %r15923, 9;
	shr.u32 	%r15931, %r15929, 18;
	shr.u32 	%r15932, %r15922, 9;
	not.b32 	%r15933, %r15932;
	and.b32  	%r15934, %r15930, %r15933;
	and.b32  	%r15935, %r15934, %r15931;
	shr.u32 	%r15936, %r15929, 16;
	not.b32 	%r15937, %r15930;
	and.b32  	%r15938, %r15936, %r15937;
	shr.u32 	%r15939, %r15929, 4;
	and.b32  	%r15940, %r15938, %r15939;
	or.b32  	%r15941, %r15935, %r15940;
	or.b32  	%r15942, %r15931, %r15939;
	not.b32 	%r15943, %r15942;
	shr.u32 	%r15944, %r15922, 22;
	and.b32  	%r15945, %r15944, %r15943;
	or.b32  	%r15946, %r15941, %r15945;
	or.b32  	%r15947, %r15936, %r15944;
	not.b32 	%r15948, %r15947;
	shr.u32 	%r15949, %r15929, 9;
	and.b32  	%r15950, %r15949, %r15948;
	or.b32  	%r15951, %r15946, %r15950;
	shr.u32 	%r15952, %r15926, 4;
	xor.b32  	%r15953, %r15952, %r15951;
	xor.b32  	%r15954, %r15953, %r15926;
	xor.b32  	%r15955, %r15954, %r15922;
	shl.b32 	%r15956, %r15955, 7;
	and.b32  	%r15957, %r15956, 128;
	or.b32  	%r1658, %r15957, %r15924;
	shr.u32 	%r15958, %r1658, 6;
	or.b32  	%r15959, %r15958, %r15924;
	and.b32  	%r15960, %r15955, %r15959;
	shr.u32 	%r15961, %r15923, 5;
	shr.u32 	%r15962, %r15929, 7;
	shr.u32 	%r15963, %r15929, 17;
	not.b32 	%r15964, %r15963;
	and.b32  	%r15965, %r15961, %r15964;
	and.b32  	%r15966, %r15965, %r15962;
	not.b32 	%r15967, %r15962;
	shr.u32 	%r15968, %r15922, 21;
	shr.u32 	%r15969, %r15929, 12;
	and.b32  	%r15970, %r15968, %r15967;
	and.b32  	%r15971, %r15970, %r15969;
	or.b32  	%r15972, %r15961, %r15968;
	not.b32 	%r15973, %r15972;
	shr.u32 	%r15974, %r15923, 12;
	and.b32  	%r15975, %r15974, %r15973;
	or.b32  	%r15976, %r15969, %r15974;
	not.b32 	%r15977, %r15976;
	and.b32  	%r15978, %r15963, %r15977;
	or.b32  	%r15979, %r15971, %r15975;
	or.b32  	%r15980, %r15979, %r15966;
	or.b32  	%r15981, %r15980, %r15978;
	shr.u32 	%r15982, %r15924, 6;
	shr.u32 	%r15983, %r15924, 3;
	xor.b32  	%r15984, %r15983, %r15982;
	xor.b32  	%r15985, %r15984, %r15981;
	xor.b32  	%r15986, %r15985, %r15924;
	not.b32 	%r15987, %r15986;
	shl.b32 	%r15988, %r15986, 7;
	and.b32  	%r15989, %r15988, 128;
	or.b32  	%r15990, %r15989, %r15925;
	shr.u32 	%r15991, %r15929, 19;
	shr.u32 	%r15992, %r15929, 8;
	shr.u32 	%r15993, %r15923, 11;
	not.b32 	%r15994, %r15993;
	and.b32  	%r15995, %r15992, %r15994;
	and.b32  	%r15996, %r15995, %r15991;
	not.b32 	%r15997, %r15991;
	shr.u32 	%r15998, %r15922, 20;
	shr.u32 	%r15999, %r15929, 6;
	and.b32  	%r16000, %r15998, %r15997;
	and.b32  	%r16001, %r16000, %r15999;
	or.b32  	%r16002, %r15996, %r16001;
	or.b32  	%r16003, %r15999, %r15992;
	not.b32 	%r16004, %r16003;
	shr.u32 	%r16005, %r15929, 13;
	and.b32  	%r16006, %r16005, %r16004;
	or.b32  	%r16007, %r16002, %r16006;
	or.b32  	%r16008, %r16005, %r15998;
	not.b32 	%r16009, %r16008;
	and.b32  	%r16010, %r15993, %r16009;
	or.b32  	%r16011, %r16007, %r16010;
	shr.u32 	%r16012, %r15925, 6;
	shr.u32 	%r16013, %r15925, 3;
	xor.b32  	%r16014, %r16013, %r16012;
	xor.b32  	%r16015, %r16014, %r16011;
	xor.b32  	%r16016, %r16015, %r15925;
	not.b32 	%r16017, %r16016;
	shl.b32 	%r16018, %r16016, 7;
	and.b32  	%r16019, %r16018, 128;
	or.b32  	%r16020, %r16019, %r15926;
	shr.u32 	%r16021, %r1658, 5;
	shr.u32 	%r16022, %r15923, 4;
	shr.u32 	%r16023, %r15923, 10;
	and.b32  	%r16024, %r15922, 1;
	neg.s32 	%r16025, %r16024;
	xor.b32  	%r16026, %r16023, %r16021;
	xor.b32  	%r16027, %r16026, %r15923;
	xor.b32  	%r16028, %r16027, %r16024;
	xor.b32  	%r16029, %r16028, %r16022;
	xor.b32  	%r16030, %r16029, %r15990;
	shl.b32 	%r16031, %r16030, 23;
	or.b32  	%r16032, %r16031, %r15929;
	and.b32  	%r16033, %r16025, 1442944;
	xor.b32  	%r1659, %r16032, %r16033;
	and.b32  	%r16034, %r15993, %r16022;
	shr.u32 	%r16035, %r15923, 3;
	shr.u32 	%r16036, %r15923, 1;
	and.b32  	%r16037, %r16035, %r16036;
	xor.b32  	%r1660, %r16034, %r16037;
	and.b32  	%r16038, %r15960, 1;
	shr.u32 	%r16039, %r15924, 2;
	not.b32 	%r16040, %r16039;
	shr.u32 	%r16041, %r15925, 5;
	and.b32  	%r16042, %r16041, %r16040;
	or.b32  	%r16043, %r15987, %r16042;
	or.b32  	%r16044, %r16043, -2;
	shr.u32 	%r16045, %r16020, 3;
	not.b32 	%r16046, %r16045;
	shr.u32 	%r16047, %r15990, 3;
	and.b32  	%r16048, %r16047, %r16046;
	or.b32  	%r16049, %r16017, %r16048;
	or.b32  	%r16050, %r16049, -2;
	and.b32  	%r16051, %r16047, %r16045;
	shr.u32 	%r16052, %r16020, 5;
	not.b32 	%r16053, %r16052;
	or.b32  	%r16054, %r16051, %r16053;
	shr.u32 	%r1661, %r15990, 1;
	or.b32  	%r16055, %r16045, %r16047;
	and.b32  	%r16056, %r16055, %r1661;
	shr.u32 	%r16057, %r15990, 6;
	not.b32 	%r16058, %r16057;
	shr.u32 	%r16059, %r1658, 2;
	shr.u32 	%r16060, %r15990, 5;
	and.b32  	%r16061, %r16059, %r16060;
	or.b32  	%r16062, %r16061, %r16058;
	shr.u32 	%r16063, %r15924, 1;
	or.b32  	%r16064, %r16059, %r16060;
	and.b32  	%r16065, %r16064, %r16063;
	not.b32 	%r16066, %r16065;
	shr.u32 	%r16067, %r1658, 3;
	not.b32 	%r16068, %r16067;
	not.b32 	%r16069, %r15924;
	and.b32  	%r16070, %r15958, %r16069;
	or.b32  	%r16071, %r16070, %r16068;
	shr.u32 	%r16072, %r1658, 4;
	not.b32 	%r16073, %r16072;
	not.b32 	%r16074, %r15958;
	and.b32  	%r16075, %r16074, %r15924;
	or.b32  	%r16076, %r16075, %r16073;
	not.b32 	%r16077, %r16020;
	shr.u32 	%r16078, %r16020, 6;
	shr.u32 	%r1662, %r16020, 1;
	and.b32  	%r16079, %r16078, %r1662;
	or.b32  	%r16080, %r16079, %r16077;
	shr.u32 	%r16081, %r16020, 4;
	not.b32 	%r16082, %r16081;
	not.b32 	%r16083, %r16078;
	and.b32  	%r16084, %r1662, %r16083;
	or.b32  	%r16085, %r16084, %r16082;
	shr.u32 	%r16086, %r16020, 2;
	not.b32 	%r16087, %r16086;
	not.b32 	%r16088, %r1662;
	and.b32  	%r16089, %r16078, %r16088;
	or.b32  	%r16090, %r16089, %r16087;
	or.b32  	%r16091, %r1662, %r16059;
	not.b32 	%r16092, %r16091;
	and.b32  	%r16093, %r1658, %r16092;
	or.b32  	%r16094, %r16078, %r1658;
	not.b32 	%r16095, %r16094;
	and.b32  	%r16096, %r16060, %r16095;
	or.b32  	%r16097, %r16093, %r16096;
	not.b32 	%r16098, %r16047;
	and.b32  	%r16099, %r16045, %r16098;
	and.b32  	%r16100, %r16099, %r16059;
	or.b32  	%r16101, %r16097, %r16100;
	not.b32 	%r16102, %r16060;
	and.b32  	%r16103, %r16047, %r16102;
	and.b32  	%r16104, %r16045, %r16088;
	or.b32  	%r16105, %r16104, %r16103;
	and.b32  	%r16106, %r16105, %r16074;
	or.b32  	%r16107, %r16101, %r16106;
	add.s32 	%r16108, %r16044, %r16050;
	add.s32 	%r16109, %r16108, %r16054;
	add.s32 	%r16110, %r16038, %r16056;
	sub.s32 	%r16111, %r16109, %r16110;
	add.s32 	%r16112, %r16111, %r16062;
	add.s32 	%r16113, %r16112, %r16066;
	add.s32 	%r16114, %r16113, %r16071;
	add.s32 	%r16115, %r16114, %r16076;
	add.s32 	%r16116, %r16115, %r16080;
	add.s32 	%r16117, %r16116, %r16085;
	add.s32 	%r16118, %r16117, %r16090;
	add.s32 	%r16119, %r16118, %r16107;
	add.s32 	%r16120, %r16119, -2;
	and.b32  	%r16121, %r16120, 1;
	setp.ne.s32 	%p183, %r16121, %r1655;
	@%p183 bra 	$L__BB1_308;
	shr.u32 	%r16122, %r1658, 1;
	shr.u32 	%r16123, %r1659, 1;
	and.b32  	%r16124, %r16123, 8388607;
	ld.global.u32 	%r16125, [%rd18+65536];
	ld.global.u32 	%r16126, [%rd18];
	atom.shared.add.u32 	%r16127, [_ZZ13RevCheckFirstP8BiuStateS0_PjhhE14checkCount_Out], 1;
	cvt.u64.u32 	%rd1457, %r16127;
	mul.wide.u32 	%rd1458, %r16127, 4;
	add.s64 	%rd1459, %rd6, %rd1458;
	st.global.u32 	[%rd1459+196608], %r16124;
	cvt.u16.u32 	%rs573, %r1660;
	xor.b16  	%rs574, %rs11, %rs573;
	shl.b16 	%rs575, %rs574, 13;
	xor.b16  	%rs576, %rs575, 8192;
	or.b16  	%rs577, %rs576, %rs11;
	shr.u16 	%rs578, %rs577, 1;
	and.b16  	%rs579, %rs578, 8191;
	mul.wide.u32 	%rd1460, %r16127, 2;
	sub.s64 	%rd1461, %rd1459, %rd1460;
	st.global.u16 	[%rd1461+262144], %rs579;
	sub.s64 	%rd1462, %rd1461, %rd1457;
	st.global.u8 	[%rd1462+294912], %r16122;
	st.global.u8 	[%rd1462+311296], %r1661;
	st.global.u8 	[%rd1462+327680], %r1662;
	mul.wide.u32 	%rd1463, %r16127, 3;
	add.s64 	%rd1464, %rd1462, %rd1463;
	st.global.u32 	[%rd1464+131072], %r1657;
	st.global.u32 	[%rd1464+65536], %r16125;
	st.global.u32 	[%rd1464], %r16126;
$L__BB1_308:
	add.s32 	%r30227, %r30227, %r3;
	setp.lt.u32 	%p184, %r30227, %r1654;
	@%p184 bra 	$L__BB1_306;
$L__BB1_309:
	bar.sync 	0;
	ld.shared.u32 	%r16128, [_ZZ13RevCheckFirstP8BiuStateS0_PjhhE14checkCount_Out];
	bar.sync 	0;
	st.shared.u32 	[_ZZ13RevCheckFirstP8BiuStateS0_PjhhE13checkCount_In], %r16128;
	mov.b32 	%r16129, 0;
	st.shared.u32 	[_ZZ13RevCheckFirstP8BiuStateS0_PjhhE14checkCount_Out], %r16129;
	bar.sync 	0;
	ld.shared.u32 	%r1664, [_ZZ13RevCheckFirstP8BiuStateS0_PjhhE13checkCount_In];
	setp.ge.u32 	%p185, %r2, %r1664;
	@%p185 bra 	$L__BB1_314;
	ld.global.u8 	%r1665, [%rd4+5];
	mov.u32 	%r30228, %r2;
$L__BB1_311:
	cvt.u64.u32 	%rd1465, %r30228;
	mul.wide.u32 	%rd1466, %r30228, 4;
	add.s64 	%rd1467, %rd6, %rd1466;
	ld.global.u32 	%r16130, [%rd1467+196608];
	mul.wide.u32 	%rd1468, %r30228, 2;
	sub.s64 	%rd1469, %rd1467, %rd1468;
	ld.global.u16 	%rs12, [%rd1469+262144];
	cvt.u32.u16 	%r16131, %rs12;
	sub.s64 	%rd1470, %rd1469, %rd1465;
	ld.global.u8 	%r16132, [%rd1470+294912];
	ld.global.u8 	%r16133, [%rd1470+311296];
	ld.global.u8 	%r16134, [%rd1470+327680];
	mul.wide.u32 	%rd1471, %r30228, 3;
	add.s64 	%rd19, %rd1470, %rd1471;
	ld.global.u32 	%r1667, [%rd19+131072];
	shl.b32 	%r16135, %r1667, 15;
	and.b32  	%r16136, %r16135, 524288;
	xor.b32  	%r16137, %r16136, %r16130;
	shr.u32 	%r16138, %r16131, 9;
	shr.u32 	%r16139, %r16137, 18;
	shr.u32 	%r16140, %r16130, 9;
	not.b32 	%r16141, %r16140;
	and.b32  	%r16142, %r16138, %r16141;
	and.b32  	%r16143, %r16142, %r16139;
	shr.u32 	%r16144, %r16137, 16;
	not.b32 	%r16145, %r16138;
	and.b32  	%r16146, %r16144, %r16145;
	shr.u32 	%r16147, %r16137, 4;
	and.b32  	%r16148, %r16146, %r16147;
	or.b32  	%r16149, %r16143, %r16148;
	or.b32  	%r16150, %r16139, %r16147;
	not.b32 	%r16151, %r16150;
	shr.u32 	%r16152, %r16130, 22;
	and.b32  	%r16153, %r16152, %r16151;
	or.b32  	%r16154, %r16149, %r16153;
	or.b32  	%r16155, %r16144, %r16152;
	not.b32 	%r16156, %r16155;
	shr.u32 	%r16157, %r16137, 9;
	and.b32  	%r16158, %r16157, %r16156;
	or.b32  	%r16159, %r16154, %r16158;
	shr.u32 	%r16160, %r16134, 4;
	xor.b32  	%r16161, %r16160, %r16159;
	xor.b32  	%r16162, %r16161, %r16134;
	xor.b32  	%r16163, %r16162, %r16130;
	shl.b32 	%r16164, %r16163, 7;
	and.b32  	%r16165, %r16164, 128;
	or.b32  	%r1668, %r16165, %r16132;
	shr.u32 	%r16166, %r1668, 6;
	or.b32  	%r16167, %r16166, %r16132;
	and.b32  	%r16168, %r16163, %r16167;
	shr.u32 	%r16169, %r16131, 5;
	shr.u32 	%r16170, %r16137, 7;
	shr.u32 	%r16171, %r16137, 17;
	not.b32 	%r16172, %r16171;
	and.b32  	%r16173, %r16169, %r16172;
	and.b32  	%r16174, %r16173, %r16170;
	not.b32 	%r16175, %r16170;
	shr.u32 	%r16176, %r16130, 21;
	shr.u32 	%r16177, %r16137, 12;
	and.b32  	%r16178, %r16176, %r16175;
	and.b32  	%r16179, %r16178, %r16177;
	or.b32  	%r16180, %r16169, %r16176;
	not.b32 	%r16181, %r16180;
	shr.u32 	%r16182, %r16131, 12;
	and.b32  	%r16183, %r16182, %r16181;
	or.b32  	%r16184, %r16177, %r16182;
	not.b32 	%r16185, %r16184;
	and.b32  	%r16186, %r16171, %r16185;
	or.b32  	%r16187, %r16179, %r16183;
	or.b32  	%r16188, %r16187, %r16174;
	or.b32  	%r16189, %r16188, %r16186;
	shr.u32 	%r16190, %r16132, 6;
	shr.u32 	%r16191, %r16132, 3;
	xor.b32  	%r16192, %r16191, %r16190;
	xor.b32  	%r16193, %r16192, %r16189;
	xor.b32  	%r16194, %r16193, %r16132;
	not.b32 	%r16195, %r16194;
	shl.b32 	%r16196, %r16194, 7;
	and.b32  	%r16197, %r16196, 128;
	or.b32  	%r16198, %r16197, %r16133;
	shr.u32 	%r16199, %r16137, 19;
	shr.u32 	%r16200, %r16137, 8;
	shr.u32 	%r16201, %r16131, 11;
	not.b32 	%r16202, %r16201;
	and.b32  	%r16203, %r16200, %r16202;
	and.b32  	%r16204, %r16203, %r16199;
	not.b32 	%r16205, %r16199;
	shr.u32 	%r16206, %r16130, 20;
	shr.u32 	%r16207, %r16137, 6;
	and.b32  	%r16208, %r16206, %r16205;
	and.b32  	%r16209, %r16208, %r16207;
	or.b32  	%r16210, %r16204, %r16209;
	or.b32  	%r16211, %r16207, %r16200;
	not.b32 	%r16212, %r16211;
	shr.u32 	%r16213, %r16137, 13;
	and.b32  	%r16214, %r16213, %r16212;
	or.b32  	%r16215, %r16210, %r16214;
	or.b32  	%r16216, %r16213, %r16206;
	not.b32 	%r16217, %r16216;
	and.b32  	%r16218, %r16201, %r16217;
	or.b32  	%r16219, %r16215, %r16218;
	shr.u32 	%r16220, %r16133, 6;
	shr.u32 	%r16221, %r16133, 3;
	xor.b32  	%r16222, %r16221, %r16220;
	xor.b32  	%r16223, %r16222, %r16219;
	xor.b32  	%r16224, %r16223, %r16133;
	not.b32 	%r16225, %r16224;
	shl.b32 	%r16226, %r16224, 7;
	and.b32  	%r16227, %r16226, 128;
	or.b32  	%r16228, %r16227, %r16134;
	shr.u32 	%r16229, %r1668, 5;
	shr.u32 	%r16230, %r16131, 4;
	shr.u32 	%r16231, %r16131, 10;
	and.b32  	%r16232, %r16130, 1;
	neg.s32 	%r16233, %r16232;
	xor.b32  	%r16234, %r16231, %r16229;
	xor.b32  	%r16235, %r16234, %r16131;
	xor.b32  	%r16236, %r16235, %r16232;
	xor.b32  	%r16237, %r16236, %r16230;
	xor.b32  	%r16238, %r16237, %r16198;
	shl.b32 	%r16239, %r16238, 23;
	or.b32  	%r16240, %r16239, %r16137;
	and.b32  	%r16241, %r16233, 1442944;
	xor.b32  	%r1669, %r16240, %r16241;
	and.b32  	%r16242, %r16201, %r16230;
	shr.u32 	%r16243, %r16131, 3;
	shr.u32 	%r16244, %r16131, 1;
	and.b32  	%r16245, %r16243, %r16244;
	xor.b32  	%r1670, %r16242, %r16245;
	and.b32  	%r16246, %r16168, 1;
	shr.u32 	%r16247, %r16132, 2;
	not.b32 	%r16248, %r16247;
	shr.u32 	%r16249, %r16133, 5;
	and.b32  	%r16250, %r16249, %r16248;
	or.b32  	%r16251, %r16195, %r16250;
	or.b32  	%r16252, %r16251, -2;
	shr.u32 	%r16253, %r16228, 3;
	not.b32 	%r16254, %r16253;
	shr.u32 	%r16255, %r16198, 3;
	and.b32  	%r16256, %r16255, %r16254;
	or.b32  	%r16257, %r16225, %r16256;
	or.b32  	%r16258, %r16257, -2;
	and.b32  	%r16259, %r16255, %r16253;
	shr.u32 	%r16260, %r16228, 5;
	not.b32 	%r16261, %r16260;
	or.b32  	%r16262, %r16259, %r16261;
	shr.u32 	%r1671, %r16198, 1;
	or.b32  	%r16263, %r16253, %r16255;
	and.b32  	%r16264, %r16263, %r1671;
	shr.u32 	%r16265, %r16198, 6;
	not.b32 	%r16266, %r16265;
	shr.u32 	%r16267, %r1668, 2;
	shr.u32 	%r16268, %r16198, 5;
	and.b32  	%r16269, %r16267, %r16268;
	or.b32  	%r16270, %r16269, %r16266;
	shr.u32 	%r16271, %r16132, 1;
	or.b32  	%r16272, %r16267, %r16268;
	and.b32  	%r16273, %r16272, %r16271;
	not.b32 	%r16274, %r16273;
	shr.u32 	%r16275, %r1668, 3;
	not.b32 	%r16276, %r16275;
	not.b32 	%r16277, %r16132;
	and.b32  	%r16278, %r16166, %r16277;
	or.b32  	%r16279, %r16278, %r16276;
	shr.u32 	%r16280, %r1668, 4;
	not.b32 	%r16281, %r16280;
	not.b32 	%r16282, %r16166;
	and.b32  	%r16283, %r16282, %r16132;
	or.b32  	%r16284, %r16283, %r16281;
	not.b32 	%r16285, %r16228;
	shr.u32 	%r16286, %r16228, 6;
	shr.u32 	%r1672, %r16228, 1;
	and.b32  	%r16287, %r16286, %r1672;
	or.b32  	%r16288, %r16287, %r16285;
	shr.u32 	%r16289, %r16228, 4;
	not.b32 	%r16290, %r16289;
	not.b32 	%r16291, %r16286;
	and.b32  	%r16292, %r1672, %r16291;
	or.b32  	%r16293, %r16292, %r16290;
	shr.u32 	%r16294, %r16228, 2;
	not.b32 	%r16295, %r16294;
	not.b32 	%r16296, %r1672;
	and.b32  	%r16297, %r16286, %r16296;
	or.b32  	%r16298, %r16297, %r16295;
	or.b32  	%r16299, %r1672, %r16267;
	not.b32 	%r16300, %r16299;
	and.b32  	%r16301, %r1668, %r16300;
	or.b32  	%r16302, %r16286, %r1668;
	not.b32 	%r16303, %r16302;
	and.b32  	%r16304, %r16268, %r16303;
	or.b32  	%r16305, %r16301, %r16304;
	not.b32 	%r16306, %r16255;
	and.b32  	%r16307, %r16253, %r16306;
	and.b32  	%r16308, %r16307, %r16267;
	or.b32  	%r16309, %r16305, %r16308;
	not.b32 	%r16310, %r16268;
	and.b32  	%r16311, %r16255, %r16310;
	and.b32  	%r16312, %r16253, %r16296;
	or.b32  	%r16313, %r16312, %r16311;
	and.b32  	%r16314, %r16313, %r16282;
	or.b32  	%r16315, %r16309, %r16314;
	add.s32 	%r16316, %r16252, %r16258;
	add.s32 	%r16317, %r16316, %r16262;
	add.s32 	%r16318, %r16246, %r16264;
	sub.s32 	%r16319, %r16317, %r16318;
	add.s32 	%r16320, %r16319, %r16270;
	add.s32 	%r16321, %r16320, %r16274;
	add.s32 	%r16322, %r16321, %r16279;
	add.s32 	%r16323, %r16322, %r16284;
	add.s32 	%r16324, %r16323, %r16288;
	add.s32 	%r16325, %r16324, %r16293;
	add.s32 	%r16326, %r16325, %r16298;
	add.s32 	%r16327, %r16326, %r16315;
	add.s32 	%r16328, %r16327, -2;
	and.b32  	%r16329, %r16328, 1;
	setp.ne.s32 	%p186, %r16329, %r1665;
	@%p186 bra 	$L__BB1_313;
	shr.u32 	%r16330, %r1668, 1;
	shr.u32 	%r16331, %r1669, 1;
	and.b32  	%r16332, %r16331, 8388607;
	ld.global.u32 	%r16333, [%rd19+65536];
	ld.global.u32 	%r16334, [%rd19];
	atom.shared.add.u32 	%r16335, [_ZZ13RevCheckFirstP8BiuStateS0_PjhhE14checkCount_Out], 1;
	cvt.u64.u32 	%rd1472, %r16335;
	mul.wide.u32 	%rd1473, %r16335, 4;
	add.s64 	%rd1474, %rd5, %rd1473;
	st.global.u32 	[%rd1474+196608], %r16332;
	cvt.u16.u32 	%rs580, %r1670;
	xor.b16  	%rs581, %rs12, %rs580;
	shl.b16 	%rs582, %rs581, 13;
	xor.b16  	%rs583, %rs582, 8192;
	or.b16  	%rs584, %rs583, %rs12;
	shr.u16 	%rs585, %rs584, 1;
	and.b16  	%rs586, %rs585, 8191;
	mul.wide.u32 	%rd1475, %r16335, 2;
	sub.s64 	%rd1476, %rd1474, %rd1475;
	st.global.u16 	[%rd1476+262144], %rs586;
	sub.s64 	%rd1477, %rd1476, %rd1472;
	st.global.u8 	[%rd1477+294912], %r16330;
	st.global.u8 	[%rd1477+311296], %r1671;
	st.global.u8 	[%rd1477+327680], %r1672;
	mul.wide.u32 	%rd1478, %r16335, 3;
	add.s64 	%rd1479, %rd1477, %rd1478;
	st.global.u32 	[%rd1479+131072], %r1667;
	st.global.u32 	[%rd1479+65536], %r16333;
	st.global.u32 	[%rd1479], %r16334;
$L__BB1_313:
	add.s32 	%r30228, %r30228, %r3;
	setp.lt.u32 	%p187, %r30228, %r1664;
	@%p187 bra 	$L__BB1_311;
$L__BB1_314:
	bar.sync 	0;
	ld.shared.u32 	%r16336, [_ZZ13RevCheckFirstP8BiuStateS0_PjhhE14checkCount_Out];
	st.global.u32 	[%rd2+2048], %r16336;
	bar.sync 	0;
	st.shared.u32 	[_ZZ13RevCheckFirstP8BiuStateS0_PjhhE13checkCount_In], %r16336;
	mov.b32 	%r16337, 0;
	st.shared.u32 	[_ZZ13RevCheckFirstP8BiuStateS0_PjhhE14checkCount_Out], %r16337;
	bar.sync 	0;
	ld.shared.u32 	%r1674, [_ZZ13RevCheckFirstP8BiuStateS0_PjhhE13checkCount_In];
	setp.ge.u32 	%p188, %r2, %r1674;
	@%p188 bra 	$L__BB1_319;
	ld.global.u8 	%r1675, [%rd4+6];
	mov.u32 	%r30229, %r2;
$L__BB1_316:
	cvt.u64.u32 	%rd1480, %r30229;
	mul.wide.u32 	%rd1481, %r30229, 4;
	add.s64 	%rd1482, %rd5, %rd1481;
	ld.global.u32 	%r16338, [%rd1482+196608];
	mul.wide.u32 	%rd1483, %r30229, 2;
	sub.s64 	%rd1484, %rd1482, %rd1483;
	ld.global.u16 	%rs13, [%rd1484+262144];
	cvt.u32.u16 	%r16339, %rs13;
	sub.s64 	%rd1485, %rd1484, %rd1480;
	ld.global.u8 	%r16340, [%rd1485+294912];
	ld.global.u8 	%r16341, [%rd1485+311296];
	ld.global.u8 	%r16342, [%rd1485+327680];
	mul.wide.u32 	%rd1486, %r30229, 3;
	add.s64 	%rd20, %rd1485, %rd1486;
	ld.global.u32 	%r1677, [%rd20+131072];
	shl.b32 	%r16343, %r1677, 14;
	and.b32  	%r16344, %r16343, 524288;
	xor.b32  	%r16345, %r16344, %r16338;
	shr.u32 	%r16346, %r16339, 9;
	shr.u32 	%r16347, %r16345, 18;
	shr.u32 	%r16348, %r16338, 9;
	not.b32 	%r16349, %r16348;
	and.b32  	%r16350, %r16346, %r16349;
	and.b32  	%r16351, %r16350, %r16347;
	shr.u32 	%r16352, %r16345, 16;
	not.b32 	%r16353, %r16346;
	and.b32  	%r16354, %r16352, %r16353;
	shr.u32 	%r16355, %r16345, 4;
	and.b32  	%r16356, %r16354, %r16355;
	or.b32  	%r16357, %r16351, %r16356;
	or.b32  	%r16358, %r16347, %r16355;
	not.b32 	%r16359, %r16358;
	shr.u32 	%r16360, %r16338, 22;
	and.b32  	%r16361, %r16360, %r16359;
	or.b32  	%r16362, %r16357, %r16361;
	or.b32  	%r16363, %r16352, %r16360;
	not.b32 	%r16364, %r16363;
	shr.u32 	%r16365, %r16345, 9;
	and.b32  	%r16366, %r16365, %r16364;
	or.b32  	%r16367, %r16362, %r16366;
	shr.u32 	%r16368, %r16342, 4;
	xor.b32  	%r16369, %r16368, %r16367;
	xor.b32  	%r16370, %r16369, %r16342;
	xor.b32  	%r16371, %r16370, %r16338;
	shl.b32 	%r16372, %r16371, 7;
	and.b32  	%r16373, %r16372, 128;
	or.b32  	%r1678, %r16373, %r16340;
	shr.u32 	%r16374, %r1678, 6;
	or.b32  	%r16375, %r16374, %r16340;
	and.b32  	%r16376, %r16371, %r16375;
	shr.u32 	%r16377, %r16339, 5;
	shr.u32 	%r16378, %r16345, 7;
	shr.u32 	%r16379, %r16345, 17;
	not.b32 	%r16380, %r16379;
	and.b32  	%r16381, %r16377, %r16380;
	and.b32  	%r16382, %r16381, %r16378;
	not.b32 	%r16383, %r16378;
	shr.u32 	%r16384, %r16338, 21;
	shr.u32 	%r16385, %r16345, 12;
	and.b32  	%r16386, %r16384, %r16383;
	and.b32  	%r16387, %r16386, %r16385;
	or.b32  	%r16388, %r16377, %r16384;
	not.b32 	%r16389, %r16388;
	shr.u32 	%r16390, %r16339, 12;
	and.b32  	%r16391, %r16390, %r16389;
	or.b32  	%r16392, %r16385, %r16390;
	not.b32 	%r16393, %r16392;
	and.b32  	%r16394, %r16379, %r16393;
	or.b32  	%r16395, %r16387, %r16391;
	or.b32  	%r16396, %r16395, %r16382;
	or.b32  	%r16397, %r16396, %r16394;
	shr.u32 	%r16398, %r16340, 6;
	shr.u32 	%r16399, %r16340, 3;
	xor.b32  	%r16400, %r16399, %r16398;
	xor.b32  	%r16401, %r16400, %r16397;
	xor.b32  	%r16402, %r16401, %r16340;
	not.b32 	%r16403, %r16402;
	shl.b32 	%r16404, %r16402, 7;
	and.b32  	%r16405, %r16404, 128;
	or.b32  	%r16406, %r16405, %r16341;
	shr.u32 	%r16407, %r16345, 19;
	shr.u32 	%r16408, %r16345, 8;
	shr.u32 	%r16409, %r16339, 11;
	not.b32 	%r16410, %r16409;
	and.b32  	%r16411, %r16408, %r16410;
	and.b32  	%r16412, %r16411, %r16407;
	not.b32 	%r16413, %r16407;
	shr.u32 	%r16414, %r16338, 20;
	shr.u32 	%r16415, %r16345, 6;
	and.b32  	%r16416, %r16414, %r16413;
	and.b32  	%r16417, %r16416, %r16415;
	or.b32  	%r16418, %r16412, %r16417;
	or.b32  	%r16419, %r16415, %r16408;
	not.b32 	%r16420, %r16419;
	shr.u32 	%r16421, %r16345, 13;
	and.b32  	%r16422, %r16421, %r16420;
	or.b32  	%r16423, %r16418, %r16422;
	or.b32  	%r16424, %r16421, %r16414;
	not.b32 	%r16425, %r16424;
	and.b32  	%r16426, %r16409, %r16425;
	or.b32  	%r16427, %r16423, %r16426;
	shr.u32 	%r16428, %r16341, 6;
	shr.u32 	%r16429, %r16341, 3;
	xor.b32  	%r16430, %r16429, %r16428;
	xor.b32  	%r16431, %r16430, %r16427;
	xor.b32  	%r16432, %r16431, %r16341;
	not.b32 	%r16433, %r16432;
	shl.b32 	%r16434, %r16432, 7;
	and.b32  	%r16435, %r16434, 128;
	or.b32  	%r16436, %r16435, %r16342;
	shr.u32 	%r16437, %r1678, 5;
	shr.u32 	%r16438, %r16339, 4;
	shr.u32 	%r16439, %r16339, 10;
	and.b32  	%r16440, %r16338, 1;
	neg.s32 	%r16441, %r16440;
	xor.b32  	%r16442, %r16439, %r16437;
	xor.b32  	%r16443, %r16442, %r16339;
	xor.b32  	%r16444, %r16443, %r16440;
	xor.b32  	%r16445, %r16444, %r16438;
	xor.b32  	%r16446, %r16445, %r16406;
	shl.b32 	%r16447, %r16446, 23;
	or.b32  	%r16448, %r16447, %r16345;
	and.b32  	%r16449, %r16441, 1442944;
	xor.b32  	%r1679, %r16448, %r16449;
	and.b32  	%r16450, %r16409, %r16438;
	shr.u32 	%r16451, %r16339, 3;
	shr.u32 	%r16452, %r16339, 1;
	and.b32  	%r16453, %r16451, %r16452;
	xor.b32  	%r1680, %r16450, %r16453;
	and.b32  	%r16454, %r16376, 1;
	shr.u32 	%r16455, %r16340, 2;
	not.b32 	%r16456, %r16455;
	shr.u32 	%r16457, %r16341, 5;
	and.b32  	%r16458, %r16457, %r16456;
	or.b32  	%r16459, %r16403, %r16458;
	or.b32  	%r16460, %r16459, -2;
	shr.u32 	%r16461, %r16436, 3;
	not.b32 	%r16462, %r16461;
	shr.u32 	%r16463, %r16406, 3;
	and.b32  	%r16464, %r16463, %r16462;
	or.b32  	%r16465, %r16433, %r16464;
	or.b32  	%r16466, %r16465, -2;
	and.b32  	%r16467, %r16463, %r16461;
	shr.u32 	%r16468, %r16436, 5;
	not.b32 	%r16469, %r16468;
	or.b32  	%r16470, %r16467, %r16469;
	shr.u32 	%r1681, %r16406, 1;
	or.b32  	%r16471, %r16461, %r16463;
	and.b32  	%r16472, %r16471, %r1681;
	shr.u32 	%r16473, %r16406, 6;
	not.b32 	%r16474, %r16473;
	shr.u32 	%r16475, %r1678, 2;
	shr.u32 	%r16476, %r16406, 5;
	and.b32  	%r16477, %r16475, %r16476;
	or.b32  	%r16478, %r16477, %r16474;
	shr.u32 	%r16479, %r16340, 1;
	or.b32  	%r16480, %r16475, %r16476;
	and.b32  	%r16481, %r16480, %r16479;
	not.b32 	%r16482, %r16481;
	shr.u32 	%r16483, %r1678, 3;
	not.b32 	%r16484, %r16483;
	not.b32 	%r16485, %r16340;
	and.b32  	%r16486, %r16374, %r16485;
	or.b32  	%r16487, %r16486, %r16484;
	shr.u32 	%r16488, %r1678, 4;
	not.b32 	%r16489, %r16488;
	not.b32 	%r16490, %r16374;
	and.b32  	%r16491, %r16490, %r16340;
	or.b32  	%r16492, %r16491, %r16489;
	not.b32 	%r16493, %r16436;
	shr.u32 	%r16494, %r16436, 6;
	shr.u32 	%r1682, %r16436, 1;
	and.b32  	%r16495, %r16494, %r1682;
	or.b32  	%r16496, %r16495, %r16493;
	shr.u32 	%r16497, %r16436, 4;
	not.b32 	%r16498, %r16497;
	not.b32 	%r16499, %r16494;
	and.b32  	%r16500, %r1682, %r16499;
	or.b32  	%r16501, %r16500, %r16498;
	shr.u32 	%r16502, %r16436, 2;
	not.b32 	%r16503, %r16502;
	not.b32 	%r16504, %r1682;
	and.b32  	%r16505, %r16494, %r16504;
	or.b32  	%r16506, %r16505, %r16503;
	or.b32  	%r16507, %r1682, %r16475;
	not.b32 	%r16508, %r16507;
	and.b32  	%r16509, %r1678, %r16508;
	or.b32  	%r16510, %r16494, %r1678;
	not.b32 	%r16511, %r16510;
	and.b32  	%r16512, %r16476, %r16511;
	or.b32  	%r16513, %r16509, %r16512;
	not.b32 	%r16514, %r16463;
	and.b32  	%r16515, %r16461, %r16514;
	and.b32  	%r16516, %r16515, %r16475;
	or.b32  	%r16517, %r16513, %r16516;
	not.b32 	%r16518, %r16476;
	and.b32  	%r16519, %r16463, %r16518;
	and.b32  	%r16520, %r16461, %r16504;
	or.b32  	%r16521, %r16520, %r16519;
	and.b32  	%r16522, %r16521, %r16490;
	or.b32  	%r16523, %r16517, %r16522;
	add.s32 	%r16524, %r16460, %r16466;
	add.s32 	%r16525, %r16524, %r16470;
	add.s32 	%r16526, %r16454, %r16472;
	sub.s32 	%r16527, %r16525, %r16526;
	add.s32 	%r16528, %r16527, %r16478;
	add.s32 	%r16529, %r16528, %r16482;
	add.s32 	%r16530, %r16529, %r16487;
	add.s32 	%r16531, %r16530, %r16492;
	add.s32 	%r16532, %r16531, %r16496;
	add.s32 	%r16533, %r16532, %r16501;
	add.s32 	%r16534, %r16533, %r16506;
	add.s32 	%r16535, %r16534, %r16523;
	add.s32 	%r16536, %r16535, -2;
	and.b32  	%r16537, %r16536, 1;
	setp.ne.s32 	%p189, %r16537, %r1675;
	@%p189 bra 	$L__BB1_318;
	shr.u32 	%r16538, %r1678, 1;
	shr.u32 	%r16539, %r1679, 1;
	and.b32  	%r16540, %r16539, 8388607;
	ld.global.u32 	%r16541, [%rd20+65536];
	ld.global.u32 	%r16542, [%rd20];
	atom.shared.add.u32 	%r16543, [_ZZ13RevCheckFirstP8BiuStateS0_PjhhE14checkCount_Out], 1;
	cvt.u64.u32 	%rd1487, %r16543;
	mul.wide.u32 	%rd1488, %r16543, 4;
	add.s64 	%rd1489, %rd6, %rd1488;
	st.global.u32 	[%rd1489+196608], %r16540;
	cvt.u16.u32 	%rs587, %r1680;
	xor.b16  	%rs588, %rs13, %rs587;
	shl.b16 	%rs589, %rs588, 13;
	xor.b16  	%rs590, %rs589, 8192;
	or.b16  	%rs591, %rs590, %rs13;
	shr.u16 	%rs592, %rs591, 1;
	and.b16  	%rs593, %rs592, 8191;
	mul.wide.u32 	%rd1490, %r16543, 2;
	sub.s64 	%rd1491, %rd1489, %rd1490;
	st.global.u16 	[%rd1491+262144], %rs593;
	sub.s64 	%rd1492, %rd1491, %rd1487;
	st.global.u8 	[%rd1492+294912], %r16538;
	st.global.u8 	[%rd1492+311296], %r1681;
	st.global.u8 	[%rd1492+327680], %r1682;
	mul.wide.u32 	%rd1493, %r16543, 3;
	add.s64 	%rd1494, %rd1492, %rd1493;
	st.global.u32 	[%rd1494+131072], %r1677;
	st.global.u32 	[%rd1494+65536], %r16541;
	st.global.u32 	[%rd1494], %r16542;
$L__BB1_318:
	add.s32 	%r30229, %r30229, %r3;
	setp.lt.u32 	%p190, %r30229, %r1674;
	@%p190 bra 	$L__BB1_316;
$L__BB1_319:
	bar.sync 	0;
	ld.shared.u32 	%r16544, [_ZZ13RevCheckFirstP8BiuStateS0_PjhhE14checkCount_Out];
	bar.sync 	0;
	st.shared.u32 	[_ZZ13RevCheckFirstP8BiuStateS0_PjhhE13checkCount_In], %r16544;
	mov.b32 	%r16545, 0;
	st.shared.u32 	[_ZZ13RevCheckFirstP8BiuStateS0_PjhhE14checkCount_Out], %r16545;
	bar.sync 	0;
	ld.shared.u32 	%r1684, [_ZZ13RevCheckFirstP8BiuStateS0_PjhhE13checkCount_In];
	setp.ge.u32 	%p191, %r2, %r1684;
	@%p191 bra 	$L__BB1_324;
	ld.global.u8 	%r1685, [%rd4+7];
	mov.u32 	%r30230, %r2;
$L__BB1_321:
	cvt.u64.u32 	%rd1495, %r30230;
	mul.wide.u32 	%rd1496, %r30230, 4;
	add.s64 	%rd1497, %rd6, %rd1496;
	ld.global.u32 	%r16546, [%rd1497+196608];
	mul.wide.u32 	%rd1498, %r30230, 2;
	sub.s64 	%rd1499, %rd1497, %rd1498;
	ld.global.u16 	%rs14, [%rd1499+262144];
	cvt.u32.u16 	%r16547, %rs14;
	sub.s64 	%rd1500, %rd1499, %rd1495;
	ld.global.u8 	%r16548, [%rd1500+294912];
	ld.global.u8 	%r16549, [%rd1500+311296];
	ld.global.u8 	%r16550, [%rd1500+327680];
	mul.wide.u32 	%rd1501, %r30230, 3;
	add.s64 	%rd21, %rd1500, %rd1501;
	ld.global.u32 	%r1687, [%rd21+131072];
	shl.b32 	%r16551, %r1687, 13;
	and.b32  	%r16552, %r16551, 524288;
	xor.b32  	%r16553, %r16552, %r16546;
	shr.u32 	%r16554, %r16547, 9;
	shr.u32 	%r16555, %r16553, 18;
	shr.u32 	%r16556, %r16546, 9;
	not.b32 	%r16557, %r16556;
	and.b32  	%r16558, %r16554, %r16557;
	and.b32  	%r16559, %r16558, %r16555;
	shr.u32 	%r16560, %r16553, 16;
	not.b32 	%r16561, %r16554;
	and.b32  	%r16562, %r16560, %r16561;
	shr.u32 	%r16563, %r16553, 4;
	and.b32  	%r16564, %r16562, %r16563;
	or.b32  	%r16565, %r16559, %r16564;
	or.b32  	%r16566, %r16555, %r16563;
	not.b32 	%r16567, %r16566;
	shr.u32 	%r16568, %r16546, 22;
	and.b32  	%r16569, %r16568, %r16567;
	or.b32  	%r16570, %r16565, %r16569;
	or.b32  	%r16571, %r16560, %r16568;
	not.b32 	%r16572, %r16571;
	shr.u32 	%r16573, %r16553, 9;
	and.b32  	%r16574, %r16573, %r16572;
	or.b32  	%r16575, %r16570, %r16574;
	shr.u32 	%r16576, %r16550, 4;
	xor.b32  	%r16577, %r16576, %r16575;
	xor.b32  	%r16578, %r16577, %r16550;
	xor.b32  	%r16579, %r16578, %r16546;
	shl.b32 	%r16580, %r16579, 7;
	and.b32  	%r16581, %r16580, 128;
	or.b32  	%r1688, %r16581, %r16548;
	shr.u32 	%r16582, %r1688, 6;
	or.b32  	%r16583, %r16582, %r16548;
	and.b32  	%r16584, %r16579, %r16583;
	shr.u32 	%r16585, %r16547, 5;
	shr.u32 	%r16586, %r16553, 7;
	shr.u32 	%r16587, %r16553, 17;
	not.b32 	%r16588, %r16587;
	and.b32  	%r16589, %r16585, %r16588;
	and.b32  	%r16590, %r16589, %r16586;
	not.b32 	%r16591, %r16586;
	shr.u32 	%r16592, %r16546, 21;
	shr.u32 	%r16593, %r16553, 12;
	and.b32  	%r16594, %r16592, %r16591;
	and.b32  	%r16595, %r16594, %r16593;
	or.b32  	%r16596, %r16585, %r16592;
	not.b32 	%r16597, %r16596;
	shr.u32 	%r16598, %r16547, 12;
	and.b32  	%r16599, %r16598, %r16597;
	or.b32  	%r16600, %r16593, %r16598;
	not.b32 	%r16601, %r16600;
	and.b32  	%r16602, %r16587, %r16601;
	or.b32  	%r16603, %r16595, %r16599;
	or.b32  	%r16604, %r16603, %r16590;
	or.b32  	%r16605, %r16604, %r16602;
	shr.u32 	%r16606, %r16548, 6;
	shr.u32 	%r16607, %r16548, 3;
	xor.b32  	%r16608, %r16607, %r16606;
	xor.b32  	%r16609, %r16608, %r16605;
	xor.b32  	%r16610, %r16609, %r16548;
	not.b32 	%r16611, %r16610;
	shl.b32 	%r16612, %r16610, 7;
	and.b32  	%r16613, %r16612, 128;
	or.b32  	%r16614, %r16613, %r16549;
	shr.u32 	%r16615, %r16553, 19;
	shr.u32 	%r16616, %r16553, 8;
	shr.u32 	%r16617, %r16547, 11;
	not.b32 	%r16618, %r16617;
	and.b32  	%r16619, %r16616, %r16618;
	and.b32  	%r16620, %r16619, %r16615;
	not.b32 	%r16621, %r16615;
	shr.u32 	%r16622, %r16546, 20;
	shr.u32 	%r16623, %r16553, 6;
	and.b32  	%r16624, %r16622, %r16621;
	and.b32  	%r16625, %r16624, %r16623;
	or.b32  	%r16626, %r16620, %r16625;
	or.b32  	%r16627, %r16623, %r16616;
	not.b32 	%r16628, %r16627;
	shr.u32 	%r16629, %r16553, 13;
	and.b32  	%r16630, %r16629, %r16628;
	or.b32  	%r16631, %r16626, %r16630;
	or.b32  	%r16632, %r16629, %r16622;
	not.b32 	%r16633, %r16632;
	and.b32  	%r16634, %r16617, %r16633;
	or.b32  	%r16635, %r16631, %r16634;
	shr.u32 	%r16636, %r16549, 6;
	shr.u32 	%r16637, %r16549, 3;
	xor.b32  	%r16638, %r16637, %r16636;
	xor.b32  	%r16639, %r16638, %r16635;
	xor.b32  	%r16640, %r16639, %r16549;
	not.b32 	%r16641, %r16640;
	shl.b32 	%r16642, %r16640, 7;
	and.b32  	%r16643, %r16642, 128;
	or.b32  	%r16644, %r16643, %r16550;
	shr.u32 	%r16645, %r1688, 5;
	shr.u32 	%r16646, %r16547, 4;
	shr.u32 	%r16647, %r16547, 10;
	and.b32  	%r16648, %r16546, 1;
	neg.s32 	%r16649, %r16648;
	xor.b32  	%r16650, %r16647, %r16645;
	xor.b32  	%r16651, %r16650, %r16547;
	xor.b32  	%r16652, %r16651, %r16648;
	xor.b32  	%r16653, %r16652, %r16646;
	xor.b32  	%r16654, %r16653, %r16614;
	shl.b32 	%r16655, %r16654, 23;
	or.b32  	%r16656, %r16655, %r16553;
	and.b32  	%r16657, %r16649, 1442944;
	xor.b32  	%r1689, %r16656, %r16657;
	and.b32  	%r16658, %r16617, %r16646;
	shr.u32 	%r16659, %r16547, 3;
	shr.u32 	%r16660, %r16547, 1;
	and.b32  	%r16661, %r16659, %r16660;
	xor.b32  	%r1690, %r16658, %r16661;
	and.b32  	%r16662, %r16584, 1;
	shr.u32 	%r16663, %r16548, 2;
	not.b32 	%r16664, %r16663;
	shr.u32 	%r16665, %r16549, 5;
	and.b32  	%r16666, %r16665, %r16664;
	or.b32  	%r16667, %r16611, %r16666;
	or.b32  	%r16668, %r16667, -2;
	shr.u32 	%r16669, %r16644, 3;
	not.b32 	%r16670, %r16669;
	shr.u32 	%r16671, %r16614, 3;
	and.b32  	%r16672, %r16671, %r16670;
	or.b32  	%r16673, %r16641, %r16672;
	or.b32  	%r16674, %r16673, -2;
	and.b32  	%r16675, %r16671, %r16669;
	shr.u32 	%r16676, %r16644, 5;
	not.b32 	%r16677, %r16676;
	or.b32  	%r16678, %r16675, %r16677;
	shr.u32 	%r1691, %r16614, 1;
	or.b32  	%r16679, %r16669, %r16671;
	and.b32  	%r16680, %r16679, %r1691;
	shr.u32 	%r16681, %r16614, 6;
	not.b32 	%r16682, %r16681;
	shr.u32 	%r16683, %r1688, 2;
	shr.u32 	%r16684, %r16614, 5;
	and.b32  	%r16685, %r16683, %r16684;
	or.b32  	%r16686, %r16685, %r16682;
	shr.u32 	%r16687, %r16548, 1;
	or.b32  	%r16688, %r16683, %r16684;
	and.b32  	%r16689, %r16688, %r16687;
	not.b32 	%r16690, %r16689;
	shr.u32 	%r16691, %r1688, 3;
	not.b32 	%r16692, %r16691;
	not.b32 	%r16693, %r16548;
	and.b32  	%r16694, %r16582, %r16693;
	or.b32  	%r16695, %r16694, %r16692;
	shr.u32 	%r16696, %r1688, 4;
	not.b32 	%r16697, %r16696;
	not.b32 	%r16698, %r16582;
	and.b32  	%r16699, %r16698, %r16548;
	or.b32  	%r16700, %r16699, %r16697;
	not.b32 	%r16701, %r16644;
	shr.u32 	%r16702, %r16644, 6;
	shr.u32 	%r1692, %r16644, 1;
	and.b32  	%r16703, %r16702, %r1692;
	or.b32  	%r16704, %r16703, %r16701;
	shr.u32 	%r16705, %r16644, 4;
	not.b32 	%r16706, %r16705;
	not.b32 	%r16707, %r16702;
	and.b32  	%r16708, %r1692, %r16707;
	or.b32  	%r16709, %r16708, %r16706;
	shr.u32 	%r16710, %r16644, 2;
	not.b32 	%r16711, %r16710;
	not.b32 	%r16712, %r1692;
	and.b32  	%r16713, %r16702, %r16712;
	or.b32  	%r16714, %r16713, %r16711;
	or.b32  	%r16715, %r1692, %r16683;
	not.b32 	%r16716, %r16715;
	and.b32  	%r16717, %r1688, %r16716;
	or.b32  	%r16718, %r16702, %r1688;
	not.b32 	%r16719, %r16718;
	and.b32  	%r16720, %r16684, %r16719;
	or.b32  	%r16721, %r16717, %r16720;
	not.b32 	%r16722, %r16671;
	and.b32  	%r16723, %r16669, %r16722;
	and.b32  	%r16724, %r16723, %r16683;
	or.b32  	%r16725, %r16721, %r16724;
	not.b32 	%r16726, %r16684;
	and.b32  	%r16727, %r16671, %r16726;
	and.b32  	%r16728, %r16669, %r16712;
	or.b32  	%r16729, %r16728, %r16727;
	and.b32  	%r16730, %r16729, %r16698;
	or.b32  	%r16731, %r16725, %r16730;
	add.s32 	%r16732, %r16668, %r16674;
	add.s32 	%r16733, %r16732, %r16678;
	add.s32 	%r16734, %r16662, %r16680;
	sub.s32 	%r16735, %r16733, %r16734;
	add.s32 	%r16736, %r16735, %r16686;
	add.s32 	%r16737, %r16736, %r16690;
	add.s32 	%r16738, %r16737, %r16695;
	add.s32 	%r16739, %r16738, %r16700;
	add.s32 	%r16740, %r16739, %r16704;
	add.s32 	%r16741, %r16740, %r16709;
	add.s32 	%r16742, %r16741, %r16714;
	add.s32 	%r16743, %r16742, %r16731;
	add.s32 	%r16744, %r16743, -2;
	and.b32  	%r16745, %r16744, 1;
	setp.ne.s32 	%p192, %r16745, %r1685;
	@%p192 bra 	$L__BB1_323;
	shr.u32 	%r16746, %r1688, 1;
	shr.u32 	%r16747, %r1689, 1;
	and.b32  	%r16748, %r16747, 8388607;
	ld.global.u32 	%r16749, [%rd21+65536];
	ld.global.u32 	%r16750, [%rd21];
	atom.shared.add.u32 	%r16751, [_ZZ13RevCheckFirstP8BiuStateS0_PjhhE14checkCount_Out], 1;
	cvt.u64.u32 	%rd1502, %r16751;
	mul.wide.u32 	%rd1503, %r16751, 4;
	add.s64 	%rd1504, %rd5, %rd1503;
	st.global.u32 	[%rd1504+196608], %r16748;
	cvt.u16.u32 	%rs594, %r1690;
	xor.b16  	%rs595, %rs14, %rs594;
	shl.b16 	%rs596, %rs595, 13;
	xor.b16  	%rs597, %rs596, 8192;
	or.b16  	%rs598, %rs597, %rs14;
	shr.u16 	%rs599, %rs598, 1;
	and.b16  	%rs600, %rs599, 8191;
	mul.wide.u32 	%rd1505, %r16751, 2;
	sub.s64 	%rd1506, %rd1504, %rd1505;
	st.global.u16 	[%rd1506+262144], %rs600;
	sub.s64 	%rd1507, %rd1506, %rd1502;
	st.global.u8 	[%rd1507+294912], %r16746;
	st.global.u8 	[%rd1507+311296], %r1691;
	st.global.u8 	[%rd1507+327680], %r1692;
	mul.wide.u32 	%rd1508, %r16751, 3;
	add.s64 	%rd1509, %rd1507, %rd1508;
	st.global.u32 	[%rd1509+131072], %r1687;
	st.global.u32 	[%rd1509+65536], %r16749;
	st.global.u32 	[%rd1509], %r16750;
$L__BB1_323:
	add.s32 	%r30230, %r30230, %r3;
	setp.lt.u32 	%p193, %r30230, %r1684;
	@%p193 bra 	$L__BB1_321;
$L__BB1_324:
	bar.sync 	0;
	ld.shared.u32 	%r16752, [_ZZ13RevCheckFirstP8BiuStateS0_PjhhE14checkCount_Out];
	st.global.u32 	[%rd2+2048], %r16752;
	bar.sync 	0;
	st.shared.u32 	[_ZZ13RevCheckFirstP8BiuStateS0_PjhhE13checkCount_In], %r16752;
	mov.b32 	%r16753, 0;
	st.shared.u32 	[_ZZ13RevCheckFirstP8BiuStateS0_PjhhE14checkCount_Out], %r16753;
	bar.sync 	0;
	ld.shared.u32 	%r1694, [_ZZ13RevCheckFirstP8BiuStateS0_PjhhE13checkCount_In];
	setp.ge.u32 	%p194, %r2, %r1694;
	@%p194 bra 	$L__BB1_329;
	ld.global.u8 	%r1695, [%rd4+8];
	mov.u32 	%r30231, %r2;
$L__BB1_326:
	cvt.u64.u32 	%rd1510, %r30231;
	mul.wide.u32 	%rd1511, %r30231, 4;
	add.s64 	%rd1512, %rd5, %rd1511;
	ld.global.u32 	%r16754, [%rd1512+196608];
	mul.wide.u32 	%rd1513, %r30231, 2;
	sub.s64 	%rd1514, %rd1512, %rd1513;
	ld.global.u16 	%rs15, [%rd1514+262144];
	cvt.u32.u16 	%r16755, %rs15;
	sub.s64 	%rd1515, %rd1514, %rd1510;
	ld.global.u8 	%r16756, [%rd1515+294912];
	ld.global.u8 	%r16757, [%rd1515+311296];
	ld.global.u8 	%r16758, [%rd1515+327680];
	mul.wide.u32 	%rd1516, %r30231, 3;
	add.s64 	%rd22, %rd1515, %rd1516;
	ld.global.u32 	%r1697, [%rd22+131072];
	shl.b32 	%r16759, %r1697, 12;
	and.b32  	%r16760, %r16759, 524288;
	xor.b32  	%r16761, %r16760, %r16754;
	shr.u32 	%r16762, %r16755, 9;
	shr.u32 	%r16763, %r16761, 18;
	shr.u32 	%r16764, %r16754, 9;
	not.b32 	%r16765, %r16764;
	and.b32  	%r16766, %r16762, %r16765;
	and.b32  	%r16767, %r16766, %r16763;
	shr.u32 	%r16768, %r16761, 16;
	not.b32 	%r16769, %r16762;
	and.b32  	%r16770, %r16768, %r16769;
	shr.u32 	%r16771, %r16761, 4;
	and.b32  	%r16772, %r16770, %r16771;
	or.b32  	%r16773, %r16767, %r16772;
	or.b32  	%r16774, %r16763, %r16771;
	not.b32 	%r16775, %r16774;
	shr.u32 	%r16776, %r16754, 22;
	and.b32  	%r16777, %r16776, %r16775;
	or.b32  	%r16778, %r16773, %r16777;
	or.b32  	%r16779, %r16768, %r16776;
	not.b32 	%r16780, %r16779;
	shr.u32 	%r16781, %r16761, 9;
	and.b32  	%r16782, %r16781, %r16780;
	or.b32  	%r16783, %r16778, %r16782;
	shr.u32 	%r16784, %r16758, 4;
	xor.b32  	%r16785, %r16784, %r16783;
	xor.b32  	%r16786, %r16785, %r16758;
	xor.b32  	%r16787, %r16786, %r16754;
	shl.b32 	%r16788, %r16787, 7;
	and.b32  	%r16789, %r16788, 128;
	or.b32  	%r1698, %r16789, %r16756;
	shr.u32 	%r16790, %r1698, 6;
	or.b32  	%r16791, %r16790, %r16756;
	and.b32  	%r16792, %r16787, %r16791;
	shr.u32 	%r16793, %r16755, 5;
	shr.u32 	%r16794, %r16761, 7;
	shr.u32 	%r16795, %r16761, 17;
	not.b32 	%r16796, %r16795;
	and.b32  	%r16797, %r16793, %r16796;
	and.b32  	%r16798, %r16797, %r16794;
	not.b32 	%r16799, %r16794;
	shr.u32 	%r16800, %r16754, 21;
	shr.u32 	%r16801, %r16761, 12;
	and.b32  	%r16802, %r16800, %r16799;
	and.b32  	%r16803, %r16802, %r16801;
	or.b32  	%r16804, %r16793, %r16800;
	not.b32 	%r16805, %r16804;
	shr.u32 	%r16806, %r16755, 12;
	and.b32  	%r16807, %r16806, %r16805;
	or.b32  	%r16808, %r16801, %r16806;
	not.b32 	%r16809, %r16808;
	and.b32  	%r16810, %r16795, %r16809;
	or.b32  	%r16811, %r16803, %r16807;
	or.b32  	%r16812, %r16811, %r16798;
	or.b32  	%r16813, %r16812, %r16810;
	shr.u32 	%r16814, %r16756, 6;
	shr.u32 	%r16815, %r16756, 3;
	xor.b32  	%r16816, %r16815, %r16814;
	xor.b32  	%r16817, %r16816, %r16813;
	xor.b32  	%r16818, %r16817, %r16756;
	not.b32 	%r16819, %r16818;
	shl.b32 	%r16820, %r16818, 7;
	and.b32  	%r16821, %r16820, 128;
	or.b32  	%r16822, %r16821, %r16757;
	shr.u32 	%r16823, %r16761, 19;
	shr.u32 	%r16824, %r16761, 8;
	shr.u32 	%r16825, %r16755, 11;
	not.b32 	%r16826, %r16825;
	and.b32  	%r16827, %r16824, %r16826;
	and.b32  	%r16828, %r16827, %r16823;
	not.b32 	%r16829, %r16823;
	shr.u32 	%r16830, %r16754, 20;
	shr.u32 	%r16831, %r16761, 6;
	and.b32  	%r16832, %r16830, %r16829;
	and.b32  	%r16833, %r16832, %r16831;
	or.b32  	%r16834, %r16828, %r16833;
	or.b32  	%r16835, %r16831, %r16824;
	not.b32 	%r16836, %r16835;
	shr.u32 	%r16837, %r16761, 13;
	and.b32  	%r16838, %r16837, %r16836;
	or.b32  	%r16839, %r16834, %r16838;
	or.b32  	%r16840, %r16837, %r16830;
	not.b32 	%r16841, %r16840;
	and.b32  	%r16842, %r16825, %r16841;
	or.b32  	%r16843, %r16839, %r16842;
	shr.u32 	%r16844, %r16757, 6;
	shr.u32 	%r16845, %r16757, 3;
	xor.b32  	%r16846, %r16845, %r16844;
	xor.b32  	%r16847, %r16846, %r16843;
	xor.b32  	%r16848, %r16847, %r16757;
	not.b32 	%r16849, %r16848;
	shl.b32 	%r16850, %r16848, 7;
	and.b32  	%r16851, %r16850, 128;
	or.b32  	%r16852, %r16851, %r16758;
	shr.u32 	%r16853, %r1698, 5;
	shr.u32 	%r16854, %r16755, 4;
	shr.u32 	%r16855, %r16755, 10;
	and.b32  	%r16856, %r16754, 1;
	neg.s32 	%r16857, %r16856;
	xor.b32  	%r16858, %r16855, %r16853;
	xor.b32  	%r16859, %r16858, %r16755;
	xor.b32  	%r16860, %r16859, %r16856;
	xor.b32  	%r16861, %r16860, %r16854;
	xor.b32  	%r16862, %r16861, %r16822;
	shl.b32 	%r16863, %r16862, 23;
	or.b32  	%r16864, %r16863, %r16761;
	and.b32  	%r16865, %r16857, 1442944;
	xor.b32  	%r1699, %r16864, %r16865;
	and.b32  	%r16866, %r16825, %r16854;
	shr.u32 	%r16867, %r16755, 3;
	shr.u32 	%r16868, %r16755, 1;
	and.b32  	%r16869, %r16867, %r16868;
	xor.b32  	%r1700, %r16866, %r16869;
	and.b32  	%r16870, %r16792, 1;
	shr.u32 	%r16871, %r16756, 2;
	not.b32 	%r16872, %r16871;
	shr.u32 	%r16873, %r16757, 5;
	and.b32  	%r16874, %r16873, %r16872;
	or.b32  	%r16875, %r16819, %r16874;
	or.b32  	%r16876, %r16875, -2;
	shr.u32 	%r16877, %r16852, 3;
	not.b32 	%r16878, %r16877;
	shr.u32 	%r16879, %r16822, 3;
	and.b32  	%r16880, %r16879, %r16878;
	or.b32  	%r16881, %r16849, %r16880;
	or.b32  	%r16882, %r16881, -2;
	and.b32  	%r16883, %r16879, %r16877;
	shr.u32 	%r16884, %r16852, 5;
	not.b32 	%r16885, %r16884;
	or.b32  	%r16886, %r16883, %r16885;
	shr.u32 	%r1701, %r16822, 1;
	or.b32  	%r16887, %r16877, %r16879;
	and.b32  	%r16888, %r16887, %r1701;
	shr.u32 	%r16889, %r16822, 6;
	not.b32 	%r16890, %r16889;
	shr.u32 	%r16891, %r1698, 2;
	shr.u32 	%r16892, %r16822, 5;
	and.b32  	%r16893, %r16891, %r16892;
	or.b32  	%r16894, %r16893, %r16890;
	shr.u32 	%r16895, %r16756, 1;
	or.b32  	%r16896, %r16891, %r16892;
	and.b32  	%r16897, %r16896, %r16895;
	not.b32 	%r16898, %r16897;
	shr.u32 	%r16899, %r1698, 3;
	not.b32 	%r16900, %r16899;
	not.b32 	%r16901, %r16756;
	and.b32  	%r16902, %r16790, %r16901;
	or.b32  	%r16903, %r16902, %r16900;
	shr.u32 	%r16904, %r1698, 4;
	not.b32 	%r16905, %r16904;
	not.b32 	%r16906, %r16790;
	and.b32  	%r16907, %r16906, %r16756;
	or.b32  	%r16908, %r16907, %r16905;
	not.b32 	%r16909, %r16852;
	shr.u32 	%r16910, %r16852, 6;
	shr.u32 	%r1702, %r16852, 1;
	and.b32  	%r16911, %r16910, %r1702;
	or.b32  	%r16912, %r16911, %r16909;
	shr.u32 	%r16913, %r16852, 4;
	not.b32 	%r16914, %r16913;
	not.b32 	%r16915, %r16910;
	and.b32  	%r16916, %r1702, %r16915;
	or.b32  	%r16917, %r16916, %r16914;
	shr.u32 	%r16918, %r16852, 2;
	not.b32 	%r16919, %r16918;
	not.b32 	%r16920, %r1702;
	and.b32  	%r16921, %r16910, %r16920;
	or.b32  	%r16922, %r16921, %r16919;
	or.b32  	%r16923, %r1702, %r16891;
	not.b32 	%r16924, %r16923;
	and.b32  	%r16925, %r1698, %r16924;
	or.b32  	%r16926, %r16910, %r1698;
	not.b32 	%r16927, %r16926;
	and.b32  	%r16928, %r16892, %r16927;
	or.b32  	%r16929, %r16925, %r16928;
	not.b32 	%r16930, %r16879;
	and.b32  	%r16931, %r16877, %r16930;
	and.b32  	%r16932, %r16931, %r16891;
	or.b32  	%r16933, %r16929, %r16932;
	not.b32 	%r16934, %r16892;
	and.b32  	%r16935, %r16879, %r16934;
	and.b32  	%r16936, %r16877, %r16920;
	or.b32  	%r16937, %r16936, %r16935;
	and.b32  	%r16938, %r16937, %r16906;
	or.b32  	%r16939, %r16933, %r16938;
	add.s32 	%r16940, %r16876, %r16882;
	add.s32 	%r16941, %r16940, %r16886;
	add.s32 	%r16942, %r16870, %r16888;
	sub.s32 	%r16943, %r16941, %r16942;
	add.s32 	%r16944, %r16943, %r16894;
	add.s32 	%r16945, %r16944, %r16898;
	add.s32 	%r16946, %r16945, %r16903;
	add.s32 	%r16947, %r16946, %r16908;
	add.s32 	%r16948, %r16947, %r16912;
	add.s32 	%r16949, %r16948, %r16917;
	add.s32 	%r16950, %r16949, %r16922;
	add.s32 	%r16951, %r16950, %r16939;
	add.s32 	%r16952, %r16951, -2;
	and.b32  	%r16953, %r16952, 1;
	setp.ne.s32 	%p195, %r16953, %r1695;
	@%p195 bra 	$L__BB1_328;
	shr.u32 	%r16954, %r1698, 1;
	shr.u32 	%r16955, %r1699, 1;
	and.b32  	%r16956, %r16955, 8388607;
	ld.global.u32 	%r16957, [%rd22+65536];
	ld.global.u32 	%r16958, [%rd22];
	atom.shared.add.u32 	%r16959, [_ZZ13RevCheckFirstP8BiuStateS0_PjhhE14checkCount_Out], 1;
	cvt.u64.u32 	%rd1517, %r16959;
	mul.wide.u32 	%rd1518, %r16959, 4;
	add.s64 	%rd1519, %rd6, %rd1518;
	st.global.u32 	[%rd1519+196608], %r16956;
	cvt.u16.u32 	%rs601, %r1700;
	xor.b16  	%rs602, %rs15, %rs601;
	shl.b16 	%rs603, %rs602, 13;
	xor.b16  	%rs604, %rs603, 8192;
	or.b16  	%rs605, %rs604, %rs15;
	shr.u16 	%rs606, %rs605, 1;
	and.b16  	%rs607, %rs606, 8191;
	mul.wide.u32 	%rd1520, %r16959, 2;
	sub.s64 	%rd1521, %rd1519, %rd1520;
	st.global.u16 	[%rd1521+262144], %rs607;
	sub.s64 	%rd1522, %rd1521, %rd1517;
	st.global.u8 	[%rd1522+294912], %r16954;
	st.global.u8 	[%rd1522+311296], %r1701;
	st.global.u8 	[%rd1522+327680], %r1702;
	mul.wide.u32 	%rd1523, %r16959, 3;
	add.s64 	%rd1524, %rd1522, %rd1523;
	st.global.u32 	[%rd1524+131072], %r1697;
	st.global.u32 	[%rd1524+65536], %r16957;
	st.global.u32 	[%rd1524], %r16958;
$L__BB1_328:
	add.s32 	%r30231, %r30231, %r3;
	setp.lt.u32 	%p196, %r30231, %r1694;
	@%p196 bra 	$L__BB1_326;
$L__BB1_329:
	bar.sync 	0;
	ld.shared.u32 	%r16960, [_ZZ13RevCheckFirstP8BiuStateS0_PjhhE14checkCount_Out];
	bar.sync 	0;
	st.shared.u32 	[_ZZ13RevCheckFirstP8BiuStateS0_PjhhE13checkCount_In], %r16960;
	mov.b32 	%r16961, 0;
	st.shared.u32 	[_ZZ13RevCheckFirstP8BiuStateS0_PjhhE14checkCount_Out], %r16961;
	bar.sync 	0;
	ld.shared.u32 	%r1704, [_ZZ13RevCheckFirstP8BiuStateS0_PjhhE13checkCount_In];
	setp.ge.u32 	%p197, %r2, %r1704;
	@%p197 bra 	$L__BB1_334;
	ld.global.u8 	%r1705, [%rd4+9];
	mov.u32 	%r30232, %r2;
$L__BB1_331:
	cvt.u64.u32 	%rd1525, %r30232;
	mul.wide.u32 	%rd1526, %r30232, 4;
	add.s64 	%rd1527, %rd6, %rd1526;
	ld.global.u32 	%r16962, [%rd1527+196608];
	mul.wide.u32 	%rd1528, %r30232, 2;
	sub.s64 	%rd1529, %rd1527, %rd1528;
	ld.global.u16 	%rs16, [%rd1529+262144];
	cvt.u32.u16 	%r16963, %rs16;
	sub.s64 	%rd1530, %rd1529, %rd1525;
	ld.global.u8 	%r16964, [%rd1530+294912];
	ld.global.u8 	%r16965, [%rd1530+311296];
	ld.global.u8 	%r16966, [%rd1530+327680];
	mul.wide.u32 	%rd1531, %r30232, 3;
	add.s64 	%rd23, %rd1530, %rd1531;
	ld.global.u32 	%r1707, [%rd23+131072];
	shl.b32 	%r16967, %r1707, 11;
	and.b32  	%r16968, %r16967, 524288;
	xor.b32  	%r16969, %r16968, %r16962;
	shr.u32 	%r16970, %r16963, 9;
	shr.u32 	%r16971, %r16969, 18;
	shr.u32 	%r16972, %r16962, 9;
	not.b32 	%r16973, %r16972;
	and.b32  	%r16974, %r16970, %r16973;
	and.b32  	%r16975, %r16974, %r16971;
	shr.u32 	%r16976, %r16969, 16;
	not.b32 	%r16977, %r16970;
	and.b32  	%r16978, %r16976, %r16977;
	shr.u32 	%r16979, %r16969, 4;
	and.b32  	%r16980, %r16978, %r16979;
	or.b32  	%r16981, %r16975, %r16980;
	or.b32  	%r16982, %r16971, %r16979;
	not.b32 	%r16983, %r16982;
	shr.u32 	%r16984, %r16962, 22;
	and.b32  	%r16985, %r16984, %r16983;
	or.b32  	%r16986, %r16981, %r16985;
	or.b32  	%r16987, %r16976, %r16984;
	not.b32 	%r16988, %r16987;
	shr.u32 	%r16989, %r16969, 9;
	and.b32  	%r16990, %r16989, %r16988;
	or.b32  	%r16991, %r16986, %r16990;
	shr.u32 	%r16992, %r16966, 4;
	xor.b32  	%r16993, %r16992, %r16991;
	xor.b32  	%r16994, %r16993, %r16966;
	xor.b32  	%r16995, %r16994, %r16962;
	shl.b32 	%r16996, %r16995, 7;
	and.b32  	%r16997, %r16996, 128;
	or.b32  	%r1708, %r16997, %r16964;
	shr.u32 	%r16998, %r1708, 6;
	or.b32  	%r16999, %r16998, %r16964;
	and.b32  	%r17000, %r16995, %r16999;
	shr.u32 	%r17001, %r16963, 5;
	shr.u32 	%r17002, %r16969, 7;
	shr.u32 	%r17003, %r16969, 17;
	not.b32 	%r17004, %r17003;
	and.b32  	%r17005, %r17001, %r17004;
	and.b32  	%r17006, %r17005, %r17002;
	not.b32 	%r17007, %r17002;
	shr.u32 	%r17008, %r16962, 21;
	shr.u32 	%r17009, %r16969, 12;
	and.b32  	%r17010, %r17008, %r17007;
	and.b32  	%r17011, %r17010, %r17009;
	or.b32  	%r17012, %r17001, %r17008;
	not.b32 	%r17013, %r17012;
	shr.u32 	%r17014, %r16963, 12;
	and.b32  	%r17015, %r17014, %r17013;
	or.b32  	%r17016, %r17009, %r17014;
	not.b32 	%r17017, %r17016;
	and.b32  	%r17018, %r17003, %r17017;
	or.b32  	%r17019, %r17011, %r17015;
	or.b32  	%r17020, %r17019, %r17006;
	or.b32  	%r17021, %r17020, %r17018;
	shr.u32 	%r17022, %r16964, 6;
	shr.u32 	%r17023, %r16964, 3;
	xor.b32  	%r17024, %r17023, %r17022;
	xor.b32  	%r17025, %r17024, %r17021;
	xor.b32  	%r17026, %r17025, %r16964;
	not.b32 	%r17027, %r17026;
	shl.b32 	%r17028, %r17026, 7;
	and.b32  	%r17029, %r17028, 128;
	or.b32  	%r17030, %r17029, %r16965;
	shr.u32 	%r17031, %r16969, 19;
	shr.u32 	%r17032, %r16969, 8;
	shr.u32 	%r17033, %r16963, 11;
	not.b32 	%r17034, %r17033;
	and.b32  	%r17035, %r17032, %r17034;
	and.b32  	%r17036, %r17035, %r17031;
	not.b32 	%r17037, %r17031;
	shr.u32 	%r17038, %r16962, 20;
	shr.u32 	%r17039, %r16969, 6;
	and.b32  	%r17040, %r17038, %r17037;
	and.b32  	%r17041, %r17040, %r17039;
	or.b32  	%r17042, %r17036, %r17041;
	or.b32  	%r17043, %r17039, %r17032;
	not.b32 	%r17044, %r17043;
	shr.u32 	%r17045, %r16969, 13;
	and.b32  	%r17046, %r17045, %r17044;
	or.b32  	%r17047, %r17042, %r17046;
	or.b32  	%r17048, %r17045, %r17038;
	not.b32 	%r17049, %r17048;
	and.b32  	%r17050, %r17033, %r17049;
	or.b32  	%r17051, %r17047, %r17050;
	shr.u32 	%r17052, %r16965, 6;
	shr.u32 	%r17053, %r16965, 3;
	xor.b32  	%r17054, %r17053, %r17052;
	xor.b32  	%r17055, %r17054, %r17051;
	xor.b32  	%r17056, %r17055, %r16965;
	not.b32 	%r17057, %r17056;
	shl.b32 	%r17058, %r17056, 7;
	and.b32  	%r17059, %r17058, 128;
	or.b32  	%r17060, %r17059, %r16966;
	shr.u32 	%r17061, %r1708, 5;
	shr.u32 	%r17062, %r16963, 4;
	shr.u32 	%r17063, %r16963, 10;
	and.b32  	%r17064, %r16962, 1;
	neg.s32 	%r17065, %r17064;
	xor.b32  	%r17066, %r17063, %r17061;
	xor.b32  	%r17067, %r17066, %r16963;
	xor.b32  	%r17068, %r17067, %r17064;
	xor.b32  	%r17069, %r17068, %r17062;
	xor.b32  	%r17070, %r17069, %r17030;
	shl.b32 	%r17071, %r17070, 23;
	or.b32  	%r17072, %r17071, %r16969;
	and.b32  	%r17073, %r17065, 1442944;
	xor.b32  	%r1709, %r17072, %r17073;
	and.b32  	%r17074, %r17033, %r17062;
	shr.u32 	%r17075, %r16963, 3;
	shr.u32 	%r17076, %r16963, 1;
	and.b32  	%r17077, %r17075, %r17076;
	xor.b32  	%r1710, %r17074, %r17077;
	and.b32  	%r17078, %r17000, 1;
	shr.u32 	%r17079, %r16964, 2;
	not.b32 	%r17080, %r17079;
	shr.u32 	%r17081, %r16965, 5;
	and.b32  	%r17082, %r17081, %r17080;
	or.b32  	%r17083, %r17027, %r17082;
	or.b32  	%r17084, %r17083, -2;
	shr.u32 	%r17085, %r17060, 3;
	not.b32 	%r17086, %r17085;
	shr.u32 	%r17087, %r17030, 3;
	and.b32  	%r17088, %r17087, %r17086;
	or.b32  	%r17089, %r17057, %r17088;
	or.b32  	%r17090, %r17089, -2;
	and.b32  	%r17091, %r17087, %r17085;
	shr.u32 	%r17092, %r17060, 5;
	not.b32 	%r17093, %r17092;
	or.b32  	%r17094, %r17091, %r17093;
	shr.u32 	%r1711, %r17030, 1;
	or.b32  	%r17095, %r17085, %r17087;
	and.b32  	%r17096, %r17095, %r1711;
	shr.u32 	%r17097, %r17030, 6;
	not.b32 	%r17098, %r17097;
	shr.u32 	%r17099, %r1708, 2;
	shr.u32 	%r17100, %r17030, 5;
	and.b32  	%r17101, %r17099, %r17100;
	or.b32  	%r17102, %r17101, %r17098;
	shr.u32 	%r17103, %r16964, 1;
	or.b32  	%r17104, %r17099, %r17100;
	and.b32  	%r17105, %r17104, %r17103;
	not.b32 	%r17106, %r17105;
	shr.u32 	%r17107, %r1708, 3;
	not.b32 	%r17108, %r17107;
	not.b32 	%r17109, %r16964;
	and.b32  	%r17110, %r16998, %r17109;
	or.b32  	%r17111, %r17110, %r17108;
	shr.u32 	%r17112, %r1708, 4;
	not.b32 	%r17113, %r17112;
	not.b32 	%r17114, %r16998;
	and.b32  	%r17115, %r17114, %r16964;
	or.b32  	%r17116, %r17115, %r17113;
	not.b32 	%r17117, %r17060;
	shr.u32 	%r17118, %r17060, 6;
	shr.u32 	%r1712, %r17060, 1;
	and.b32  	%r17119, %r17118, %r1712;
	or.b32  	%r17120, %r17119, %r17117;
	shr.u32 	%r17121, %r17060, 4;
	not.b32 	%r17122, %r17121;
	not.b32 	%r17123, %r17118;
	and.b32  	%r17124, %r1712, %r17123;
	or.b32  	%r17125, %r17124, %r17122;
	shr.u32 	%r17126, %r17060, 2;
	not.b32 	%r17127, %r17126;
	not.b32 	%r17128, %r1712;
	and.b32  	%r17129, %r17118, %r17128;
	or.b32  	%r17130, %r17129, %r17127;
	or.b32  	%r17131, %r1712, %r17099;
	not.b32 	%r17132, %r17131;
	and.b32  	%r17133, %r1708, %r17132;
	or.b32  	%r17134, %r17118, %r1708;
	not.b32 	%r17135, %r17134;
	and.b32  	%r17136, %r17100, %r17135;
	or.b32  	%r17137, %r17133, %r17136;
	not.b32 	%r17138, %r17087;
	and.b32  	%r17139, %r17085, %r17138;
	and.b32  	%r17140, %r17139, %r17099;
	or.b32  	%r17141, %r17137, %r17140;
	not.b32 	%r17142, %r17100;
	and.b32  	%r17143, %r17087, %r17142;
	and.b32  	%r17144, %r17085, %r17128;
	or.b32  	%r17145, %r17144, %r17143;
	and.b32  	%r17146, %r17145, %r17114;
	or.b32  	%r17147, %r17141, %r17146;
	add.s32 	%r17148, %r17084, %r17090;
	add.s32 	%r17149, %r17148, %r17094;
	add.s32 	%r17150, %r17078, %r17096;
	sub.s32 	%r17151, %r17149, %r17150;
	add.s32 	%r17152, %r17151, %r17102;
	add.s32 	%r17153, %r17152, %r17106;
	add.s32 	%r17154, %r17153, %r17111;
	add.s32 	%r17155, %r17154, %r17116;
	add.s32 	%r17156, %r17155, %r17120;
	add.s32 	%r17157, %r17156, %r17125;
	add.s32 	%r17158, %r17157, %r17130;
	add.s32 	%r17159, %r17158, %r17147;
	add.s32 	%r17160, %r17159, -2;
	and.b32  	%r17161, %r17160, 1;
	setp.ne.s32 	%p198, %r17161, %r1705;
	@%p198 bra 	$L__BB1_333;
	shr.u32 	%r17162, %r1708, 1;
	shr.u32 	%r17163, %r1709, 1;
	and.b32  	%r17164, %r17163, 8388607;
	ld.global.u32 	%r17165, [%rd23+65536];
	ld.global.u32 	%r17166, [%rd23];
	atom.shared.add.u32 	%r17167, [_ZZ13RevCheckFirstP8BiuStateS0_PjhhE14checkCount_Out], 1;
	cvt.u64.u32 	%rd1532, %r17167;
	mul.wide.u32 	%rd1533, %r17167, 4;
	add.s64 	%rd1534, %rd5, %rd1533;
	st.global.u32 	[%rd1534+196608], %r17164;
	cvt.u16.u32 	%rs608, %r1710;
	xor.b16  	%rs609, %rs16, %rs608;
	shl.b16 	%rs610, %rs609, 13;
	xor.b16  	%rs611, %rs610, 8192;
	or.b16  	%rs612, %rs611, %rs16;
	shr.u16 	%rs613, %rs612, 1;
	and.b16  	%rs614, %rs613, 8191;
	mul.wide.u32 	%rd1535, %r17167, 2;
	sub.s64 	%rd1536, %rd1534, %rd1535;
	st.global.u16 	[%rd1536+262144], %rs614;
	sub.s64 	%rd1537, %rd1536, %rd1532;
	st.global.u8 	[%rd1537+294912], %r17162;
	st.global.u8 	[%rd1537+311296], %r1711;
	st.global.u8 	[%rd1537+327680], %r1712;
	mul.wide.u32 	%rd1538, %r17167, 3;
	add.s64 	%rd1539, %rd1537, %rd1538;
	st.global.u32 	[%rd1539+131072], %r1707;
	st.global.u32 	[%rd1539+65536], %r17165;
	st.global.u32 	[%rd1539], %r17166;
$L__BB1_333:
	add.s32 	%r30232, %r30232, %r3;
	setp.lt.u32 	%p199, %r30232, %r1704;
	@%p199 bra 	$L__BB1_331;
$L__BB1_334:
	bar.sync 	0;
	ld.shared.u32 	%r17168, [_ZZ13RevCheckFirstP8BiuStateS0_PjhhE14checkCount_Out];
	st.global.u32 	[%rd2+2048], %r17168;
	bar.sync 	0;
	st.shared.u32 	[_ZZ18RevCheckFirstToMidP8BiuStateS0_PjS1_hhE13checkCount_In], %r17168;
	ld.global.u32 	%r17169, [%rd2+4096];
	st.shared.u32 	[_ZZ18RevCheckFirstToMidP8BiuStateS0_PjS1_hhE14checkCount_Mid], %r17169;
	bar.sync 	0;
	ld.shared.u32 	%r1714, [_ZZ18RevCheckFirstToMidP8BiuStateS0_PjS1_hhE13checkCount_In];
	setp.ge.u32 	%p200, %r2, %r1714;
	@%p200 bra 	$L__BB1_339;
	ld.global.u8 	%r1715, [%rd4+10];
	mov.u32 	%r30233, %r2;
$L__BB1_336:
	cvt.u64.u32 	%rd1540, %r30233;
	mul.wide.u32 	%rd1541, %r30233, 4;
	add.s64 	%rd1542, %rd5, %rd1541;
	ld.global.u32 	%r17170, [%rd1542+196608];
	mul.wide.u32 	%rd1543, %r30233, 2;
	sub.s64 	%rd1544, %rd1542, %rd1543;
	ld.global.u16 	%rs17, [%rd1544+262144];
	cvt.u32.u16 	%r17171, %rs17;
	sub.s64 	%rd1545, %rd1544, %rd1540;
	ld.global.u8 	%r17172, [%rd1545+294912];
	ld.global.u8 	%r17173, [%rd1545+311296];
	ld.global.u8 	%r17174, [%rd1545+327680];
	mul.wide.u32 	%rd1546, %r30233, 3;
	add.s64 	%rd24, %rd1545, %rd1546;
	ld.global.u32 	%r1717, [%rd24+131072];
	shl.b32 	%r17175, %r1717, 10;
	and.b32  	%r17176, %r17175, 524288;
	xor.b32  	%r17177, %r17176, %r17170;
	shr.u32 	%r17178, %r17171, 9;
	shr.u32 	%r17179, %r17177, 18;
	shr.u32 	%r17180, %r17170, 9;
	not.b32 	%r17181, %r17180;
	and.b32  	%r17182, %r17178, %r17181;
	and.b32  	%r17183, %r17182, %r17179;
	shr.u32 	%r17184, %r17177, 16;
	not.b32 	%r17185, %r17178;
	and.b32  	%r17186, %r17184, %r17185;
	shr.u32 	%r17187, %r17177, 4;
	and.b32  	%r17188, %r17186, %r17187;
	or.b32  	%r17189, %r17183, %r17188;
	or.b32  	%r17190, %r17179, %r17187;
	not.b32 	%r17191, %r17190;
	shr.u32 	%r17192, %r17170, 22;
	and.b32  	%r17193, %r17192, %r17191;
	or.b32  	%r17194, %r17189, %r17193;
	or.b32  	%r17195, %r17184, %r17192;
	not.b32 	%r17196, %r17195;
	shr.u32 	%r17197, %r17177, 9;
	and.b32  	%r17198, %r17197, %r17196;
	or.b32  	%r17199, %r17194, %r17198;
	shr.u32 	%r17200, %r17174, 4;
	xor.b32  	%r17201, %r17200, %r17199;
	xor.b32  	%r17202, %r17201, %r17174;
	xor.b32  	%r17203, %r17202, %r17170;
	shl.b32 	%r17204, %r17203, 7;
	and.b32  	%r17205, %r17204, 128;
	or.b32  	%r1718, %r17205, %r17172;
	shr.u32 	%r17206, %r1718, 6;
	or.b32  	%r17207, %r17206, %r17172;
	and.b32  	%r17208, %r17203, %r17207;
	shr.u32 	%r17209, %r17171, 5;
	shr.u32 	%r17210, %r17177, 7;
	shr.u32 	%r17211, %r17177, 17;
	not.b32 	%r17212, %r17211;
	and.b32  	%r17213, %r17209, %r17212;
	and.b32  	%r17214, %r17213, %r17210;
	not.b32 	%r17215, %r17210;
	shr.u32 	%r17216, %r17170, 21;
	shr.u32 	%r17217, %r17177, 12;
	and.b32  	%r17218, %r17216, %r17215;
	and.b32  	%r17219, %r17218, %r17217;
	or.b32  	%r17220, %r17209, %r17216;
	not.b32 	%r17221, %r17220;
	shr.u32 	%r17222, %r17171, 12;
	and.b32  	%r17223, %r17222, %r17221;
	or.b32  	%r17224, %r17217, %r17222;
	not.b32 	%r17225, %r17224;
	and.b32  	%r17226, %r17211, %r17225;
	or.b32  	%r17227, %r17219, %r17223;
	or.b32  	%r17228, %r17227, %r17214;
	or.b32  	%r17229, %r17228, %r17226;
	shr.u32 	%r17230, %r17172, 6;
	shr.u32 	%r17231, %r17172, 3;
	xor.b32  	%r17232, %r17231, %r17230;
	xor.b32  	%r17233, %r17232, %r17229;
	xor.b32  	%r17234, %r17233, %r17172;
	not.b32 	%r17235, %r17234;
	shl.b32 	%r17236, %r17234, 7;
	and.b32  	%r17237, %r17236, 128;
	or.b32  	%r17238, %r17237, %r17173;
	shr.u32 	%r17239, %r17177, 19;
	shr.u32 	%r17240, %r17177, 8;
	shr.u32 	%r17241, %r17171, 11;
	not.b32 	%r17242, %r17241;
	and.b32  	%r17243, %r17240, %r17242;
	and.b32  	%r17244, %r17243, %r17239;
	not.b32 	%r17245, %r17239;
	shr.u32 	%r17246, %r17170, 20;
	shr.u32 	%r17247, %r17177, 6;
	and.b32  	%r17248, %r17246, %r17245;
	and.b32  	%r17249, %r17248, %r17247;
	or.b32  	%r17250, %r17244, %r17249;
	or.b32  	%r17251, %r17247, %r17240;
	not.b32 	%r17252, %r17251;
	shr.u32 	%r17253, %r17177, 13;
	and.b32  	%r17254, %r17253, %r17252;
	or.b32  	%r17255, %r17250, %r17254;
	or.b32  	%r17256, %r17253, %r17246;
	not.b32 	%r17257, %r17256;
	and.b32  	%r17258, %r17241, %r17257;
	or.b32  	%r17259, %r17255, %r17258;
	shr.u32 	%r17260, %r17173, 6;
	shr.u32 	%r17261, %r17173, 3;
	xor.b32  	%r17262, %r17261, %r17260;
	xor.b32  	%r17263, %r17262, %r17259;
	xor.b32  	%r17264, %r17263, %r17173;
	not.b32 	%r17265, %r17264;
	shl.b32 	%r17266, %r17264, 7;
	and.b32  	%r17267, %r17266, 128;
	or.b32  	%r17268, %r17267, %r17174;
	shr.u32 	%r17269, %r1718, 5;
	shr.u32 	%r17270, %r17171, 4;
	shr.u32 	%r17271, %r17171, 10;
	and.b32  	%r17272, %r17170, 1;
	neg.s32 	%r17273, %r17272;
	xor.b32  	%r17274, %r17271, %r17269;
	xor.b32  	%r17275, %r17274, %r17171;
	xor.b32  	%r17276, %r17275, %r17272;
	xor.b32  	%r17277, %r17276, %r17270;
	xor.b32  	%r17278, %r17277, %r17238;
	shl.b32 	%r17279, %r17278, 23;
	or.b32  	%r17280, %r17279, %r17177;
	and.b32  	%r17281, %r17273, 1442944;
	xor.b32  	%r1719, %r17280, %r17281;
	and.b32  	%r17282, %r17241, %r17270;
	shr.u32 	%r17283, %r17171, 3;
	shr.u32 	%r17284, %r17171, 1;
	and.b32  	%r17285, %r17283, %r17284;
	xor.b32  	%r1720, %r17282, %r17285;
	and.b32  	%r17286, %r17208, 1;
	shr.u32 	%r17287, %r17172, 2;
	not.b32 	%r17288, %r17287;
	shr.u32 	%r17289, %r17173, 5;
	and.b32  	%r17290, %r17289, %r17288;
	or.b32  	%r17291, %r17235, %r17290;
	or.b32  	%r17292, %r17291, -2;
	shr.u32 	%r17293, %r17268, 3;
	not.b32 	%r17294, %r17293;
	shr.u32 	%r17295, %r17238, 3;
	and.b32  	%r17296, %r17295, %r17294;
	or.b32  	%r17297, %r17265, %r17296;
	or.b32  	%r17298, %r17297, -2;
	and.b32  	%r17299, %r17295, %r17293;
	shr.u32 	%r17300, %r17268, 5;
	not.b32 	%r17301, %r17300;
	or.b32  	%r17302, %r17299, %r17301;
	shr.u32 	%r1721, %r17238, 1;
	or.b32  	%r17303, %r17293, %r17295;
	and.b32  	%r17304, %r17303, %r1721;
	shr.u32 	%r17305, %r17238, 6;
	not.b32 	%r17306, %r17305;
	shr.u32 	%r17307, %r1718, 2;
	shr.u32 	%r17308, %r17238, 5;
	and.b32  	%r17309, %r17307, %r17308;
	or.b32  	%r17310, %r17309, %r17306;
	shr.u32 	%r17311, %r17172, 1;
	or.b32  	%r17312, %r17307, %r17308;
	and.b32  	%r17313, %r17312, %r17311;
	not.b32 	%r17314, %r17313;
	shr.u32 	%r17315, %r1718, 3;
	not.b32 	%r17316, %r17315;
	not.b32 	%r17317, %r17172;
	and.b32  	%r17318, %r17206, %r17317;
	or.b32  	%r17319, %r17318, %r17316;
	shr.u32 	%r17320, %r1718, 4;
	not.b32 	%r17321, %r17320;
	not.b32 	%r17322, %r17206;
	and.b32  	%r17323, %r17322, %r17172;
	or.b32  	%r17324, %r17323, %r17321;
	not.b32 	%r17325, %r17268;
	shr.u32 	%r17326, %r17268, 6;
	shr.u32 	%r1722, %r17268, 1;
	and.b32  	%r17327, %r17326, %r1722;
	or.b32  	%r17328, %r17327, %r17325;
	shr.u32 	%r17329, %r17268, 4;
	not.b32 	%r17330, %r17329;
	not.b32 	%r17331, %r17326;
	and.b32  	%r17332, %r1722, %r17331;
	or.b32  	%r17333, %r17332, %r17330;
	shr.u32 	%r17334, %r17268, 2;
	not.b32 	%r17335, %r17334;
	not.b32 	%r17336, %r1722;
	and.b32  	%r17337, %r17326, %r17336;
	or.b32  	%r17338, %r17337, %r17335;
	or.b32  	%r17339, %r1722, %r17307;
	not.b32 	%r17340, %r17339;
	and.b32  	%r17341, %r1718, %r17340;
	or.b32  	%r17342, %r17326, %r1718;
	not.b32 	%r17343, %r17342;
	and.b32  	%r17344, %r17308, %r17343;
	or.b32  	%r17345, %r17341, %r17344;
	not.b32 	%r17346, %r17295;
	and.b32  	%r17347, %r17293, %r17346;
	and.b32  	%r17348, %r17347, %r17307;
	or.b32  	%r17349, %r17345, %r17348;
	not.b32 	%r17350, %r17308;
	and.b32  	%r17351, %r17295, %r17350;
	and.b32  	%r17352, %r17293, %r17336;
	or.b32  	%r17353, %r17352, %r17351;
	and.b32  	%r17354, %r17353, %r17322;
	or.b32  	%r17355, %r17349, %r17354;
	add.s32 	%r17356, %r17292, %r17298;
	add.s32 	%r17357, %r17356, %r17302;
	add.s32 	%r17358, %r17286, %r17304;
	sub.s32 	%r17359, %r17357, %r17358;
	add.s32 	%r17360, %r17359, %r17310;
	add.s32 	%r17361, %r17360, %r17314;
	add.s32 	%r17362, %r17361, %r17319;
	add.s32 	%r17363, %r17362, %r17324;
	add.s32 	%r17364, %r17363, %r17328;
	add.s32 	%r17365, %r17364, %r17333;
	add.s32 	%r17366, %r17365, %r17338;
	add.s32 	%r17367, %r17366, %r17355;
	add.s32 	%r17368, %r17367, -2;
	and.b32  	%r17369, %r17368, 1;
	setp.ne.s32 	%p201, %r17369, %r1715;
	@%p201 bra 	$L__BB1_338;
	shr.u32 	%r17370, %r1718, 1;
	shr.u32 	%r17371, %r1719, 1;
	and.b32  	%r17372, %r17371, 8388607;
	ld.global.u32 	%r17373, [%rd24+65536];
	ld.global.u32 	%r17374, [%rd24];
	atom.shared.add.u32 	%r17375, [_ZZ18RevCheckFirstToMidP8BiuStateS0_PjS1_hhE14checkCount_Mid], 1;
	cvt.u64.u32 	%rd1547, %r17375;
	mul.wide.u32 	%rd1548, %r17375, 4;
	add.s64 	%rd1549, %rd10, %rd1548;
	st.global.u32 	[%rd1549+196608], %r17372;
	cvt.u16.u32 	%rs615, %r1720;
	xor.b16  	%rs616, %rs17, %rs615;
	shl.b16 	%rs617, %rs616, 13;
	xor.b16  	%rs618, %rs617, 8192;
	or.b16  	%rs619, %rs618, %rs17;
	shr.u16 	%rs620, %rs619, 1;
	and.b16  	%rs621, %rs620, 8191;
	mul.wide.u32 	%rd1550, %r17375, 2;
	sub.s64 	%rd1551, %rd1549, %rd1550;
	st.global.u16 	[%rd1551+262144], %rs621;
	sub.s64 	%rd1552, %rd1551, %rd1547;
	st.global.u8 	[%rd1552+294912], %r17370;
	st.global.u8 	[%rd1552+311296], %r1721;
	st.global.u8 	[%rd1552+327680], %r1722;
	mul.wide.u32 	%rd1553, %r17375, 3;
	add.s64 	%rd1554, %rd1552, %rd1553;
	st.global.u32 	[%rd1554+131072], %r1717;
	st.global.u32 	[%rd1554+65536], %r17373;
	st.global.u32 	[%rd1554], %r17374;
$L__BB1_338:
	add.s32 	%r30233, %r30233, %r3;
	setp.lt.u32 	%p202, %r30233, %r1714;
	@%p202 bra 	$L__BB1_336;
$L__BB1_339:
	bar.sync 	0;
	ld.shared.u32 	%r17376, [_ZZ18RevCheckFirstToMidP8BiuStateS0_PjS1_hhE14checkCount_Mid];
	st.global.u32 	[%rd2+4096], %r17376;
	bar.sync 	0;
	add.s32 	%r30214, %r30214, 1;
	setp.ne.s32 	%p203, %r30214, %r30234;
	@%p203 bra 	$L__BB1_235;
$L__BB1_340:
	setp.eq.s32 	%p204, %r1426, 0;
	@%p204 bra 	$L__BB1_446;
	st.shared.u32 	[_ZZ13RevSucSpFirstP8BiuStateS0_PjjhE13checkCount_Sp], %r1426;
	mov.b32 	%r17377, 0;
	st.shared.u32 	[_ZZ13RevSucSpFirstP8BiuStateS0_PjjhE14checkCount_Out], %r17377;
	bar.sync 	0;
	ld.shared.u32 	%r1726, [_ZZ13RevSucSpFirstP8BiuStateS0_PjjhE13checkCount_Sp];
	setp.ge.u32 	%p205, %r2, %r1726;
	@%p205 bra 	$L__BB1_348;
	mul.lo.s32 	%r30236, %r30234, %r3;
	mov.u32 	%r30235, %r2;
$L__BB1_343:
	add.s32 	%r30236, %r30235, %r30236;
	cvt.u64.u32 	%rd1555, %r30236;
	mul.wide.u32 	%rd1556, %r30236, 4;
	add.s64 	%rd1557, %rd7, %rd1556;
	ld.global.u32 	%r1731, [%rd1557+196608];
	mul.wide.u32 	%rd1558, %r30236, 2;
	sub.s64 	%rd1559, %rd1557, %rd1558;
	ld.global.u16 	%rs622, [%rd1559+262144];
	cvt.u32.u16 	%r17378, %rs622;
	sub.s64 	%rd1560, %rd1559, %rd1555;
	ld.global.u8 	%r1732, [%rd1560+294912];
	ld.global.u8 	%rs18, [%rd1560+311296];
	cvt.u32.u16 	%r17379, %rs18;
	and.b32  	%r17380, %r17379, 255;
	ld.global.u8 	%r1733, [%rd1560+327680];
	mul.wide.u32 	%rd1561, %r30236, 3;
	add.s64 	%rd1562, %rd1560, %rd1561;
	ld.global.u32 	%r1734, [%rd1562+131072];
	ld.global.u32 	%r17381, [%rd1562+65536];
	shl.b32 	%r1735, %r17381, 1;
	shr.u32 	%r17382, %r17378, 10;
	shr.u32 	%r17383, %r17378, 3;
	and.b32  	%r17384, %r17382, %r17383;
	shr.u32 	%r17385, %r17378, 2;
	and.b32  	%r17386, %r17385, %r17378;
	shr.u32 	%r17387, %r17378, 12;
	xor.b32  	%r17388, %r17386, %r17387;
	xor.b32  	%r1736, %r17388, %r17384;
	and.b32  	%r17389, %r1736, 1;
	mul.wide.u16 	%r17390, %rs622, 2;
	and.b32  	%r17391, %r17390, 8190;
	or.b32  	%r17392, %r17389, %r17391;
	xor.b32  	%r1737, %r17392, 1;
	xor.b32  	%r17393, %r17391, %r1732;
	shr.u32 	%r17394, %r17393, 4;
	shr.u32 	%r17395, %r17378, 9;
	shr.u32 	%r17396, %r1731, 22;
	xor.b32  	%r17397, %r17396, %r17394;
	xor.b32  	%r1738, %r17397, %r17395;
	xor.b32  	%r17398, %r1738, %r1737;
	and.b32  	%r17399, %r17398, 1;
	neg.s32 	%r17400, %r17399;
	and.b32  	%r17401, %r17400, 721472;
	xor.b32  	%r17402, %r17401, %r1731;
	shl.b32 	%r17403, %r17402, 1;
	and.b32  	%r17404, %r17403, 8388606;
	or.b32  	%r1739, %r17404, %r17399;
	shr.u32 	%r1740, %r17391, 5;
	shr.u32 	%r17405, %r17404, 7;
	shr.u32 	%r17406, %r17404, 17;
	not.b32 	%r17407, %r17406;
	and.b32  	%r17408, %r1740, %r17407;
	and.b32  	%r17409, %r17408, %r17405;
	not.b32 	%r17410, %r17405;
	shr.u32 	%r17411, %r17404, 21;
	shr.u32 	%r17412, %r17404, 12;
	and.b32  	%r17413, %r17411, %r17410;
	and.b32  	%r17414, %r17413, %r17412;
	or.b32  	%r17415, %r17409, %r17414;
	or.b32  	%r17416, %r17411, %r1740;
	not.b32 	%r17417, %r17416;
	shr.u32 	%r1741, %r17391, 12;
	and.b32  	%r17418, %r1741, %r17417;
	or.b32  	%r17419, %r17415, %r17418;
	or.b32  	%r17420, %r17412, %r1741;
	not.b32 	%r17421, %r17420;
	and.b32  	%r17422, %r17406, %r17421;
	or.b32  	%r17423, %r17419, %r17422;
	shr.u32 	%r17424, %r1732, 2;
	shr.u32 	%r17425, %r1732, 5;
	shr.u32 	%r17426, %r17380, 6;
	xor.b32  	%r17427, %r17424, %r17425;
	xor.b32  	%r1742, %r17427, %r17426;
	xor.b32  	%r1743, %r1742, %r17423;
	shr.u32 	%r17428, %r17404, 19;
	shr.u32 	%r17429, %r17402, 7;
	shr.u32 	%r1744, %r17391, 11;
	not.b32 	%r1745, %r1744;
	and.b32  	%r17430, %r17429, %r1745;
	and.b32  	%r17431, %r17430, %r17428;
	not.b32 	%r17432, %r17428;
	shr.u32 	%r17433, %r17404, 20;
	shr.u32 	%r17434, %r17404, 6;
	and.b32  	%r17435, %r17433, %r17432;
	and.b32  	%r17436, %r17435, %r17434;
	or.b32  	%r17437, %r17436, %r17431;
	shr.u32 	%r17438, %r17404, 8;
	or.b32  	%r17439, %r17434, %r17438;
	not.b32 	%r17440, %r17439;
	shr.u32 	%r17441, %r17404, 13;
	and.b32  	%r17442, %r17441, %r17440;
	or.b32  	%r17443, %r17437, %r17442;
	or.b32  	%r17444, %r17433, %r17441;
	not.b32 	%r17445, %r17444;
	and.b32  	%r17446, %r1744, %r17445;
	or.b32  	%r17447, %r17443, %r17446;
	shr.u32 	%r17448, %r17380, 2;
	shr.u32 	%r17449, %r17380, 5;
	shr.u32 	%r17450, %r1733, 6;
	xor.b32  	%r17451, %r17448, %r17449;
	xor.b32  	%r1746, %r17451, %r17450;
	xor.b32  	%r17452, %r1746, %r17447;
	shr.u32 	%r1747, %r17391, 9;
	shr.u32 	%r17453, %r17402, 17;
	shr.u32 	%r17454, %r17402, 8;
	not.b32 	%r17455, %r17454;
	and.b32  	%r17456, %r17453, %r17455;
	and.b32  	%r17457, %r17456, %r1747;
	shr.u32 	%r17458, %r17404, 16;
	not.b32 	%r1748, %r1747;
	and.b32  	%r17459, %r17458, %r1748;
	shr.u32 	%r17460, %r17404, 4;
	and.b32  	%r17461, %r17459, %r17460;
	or.b32  	%r17462, %r17461, %r17457;
	shr.u32 	%r17463, %r17404, 18;
	or.b32  	%r17464, %r17463, %r17460;
	not.b32 	%r17465, %r17464;
	shr.u32 	%r17466, %r17404, 22;
	and.b32  	%r17467, %r17466, %r17465;
	or.b32  	%r17468, %r17462, %r17467;
	or.b32  	%r17469, %r17466, %r17458;
	not.b32 	%r17470, %r17469;
	shr.u32 	%r17471, %r17404, 9;
	and.b32  	%r17472, %r17471, %r17470;
	or.b32  	%r17473, %r17468, %r17472;
	shr.u32 	%r17474, %r1733, 3;
	shr.u32 	%r17475, %r1732, 6;
	xor.b32  	%r1749, %r17474, %r17475;
	xor.b32  	%r17476, %r1749, %r17473;
	xor.b32  	%r1750, %r17476, %r17398;
	and.b32  	%r17477, %r17452, 1;
	setp.eq.b32 	%p206, %r17477, 1;
	@%p206 bra 	$L__BB1_345;
	and.b32  	%r17478, %r1750, 1;
	shl.b32 	%r17479, %r1733, 1;
	and.b32  	%r17480, %r17479, 126;
	or.b32  	%r17481, %r17478, %r17480;
	and.b32  	%r17482, %r1743, 1;
	shl.b32 	%r17483, %r1732, 1;
	and.b32  	%r17484, %r17483, 126;
	or.b32  	%r17485, %r17482, %r17484;
	atom.shared.add.u32 	%r17486, [_ZZ13RevSucSpFirstP8BiuStateS0_PjjhE14checkCount_Out], 2;
	cvt.u64.u32 	%rd1563, %r17486;
	mul.wide.u32 	%rd1564, %r17486, 4;
	add.s64 	%rd1565, %rd5, %rd1564;
	st.global.u32 	[%rd1565+65536], %r1735;
	st.global.u32 	[%rd1565+131072], %r1734;
	st.global.u32 	[%rd1565+196608], %r1739;
	cvt.u16.u32 	%rs623, %r1737;
	mul.wide.u32 	%rd1566, %r17486, 2;
	sub.s64 	%rd1567, %rd1565, %rd1566;
	st.global.u16 	[%rd1567+262144], %rs623;
	cvt.u16.u32 	%rs624, %r17485;
	sub.s64 	%rd1568, %rd1567, %rd1563;
	st.global.u8 	[%rd1568+294912], %rs624;
	shl.b16 	%rs625, %rs18, 1;
	and.b16  	%rs626, %rs625, 126;
	st.global.u8 	[%rd1568+311296], %rs626;
	cvt.u16.u32 	%rs627, %r17481;
	st.global.u8 	[%rd1568+327680], %rs627;
	add.s32 	%r17487, %r17486, 1;
	or.b32  	%r17488, %r1735, 1;
	cvt.u64.u32 	%rd1569, %r17487;
	mul.wide.u32 	%rd1570, %r17487, 4;
	add.s64 	%rd1571, %rd5, %rd1570;
	st.global.u32 	[%rd1571+65536], %r17488;
	st.global.u32 	[%rd1571+131072], %r1734;
	xor.b32  	%r17489, %r1739, 524288;
	st.global.u32 	[%rd1571+196608], %r17489;
	mul.wide.u32 	%rd1572, %r17487, 2;
	sub.s64 	%rd1573, %rd1571, %rd1572;
	st.global.u16 	[%rd1573+262144], %rs623;
	sub.s64 	%rd1574, %rd1573, %rd1569;
	st.global.u8 	[%rd1574+294912], %rs624;
	st.global.u8 	[%rd1574+311296], %rs626;
	st.global.u8 	[%rd1574+327680], %rs627;
$L__BB1_345:
	xor.b32  	%r17490, %r1738, %r1736;
	and.b32  	%r17491, %r17490, 1;
	neg.s32 	%r17492, %r17491;
	and.b32  	%r17493, %r17492, 721472;
	xor.b32  	%r17494, %r17493, %r1731;
	shl.b32 	%r17495, %r17494, 1;
	and.b32  	%r17496, %r17495, 8388606;
	or.b32  	%r1751, %r17496, %r17491;
	shr.u32 	%r17497, %r17496, 7;
	shr.u32 	%r17498, %r17496, 17;
	not.b32 	%r17499, %r17498;
	and.b32  	%r17500, %r1740, %r17499;
	and.b32  	%r17501, %r17500, %r17497;
	not.b32 	%r17502, %r17497;
	shr.u32 	%r17503, %r17496, 21;
	shr.u32 	%r17504, %r17496, 12;
	and.b32  	%r17505, %r17503, %r17502;
	and.b32  	%r17506, %r17505, %r17504;
	or.b32  	%r17507, %r17501, %r17506;
	or.b32  	%r17508, %r17503, %r1740;
	not.b32 	%r17509, %r17508;
	and.b32  	%r17510, %r1741, %r17509;
	or.b32  	%r17511, %r17507, %r17510;
	or.b32  	%r17512, %r17504, %r1741;
	not.b32 	%r17513, %r17512;
	and.b32  	%r17514, %r17498, %r17513;
	or.b32  	%r17515, %r17511, %r17514;
	xor.b32  	%r1752, %r1742, %r17515;
	shr.u32 	%r17516, %r17496, 19;
	shr.u32 	%r17517, %r17494, 7;
	and.b32  	%r17518, %r17517, %r1745;
	and.b32  	%r17519, %r17518, %r17516;
	not.b32 	%r17520, %r17516;
	shr.u32 	%r17521, %r17496, 20;
	shr.u32 	%r17522, %r17496, 6;
	and.b32  	%r17523, %r17521, %r17520;
	and.b32  	%r17524, %r17523, %r17522;
	or.b32  	%r17525, %r17524, %r17519;
	shr.u32 	%r17526, %r17496, 8;
	or.b32  	%r17527, %r17522, %r17526;
	not.b32 	%r17528, %r17527;
	shr.u32 	%r17529, %r17496, 13;
	and.b32  	%r17530, %r17529, %r17528;
	or.b32  	%r17531, %r17525, %r17530;
	or.b32  	%r17532, %r17521, %r17529;
	not.b32 	%r17533, %r17532;
	and.b32  	%r17534, %r1744, %r17533;
	or.b32  	%r17535, %r17531, %r17534;
	xor.b32  	%r17536, %r1746, %r17535;
	shr.u32 	%r17537, %r17494, 17;
	shr.u32 	%r17538, %r17494, 8;
	not.b32 	%r17539, %r17538;
	and.b32  	%r17540, %r17537, %r17539;
	and.b32  	%r17541, %r17540, %r1747;
	shr.u32 	%r17542, %r17496, 16;
	and.b32  	%r17543, %r17542, %r1748;
	shr.u32 	%r17544, %r17496, 4;
	and.b32  	%r17545, %r17543, %r17544;
	or.b32  	%r17546, %r17545, %r17541;
	shr.u32 	%r17547, %r17496, 18;
	or.b32  	%r17548, %r17547, %r17544;
	not.b32 	%r17549, %r17548;
	shr.u32 	%r17550, %r17496, 22;
	and.b32  	%r17551, %r17550, %r17549;
	or.b32  	%r17552, %r17546, %r17551;
	or.b32  	%r17553, %r17550, %r17542;
	not.b32 	%r17554, %r17553;
	shr.u32 	%r17555, %r17496, 9;
	and.b32  	%r17556, %r17555, %r17554;
	or.b32  	%r17557, %r17552, %r17556;
	xor.b32  	%r17558, %r1749, %r17557;
	xor.b32  	%r1753, %r17558, %r17490;
	and.b32  	%r17559, %r17536, 1;
	setp.eq.b32 	%p207, %r17559, 1;
	not.pred 	%p208, %p207;
	@%p208 bra 	$L__BB1_347;
	and.b32  	%r17560, %r1753, 1;
	shl.b32 	%r17561, %r1733, 1;
	and.b32  	%r17562, %r17561, 126;
	or.b32  	%r17563, %r17560, %r17562;
	and.b32  	%r17564, %r1752, 1;
	shl.b32 	%r17565, %r1732, 1;
	and.b32  	%r17566, %r17565, 126;
	or.b32  	%r17567, %r17564, %r17566;
	atom.shared.add.u32 	%r17568, [_ZZ13RevSucSpFirstP8BiuStateS0_PjjhE14checkCount_Out], 2;
	cvt.u64.u32 	%rd1575, %r17568;
	mul.wide.u32 	%rd1576, %r17568, 4;
	add.s64 	%rd1577, %rd5, %rd1576;
	st.global.u32 	[%rd1577+65536], %r1735;
	st.global.u32 	[%rd1577+131072], %r1734;
	st.global.u32 	[%rd1577+196608], %r1751;
	cvt.u16.u32 	%rs628, %r1737;
	mul.wide.u32 	%rd1578, %r17568, 2;
	sub.s64 	%rd1579, %rd1577, %rd1578;
	st.global.u16 	[%rd1579+262144], %rs628;
	cvt.u16.u32 	%rs629, %r17567;
	sub.s64 	%rd1580, %rd1579, %rd1575;
	st.global.u8 	[%rd1580+294912], %rs629;
	shl.b16 	%rs630, %rs18, 1;
	and.b16  	%rs631, %rs630, 126;
	or.b16  	%rs632, %rs631, 1;
	st.global.u8 	[%rd1580+311296], %rs632;
	cvt.u16.u32 	%rs633, %r17563;
	st.global.u8 	[%rd1580+327680], %rs633;
	add.s32 	%r17569, %r17568, 1;
	or.b32  	%r17570, %r1735, 1;
	cvt.u64.u32 	%rd1581, %r17569;
	mul.wide.u32 	%rd1582, %r17569, 4;
	add.s64 	%rd1583, %rd5, %rd1582;
	st.global.u32 	[%rd1583+65536], %r17570;
	st.global.u32 	[%rd1583+131072], %r1734;
	xor.b32  	%r17571, %r1751, 524288;
	st.global.u32 	[%rd1583+196608], %r17571;
	mul.wide.u32 	%rd1584, %r17569, 2;
	sub.s64 	%rd1585, %rd1583, %rd1584;
	st.global.u16 	[%rd1585+262144], %rs628;
	sub.s64 	%rd1586, %rd1585, %rd1581;
	st.global.u8 	[%rd1586+294912], %rs629;
	st.global.u8 	[%rd1586+311296], %rs632;
	st.global.u8 	[%rd1586+327680], %rs633;
$L__BB1_347:
	add.s32 	%r30235, %r30235, %r3;
	setp.lt.u32 	%p209, %r30235, %r1726;
	@%p209 bra 	$L__BB1_343;
$L__BB1_348:
	bar.sync 	0;
	ld.shared.u32 	%r17572, [_ZZ13RevSucSpFirstP8BiuStateS0_PjjhE14checkCount_Out];
	st.global.u32 	[%rd2+2048], %r17572;
	bar.sync 	0;
	st.shared.u32 	[_ZZ14RevSucSpSecondP8BiuStateS0_PjhE13checkCount_In], %r17572;
	mov.b32 	%r17573, 0;
	st.shared.u32 	[_ZZ14RevSucSpSecondP8BiuStateS0_PjhE14checkCount_Out], %r17573;
	bar.sync 	0;
	ld.shared.u32 	%r1755, [_ZZ14RevSucSpSecondP8BiuStateS0_PjhE13checkCount_In];
	setp.ge.u32 	%p210, %r2, %r1755;
	@%p210 bra 	$L__BB1_355;
	mov.u32 	%r30237, %r2;
$L__BB1_350:
	cvt.u64.u32 	%rd1587, %r30237;
	mul.wide.u32 	%rd1588, %r30237, 4;
	add.s64 	%rd1589, %rd5, %rd1588;
	ld.global.u32 	%r1757, [%rd1589+196608];
	mul.wide.u32 	%rd1590, %r30237, 2;
	sub.s64 	%rd1591, %rd1589, %rd1590;
	ld.global.u16 	%rs634, [%rd1591+262144];
	cvt.u32.u16 	%r17574, %rs634;
	sub.s64 	%rd1592, %rd1591, %rd1587;
	ld.global.u8 	%r1758, [%rd1592+294912];
	ld.global.u8 	%rs19, [%rd1592+311296];
	cvt.u32.u16 	%r17575, %rs19;
	and.b32  	%r17576, %r17575, 255;
	ld.global.u8 	%r1759, [%rd1592+327680];
	mul.wide.u32 	%rd1593, %r30237, 3;
	add.s64 	%rd1594, %rd1592, %rd1593;
	ld.global.u32 	%r1760, [%rd1594+131072];
	ld.global.u32 	%r17577, [%rd1594+65536];
	shl.b32 	%r1761, %r17577, 1;
	shr.u32 	%r17578, %r17574, 10;
	shr.u32 	%r17579, %r17574, 3;
	and.b32  	%r17580, %r17578, %r17579;
	shr.u32 	%r17581, %r17574, 2;
	and.b32  	%r17582, %r17581, %r17574;
	shr.u32 	%r17583, %r17574, 12;
	xor.b32  	%r17584, %r17582, %r17583;
	xor.b32  	%r1762, %r17584, %r17580;
	and.b32  	%r17585, %r1762, 1;
	mul.wide.u16 	%r17586, %rs634, 2;
	and.b32  	%r17587, %r17586, 8190;
	or.b32  	%r17588, %r17585, %r17587;
	xor.b32  	%r1763, %r17588, 1;
	xor.b32  	%r17589, %r17587, %r1758;
	shr.u32 	%r17590, %r17589, 4;
	shr.u32 	%r17591, %r17574, 9;
	shr.u32 	%r17592, %r1757, 22;
	xor.b32  	%r17593, %r17592, %r17590;
	xor.b32  	%r1764, %r17593, %r17591;
	xor.b32  	%r17594, %r1764, %r1763;
	and.b32  	%r17595, %r17594, 1;
	neg.s32 	%r17596, %r17595;
	and.b32  	%r17597, %r17596, 721472;
	xor.b32  	%r17598, %r17597, %r1757;
	shl.b32 	%r17599, %r17598, 1;
	and.b32  	%r17600, %r17599, 8388606;
	or.b32  	%r1765, %r17600, %r17595;
	shr.u32 	%r1766, %r17587, 5;
	shr.u32 	%r17601, %r17600, 7;
	shr.u32 	%r17602, %r17600, 17;
	not.b32 	%r17603, %r17602;
	and.b32  	%r17604, %r1766, %r17603;
	and.b32  	%r17605, %r17604, %r17601;
	not.b32 	%r17606, %r17601;
	shr.u32 	%r17607, %r17600, 21;
	shr.u32 	%r17608, %r17600, 12;
	and.b32  	%r17609, %r17607, %r17606;
	and.b32  	%r17610, %r17609, %r17608;
	or.b32  	%r17611, %r17605, %r17610;
	or.b32  	%r17612, %r17607, %r1766;
	not.b32 	%r17613, %r17612;
	shr.u32 	%r1767, %r17587, 12;
	and.b32  	%r17614, %r1767, %r17613;
	or.b32  	%r17615, %r17611, %r17614;
	or.b32  	%r17616, %r17608, %r1767;
	not.b32 	%r17617, %r17616;
	and.b32  	%r17618, %r17602, %r17617;
	or.b32  	%r17619, %r17615, %r17618;
	shr.u32 	%r17620, %r1758, 2;
	shr.u32 	%r17621, %r1758, 5;
	shr.u32 	%r17622, %r17576, 6;
	xor.b32  	%r17623, %r17620, %r17621;
	xor.b32  	%r1768, %r17623, %r17622;
	xor.b32  	%r1769, %r1768, %r17619;
	shr.u32 	%r17624, %r17600, 19;
	shr.u32 	%r17625, %r17598, 7;
	shr.u32 	%r1770, %r17587, 11;
	not.b32 	%r1771, %r1770;
	and.b32  	%r17626, %r17625, %r1771;
	and.b32  	%r17627, %r17626, %r17624;
	not.b32 	%r17628, %r17624;
	shr.u32 	%r17629, %r17600, 20;
	shr.u32 	%r17630, %r17600, 6;
	and.b32  	%r17631, %r17629, %r17628;
	and.b32  	%r17632, %r17631, %r17630;
	or.b32  	%r17633, %r17632, %r17627;
	shr.u32 	%r17634, %r17600, 8;
	or.b32  	%r17635, %r17630, %r17634;
	not.b32 	%r17636, %r17635;
	shr.u32 	%r17637, %r17600, 13;
	and.b32  	%r17638, %r17637, %r17636;
	or.b32  	%r17639, %r17633, %r17638;
	or.b32  	%r17640, %r17629, %r17637;
	not.b32 	%r17641, %r17640;
	and.b32  	%r17642, %r1770, %r17641;
	or.b32  	%r17643, %r17639, %r17642;
	shr.u32 	%r17644, %r17576, 2;
	shr.u32 	%r17645, %r17576, 5;
	shr.u32 	%r17646, %r1759, 6;
	xor.b32  	%r17647, %r17644, %r17645;
	xor.b32  	%r1772, %r17647, %r17646;
	xor.b32  	%r17648, %r1772, %r17643;
	shr.u32 	%r1773, %r17587, 9;
	shr.u32 	%r17649, %r17598, 17;
	shr.u32 	%r17650, %r17598, 8;
	not.b32 	%r17651, %r17650;
	and.b32  	%r17652, %r17649, %r17651;
	and.b32  	%r17653, %r17652, %r1773;
	shr.u32 	%r17654, %r17600, 16;
	not.b32 	%r1774, %r1773;
	and.b32  	%r17655, %r17654, %r1774;
	shr.u32 	%r17656, %r17600, 4;
	and.b32  	%r17657, %r17655, %r17656;
	or.b32  	%r17658, %r17657, %r17653;
	shr.u32 	%r17659, %r17600, 18;
	or.b32  	%r17660, %r17659, %r17656;
	not.b32 	%r17661, %r17660;
	shr.u32 	%r17662, %r17600, 22;
	and.b32  	%r17663, %r17662, %r17661;
	or.b32  	%r17664, %r17658, %r17663;
	or.b32  	%r17665, %r17662, %r17654;
	not.b32 	%r17666, %r17665;
	shr.u32 	%r17667, %r17600, 9;
	and.b32  	%r17668, %r17667, %r17666;
	or.b32  	%r17669, %r17664, %r17668;
	shr.u32 	%r17670, %r1759, 3;
	shr.u32 	%r17671, %r1758, 6;
	xor.b32  	%r1775, %r17670, %r17671;
	xor.b32  	%r17672, %r1775, %r17669;
	xor.b32  	%r1776, %r17672, %r17594;
	and.b32  	%r17673, %r17648, 1;
	setp.eq.b32 	%p211, %r17673, 1;
	@%p211 bra 	$L__BB1_352;
	and.b32  	%r17674, %r1776, 1;
	shl.b32 	%r17675, %r1759, 1;
	and.b32  	%r17676, %r17675, 126;
	or.b32  	%r17677, %r17674, %r17676;
	and.b32  	%r17678, %r1769, 1;
	shl.b32 	%r17679, %r1758, 1;
	and.b32  	%r17680, %r17679, 126;
	or.b32  	%r17681, %r17678, %r17680;
	atom.shared.add.u32 	%r17682, [_ZZ14RevSucSpSecondP8BiuStateS0_PjhE14checkCount_Out], 2;
	cvt.u64.u32 	%rd1595, %r17682;
	mul.wide.u32 	%rd1596, %r17682, 4;
	add.s64 	%rd1597, %rd6, %rd1596;
	st.global.u32 	[%rd1597+65536], %r1761;
	st.global.u32 	[%rd1597+131072], %r1760;
	st.global.u32 	[%rd1597+196608], %r1765;
	cvt.u16.u32 	%rs635, %r1763;
	mul.wide.u32 	%rd1598, %r17682, 2;
	sub.s64 	%rd1599, %rd1597, %rd1598;
	st.global.u16 	[%rd1599+262144], %rs635;
	cvt.u16.u32 	%rs636, %r17681;
	sub.s64 	%rd1600, %rd1599, %rd1595;
	st.global.u8 	[%rd1600+294912], %rs636;
	shl.b16 	%rs637, %rs19, 1;
	and.b16  	%rs638, %rs637, 126;
	st.global.u8 	[%rd1600+311296], %rs638;
	cvt.u16.u32 	%rs639, %r17677;
	st.global.u8 	[%rd1600+327680], %rs639;
	add.s32 	%r17683, %r17682, 1;
	or.b32  	%r17684, %r1761, 1;
	cvt.u64.u32 	%rd1601, %r17683;
	mul.wide.u32 	%rd1602, %r17683, 4;
	add.s64 	%rd1603, %rd6, %rd1602;
	st.global.u32 	[%rd1603+65536], %r17684;
	st.global.u32 	[%rd1603+131072], %r1760;
	xor.b32  	%r17685, %r1765, 524288;
	st.global.u32 	[%rd1603+196608], %r17685;
	mul.wide.u32 	%rd1604, %r17683, 2;
	sub.s64 	%rd1605, %rd1603, %rd1604;
	st.global.u16 	[%rd1605+262144], %rs635;
	sub.s64 	%rd1606, %rd1605, %rd1601;
	st.global.u8 	[%rd1606+294912], %rs636;
	st.global.u8 	[%rd1606+311296], %rs638;
	st.global.u8 	[%rd1606+327680], %rs639;
$L__BB1_352:
	xor.b32  	%r17686, %r1764, %r1762;
	and.b32  	%r17687, %r17686, 1;
	neg.s32 	%r17688, %r17687;
	and.b32  	%r17689, %r17688, 721472;
	xor.b32  	%r17690, %r17689, %r1757;
	shl.b32 	%r17691, %r17690, 1;
	and.b32  	%r17692, %r17691, 8388606;
	or.b32  	%r1777, %r17692, %r17687;
	shr.u32 	%r17693, %r17692, 7;
	shr.u32 	%r17694, %r17692, 17;
	not.b32 	%r17695, %r17694;
	and.b32  	%r17696, %r1766, %r17695;
	and.b32  	%r17697, %r17696, %r17693;
	not.b32 	%r17698, %r17693;
	shr.u32 	%r17699, %r17692, 21;
	shr.u32 	%r17700, %r17692, 12;
	and.b32  	%r17701, %r17699, %r17698;
	and.b32  	%r17702, %r17701, %r17700;
	or.b32  	%r17703, %r17697, %r17702;
	or.b32  	%r17704, %r17699, %r1766;
	not.b32 	%r17705, %r17704;
	and.b32  	%r17706, %r1767, %r17705;
	or.b32  	%r17707, %r17703, %r17706;
	or.b32  	%r17708, %r17700, %r1767;
	not.b32 	%r17709, %r17708;
	and.b32  	%r17710, %r17694, %r17709;
	or.b32  	%r17711, %r17707, %r17710;
	xor.b32  	%r1778, %r1768, %r17711;
	shr.u32 	%r17712, %r17692, 19;
	shr.u32 	%r17713, %r17690, 7;
	and.b32  	%r17714, %r17713, %r1771;
	and.b32  	%r17715, %r17714, %r17712;
	not.b32 	%r17716, %r17712;
	shr.u32 	%r17717, %r17692, 20;
	shr.u32 	%r17718, %r17692, 6;
	and.b32  	%r17719, %r17717, %r17716;
	and.b32  	%r17720, %r17719, %r17718;
	or.b32  	%r17721, %r17720, %r17715;
	shr.u32 	%r17722, %r17692, 8;
	or.b32  	%r17723, %r17718, %r17722;
	not.b32 	%r17724, %r17723;
	shr.u32 	%r17725, %r17692, 13;
	and.b32  	%r17726, %r17725, %r17724;
	or.b32  	%r17727, %r17721, %r17726;
	or.b32  	%r17728, %r17717, %r17725;
	not.b32 	%r17729, %r17728;
	and.b32  	%r17730, %r1770, %r17729;
	or.b32  	%r17731, %r17727, %r17730;
	xor.b32  	%r17732, %r1772, %r17731;
	shr.u32 	%r17733, %r17690, 17;
	shr.u32 	%r17734, %r17690, 8;
	not.b32 	%r17735, %r17734;
	and.b32  	%r17736, %r17733, %r17735;
	and.b32  	%r17737, %r17736, %r1773;
	shr.u32 	%r17738, %r17692, 16;
	and.b32  	%r17739, %r17738, %r1774;
	shr.u32 	%r17740, %r17692, 4;
	and.b32  	%r17741, %r17739, %r17740;
	or.b32  	%r17742, %r17741, %r17737;
	shr.u32 	%r17743, %r17692, 18;
	or.b32  	%r17744, %r17743, %r17740;
	not.b32 	%r17745, %r17744;
	shr.u32 	%r17746, %r17692, 22;
	and.b32  	%r17747, %r17746, %r17745;
	or.b32  	%r17748, %r17742, %r17747;
	or.b32  	%r17749, %r17746, %r17738;
	not.b32 	%r17750, %r17749;
	shr.u32 	%r17751, %r17692, 9;
	and.b32  	%r17752, %r17751, %r17750;
	or.b32  	%r17753, %r17748, %r17752;
	xor.b32  	%r17754, %r1775, %r17753;
	xor.b32  	%r1779, %r17754, %r17686;
	and.b32  	%r17755, %r17732, 1;
	setp.eq.b32 	%p212, %r17755, 1;
	not.pred 	%p213, %p212;
	@%p213 bra 	$L__BB1_354;
	and.b32  	%r17756, %r1779, 1;
	shl.b32 	%r17757, %r1759, 1;
	and.b32  	%r17758, %r17757, 126;
	or.b32  	%r17759, %r17756, %r17758;
	and.b32  	%r17760, %r1778, 1;
	shl.b32 	%r17761, %r1758, 1;
	and.b32  	%r17762, %r17761, 126;
	or.b32  	%r17763, %r17760, %r17762;
	atom.shared.add.u32 	%r17764, [_ZZ14RevSucSpSecondP8BiuStateS0_PjhE14checkCount_Out], 2;
	cvt.u64.u32 	%rd1607, %r17764;
	mul.wide.u32 	%rd1608, %r17764, 4;
	add.s64 	%rd1609, %rd6, %rd1608;
	st.global.u32 	[%rd1609+65536], %r1761;
	st.global.u32 	[%rd1609+131072], %r1760;
	st.global.u32 	[%rd1609+196608], %r1777;
	cvt.u16.u32 	%rs640, %r1763;
	mul.wide.u32 	%rd1610, %r17764, 2;
	sub.s64 	%rd1611, %rd1609, %rd1610;
	st.global.u16 	[%rd1611+262144], %rs640;
	cvt.u16.u32 	%rs641, %r17763;
	sub.s64 	%rd1612, %rd1611, %rd1607;
	st.global.u8 	[%rd1612+294912], %rs641;
	shl.b16 	%rs642, %rs19, 1;
	and.b16  	%rs643, %rs642, 126;
	or.b16  	%rs644, %rs643, 1;
	st.global.u8 	[%rd1612+311296], %rs644;
	cvt.u16.u32 	%rs645, %r17759;
	st.global.u8 	[%rd1612+327680], %rs645;
	add.s32 	%r17765, %r17764, 1;
	or.b32  	%r17766, %r1761, 1;
	cvt.u64.u32 	%rd1613, %r17765;
	mul.wide.u32 	%rd1614, %r17765, 4;
	add.s64 	%rd1615, %rd6, %rd1614;
	st.global.u32 	[%rd1615+65536], %r17766;
	st.global.u32 	[%rd1615+131072], %r1760;
	xor.b32  	%r17767, %r1777, 524288;
	st.global.u32 	[%rd1615+196608], %r17767;
	mul.wide.u32 	%rd1616, %r17765, 2;
	sub.s64 	%rd1617, %rd1615, %rd1616;
	st.global.u16 	[%rd1617+262144], %rs640;
	sub.s64 	%rd1618, %rd1617, %rd1613;
	st.global.u8 	[%rd1618+294912], %rs641;
	st.global.u8 	[%rd1618+311296], %rs644;
	st.global.u8 	[%rd1618+327680], %rs645;
$L__BB1_354:
	add.s32 	%r30237, %r30237, %r3;
	setp.lt.u32 	%p214, %r30237, %r1755;
	@%p214 bra 	$L__BB1_350;
$L__BB1_355:
	bar.sync 	0;
	ld.shared.u32 	%r17768, [_ZZ14RevSucSpSecondP8BiuStateS0_PjhE14checkCount_Out];
	bar.sync 	0;
	st.shared.u32 	[_ZZ14RevSucSpSecondP8BiuStateS0_PjhE13checkCount_In], %r17768;
	mov.b32 	%r17769, 0;
	st.shared.u32 	[_ZZ14RevSucSpSecondP8BiuStateS0_PjhE14checkCount_Out], %r17769;
	bar.sync 	0;
	ld.shared.u32 	%r1781, [_ZZ14RevSucSpSecondP8BiuStateS0_PjhE13checkCount_In];
	setp.ge.u32 	%p215, %r2, %r1781;
	@%p215 bra 	$L__BB1_362;
	mov.u32 	%r30238, %r2;
$L__BB1_357:
	cvt.u64.u32 	%rd1619, %r30238;
	mul.wide.u32 	%rd1620, %r30238, 4;
	add.s64 	%rd1621, %rd6, %rd1620;
	ld.global.u32 	%r1783, [%rd1621+196608];
	mul.wide.u32 	%rd1622, %r30238, 2;
	sub.s64 	%rd1623, %rd1621, %rd1622;
	ld.global.u16 	%rs646, [%rd1623+262144];
	cvt.u32.u16 	%r17770, %rs646;
	sub.s64 	%rd1624, %rd1623, %rd1619;
	ld.global.u8 	%r1784, [%rd1624+294912];
	ld.global.u8 	%rs20, [%rd1624+311296];
	cvt.u32.u16 	%r17771, %rs20;
	and.b32  	%r17772, %r17771, 255;
	ld.global.u8 	%r1785, [%rd1624+327680];
	mul.wide.u32 	%rd1625, %r30238, 3;
	add.s64 	%rd1626, %rd1624, %rd1625;
	ld.global.u32 	%r1786, [%rd1626+131072];
	ld.global.u32 	%r17773, [%rd1626+65536];
	shl.b32 	%r1787, %r17773, 1;
	shr.u32 	%r17774, %r17770, 10;
	shr.u32 	%r17775, %r17770, 3;
	and.b32  	%r17776, %r17774, %r17775;
	shr.u32 	%r17777, %r17770, 2;
	and.b32  	%r17778, %r17777, %r17770;
	shr.u32 	%r17779, %r17770, 12;
	xor.b32  	%r17780, %r17778, %r17779;
	xor.b32  	%r1788, %r17780, %r17776;
	and.b32  	%r17781, %r1788, 1;
	mul.wide.u16 	%r17782, %rs646, 2;
	and.b32  	%r17783, %r17782, 8190;
	or.b32  	%r17784, %r17781, %r17783;
	xor.b32  	%r1789, %r17784, 1;
	xor.b32  	%r17785, %r17783, %r1784;
	shr.u32 	%r17786, %r17785, 4;
	shr.u32 	%r17787, %r17770, 9;
	shr.u32 	%r17788, %r1783, 22;
	xor.b32  	%r17789, %r17788, %r17786;
	xor.b32  	%r1790, %r17789, %r17787;
	xor.b32  	%r17790, %r1790, %r1789;
	and.b32  	%r17791, %r17790, 1;
	neg.s32 	%r17792, %r17791;
	and.b32  	%r17793, %r17792, 721472;
	xor.b32  	%r17794, %r17793, %r1783;
	shl.b32 	%r17795, %r17794, 1;
	and.b32  	%r17796, %r17795, 8388606;
	or.b32  	%r1791, %r17796, %r17791;
	shr.u32 	%r1792, %r17783, 5;
	shr.u32 	%r17797, %r17796, 7;
	shr.u32 	%r17798, %r17796, 17;
	not.b32 	%r17799, %r17798;
	and.b32  	%r17800, %r1792, %r17799;
	and.b32  	%r17801, %r17800, %r17797;
	not.b32 	%r17802, %r17797;
	shr.u32 	%r17803, %r17796, 21;
	shr.u32 	%r17804, %r17796, 12;
	and.b32  	%r17805, %r17803, %r17802;
	and.b32  	%r17806, %r17805, %r17804;
	or.b32  	%r17807, %r17801, %r17806;
	or.b32  	%r17808, %r17803, %r1792;
	not.b32 	%r17809, %r17808;
	shr.u32 	%r1793, %r17783, 12;
	and.b32  	%r17810, %r1793, %r17809;
	or.b32  	%r17811, %r17807, %r17810;
	or.b32  	%r17812, %r17804, %r1793;
	not.b32 	%r17813, %r17812;
	and.b32  	%r17814, %r17798, %r17813;
	or.b32  	%r17815, %r17811, %r17814;
	shr.u32 	%r17816, %r1784, 2;
	shr.u32 	%r17817, %r1784, 5;
	shr.u32 	%r17818, %r17772, 6;
	xor.b32  	%r17819, %r17816, %r17817;
	xor.b32  	%r1794, %r17819, %r17818;
	xor.b32  	%r1795, %r1794, %r17815;
	shr.u32 	%r17820, %r17796, 19;
	shr.u32 	%r17821, %r17794, 7;
	shr.u32 	%r1796, %r17783, 11;
	not.b32 	%r1797, %r1796;
	and.b32  	%r17822, %r17821, %r1797;
	and.b32  	%r17823, %r17822, %r17820;
	not.b32 	%r17824, %r17820;
	shr.u32 	%r17825, %r17796, 20;
	shr.u32 	%r17826, %r17796, 6;
	and.b32  	%r17827, %r17825, %r17824;
	and.b32  	%r17828, %r17827, %r17826;
	or.b32  	%r17829, %r17828, %r17823;
	shr.u32 	%r17830, %r17796, 8;
	or.b32  	%r17831, %r17826, %r17830;
	not.b32 	%r17832, %r17831;
	shr.u32 	%r17833, %r17796, 13;
	and.b32  	%r17834, %r17833, %r17832;
	or.b32  	%r17835, %r17829, %r17834;
	or.b32  	%r17836, %r17825, %r17833;
	not.b32 	%r17837, %r17836;
	and.b32  	%r17838, %r1796, %r17837;
	or.b32  	%r17839, %r17835, %r17838;
	shr.u32 	%r17840, %r17772, 2;
	shr.u32 	%r17841, %r17772, 5;
	shr.u32 	%r17842, %r1785, 6;
	xor.b32  	%r17843, %r17840, %r17841;
	xor.b32  	%r1798, %r17843, %r17842;
	xor.b32  	%r17844, %r1798, %r17839;
	shr.u32 	%r1799, %r17783, 9;
	shr.u32 	%r17845, %r17794, 17;
	shr.u32 	%r17846, %r17794, 8;
	not.b32 	%r17847, %r17846;
	and.b32  	%r17848, %r17845, %r17847;
	and.b32  	%r17849, %r17848, %r1799;
	shr.u32 	%r17850, %r17796, 16;
	not.b32 	%r1800, %r1799;
	and.b32  	%r17851, %r17850, %r1800;
	shr.u32 	%r17852, %r17796, 4;
	and.b32  	%r17853, %r17851, %r17852;
	or.b32  	%r17854, %r17853, %r17849;
	shr.u32 	%r17855, %r17796, 18;
	or.b32  	%r17856, %r17855, %r17852;
	not.b32 	%r17857, %r17856;
	shr.u32 	%r17858, %r17796, 22;
	and.b32  	%r17859, %r17858, %r17857;
	or.b32  	%r17860, %r17854, %r17859;
	or.b32  	%r17861, %r17858, %r17850;
	not.b32 	%r17862, %r17861;
	shr.u32 	%r17863, %r17796, 9;
	and.b32  	%r17864, %r17863, %r17862;
	or.b32  	%r17865, %r17860, %r17864;
	shr.u32 	%r17866, %r1785, 3;
	shr.u32 	%r17867, %r1784, 6;
	xor.b32  	%r1801, %r17866, %r17867;
	xor.b32  	%r17868, %r1801, %r17865;
	xor.b32  	%r1802, %r17868, %r17790;
	and.b32  	%r17869, %r17844, 1;
	setp.eq.b32 	%p216, %r17869, 1;
	@%p216 bra 	$L__BB1_359;
	and.b32  	%r17870, %r1802, 1;
	shl.b32 	%r17871, %r1785, 1;
	and.b32  	%r17872, %r17871, 126;
	or.b32  	%r17873, %r17870, %r17872;
	and.b32  	%r17874, %r1795, 1;
	shl.b32 	%r17875, %r1784, 1;
	and.b32  	%r17876, %r17875, 126;
	or.b32  	%r17877, %r17874, %r17876;
	atom.shared.add.u32 	%r17878, [_ZZ14RevSucSpSecondP8BiuStateS0_PjhE14checkCount_Out], 2;
	cvt.u64.u32 	%rd1627, %r17878;
	mul.wide.u32 	%rd1628, %r17878, 4;
	add.s64 	%rd1629, %rd5, %rd1628;
	st.global.u32 	[%rd1629+65536], %r1787;
	st.global.u32 	[%rd1629+131072], %r1786;
	st.global.u32 	[%rd1629+196608], %r1791;
	cvt.u16.u32 	%rs647, %r1789;
	mul.wide.u32 	%rd1630, %r17878, 2;
	sub.s64 	%rd1631, %rd1629, %rd1630;
	st.global.u16 	[%rd1631+262144], %rs647;
	cvt.u16.u32 	%rs648, %r17877;
	sub.s64 	%rd1632, %rd1631, %rd1627;
	st.global.u8 	[%rd1632+294912], %rs648;
	shl.b16 	%rs649, %rs20, 1;
	and.b16  	%rs650, %rs649, 126;
	st.global.u8 	[%rd1632+311296], %rs650;
	cvt.u16.u32 	%rs651, %r17873;
	st.global.u8 	[%rd1632+327680], %rs651;
	add.s32 	%r17879, %r17878, 1;
	or.b32  	%r17880, %r1787, 1;
	cvt.u64.u32 	%rd1633, %r17879;
	mul.wide.u32 	%rd1634, %r17879, 4;
	add.s64 	%rd1635, %rd5, %rd1634;
	st.global.u32 	[%rd1635+65536], %r17880;
	st.global.u32 	[%rd1635+131072], %r1786;
	xor.b32  	%r17881, %r1791, 524288;
	st.global.u32 	[%rd1635+196608], %r17881;
	mul.wide.u32 	%rd1636, %r17879, 2;
	sub.s64 	%rd1637, %rd1635, %rd1636;
	st.global.u16 	[%rd1637+262144], %rs647;
	sub.s64 	%rd1638, %rd1637, %rd1633;
	st.global.u8 	[%rd1638+294912], %rs648;
	st.global.u8 	[%rd1638+311296], %rs650;
	st.global.u8 	[%rd1638+327680], %rs651;
$L__BB1_359:
	xor.b32  	%r17882, %r1790, %r1788;
	and.b32  	%r17883, %r17882, 1;
	neg.s32 	%r17884, %r17883;
	and.b32  	%r17885, %r17884, 721472;
	xor.b32  	%r17886, %r17885, %r1783;
	shl.b32 	%r17887, %r17886, 1;
	and.b32  	%r17888, %r17887, 8388606;
	or.b32  	%r1803, %r17888, %r17883;
	shr.u32 	%r17889, %r17888, 7;
	shr.u32 	%r17890, %r17888, 17;
	not.b32 	%r17891, %r17890;
	and.b32  	%r17892, %r1792, %r17891;
	and.b32  	%r17893, %r17892, %r17889;
	not.b32 	%r17894, %r17889;
	shr.u32 	%r17895, %r17888, 21;
	shr.u32 	%r17896, %r17888, 12;
	and.b32  	%r17897, %r17895, %r17894;
	and.b32  	%r17898, %r17897, %r17896;
	or.b32  	%r17899, %r17893, %r17898;
	or.b32  	%r17900, %r17895, %r1792;
	not.b32 	%r17901, %r17900;
	and.b32  	%r17902, %r1793, %r17901;
	or.b32  	%r17903, %r17899, %r17902;
	or.b32  	%r17904, %r17896, %r1793;
	not.b32 	%r17905, %r17904;
	and.b32  	%r17906, %r17890, %r17905;
	or.b32  	%r17907, %r17903, %r17906;
	xor.b32  	%r1804, %r1794, %r17907;
	shr.u32 	%r17908, %r17888, 19;
	shr.u32 	%r17909, %r17886, 7;
	and.b32  	%r17910, %r17909, %r1797;
	and.b32  	%r17911, %r17910, %r17908;
	not.b32 	%r17912, %r17908;
	shr.u32 	%r17913, %r17888, 20;
	shr.u32 	%r17914, %r17888, 6;
	and.b32  	%r17915, %r17913, %r17912;
	and.b32  	%r17916, %r17915, %r17914;
	or.b32  	%r17917, %r17916, %r17911;
	shr.u32 	%r17918, %r17888, 8;
	or.b32  	%r17919, %r17914, %r17918;
	not.b32 	%r17920, %r17919;
	shr.u32 	%r17921, %r17888, 13;
	and.b32  	%r17922, %r17921, %r17920;
	or.b32  	%r17923, %r17917, %r17922;
	or.b32  	%r17924, %r17913, %r17921;
	not.b32 	%r17925, %r17924;
	and.b32  	%r17926, %r1796, %r17925;
	or.b32  	%r17927, %r17923, %r17926;
	xor.b32  	%r17928, %r1798, %r17927;
	shr.u32 	%r17929, %r17886, 17;
	shr.u32 	%r17930, %r17886, 8;
	not.b32 	%r17931, %r17930;
	and.b32  	%r17932, %r17929, %r17931;
	and.b32  	%r17933, %r17932, %r1799;
	shr.u32 	%r17934, %r17888, 16;
	and.b32  	%r17935, %r17934, %r1800;
	shr.u32 	%r17936, %r17888, 4;
	and.b32  	%r17937, %r17935, %r17936;
	or.b32  	%r17938, %r17937, %r17933;
	shr.u32 	%r17939, %r17888, 18;
	or.b32  	%r17940, %r17939, %r17936;
	not.b32 	%r17941, %r17940;
	shr.u32 	%r17942, %r17888, 22;
	and.b32  	%r17943, %r17942, %r17941;
	or.b32  	%r17944, %r17938, %r17943;
	or.b32  	%r17945, %r17942, %r17934;
	not.b32 	%r17946, %r17945;
	shr.u32 	%r17947, %r17888, 9;
	and.b32  	%r17948, %r17947, %r17946;
	or.b32  	%r17949, %r17944, %r17948;
	xor.b32  	%r17950, %r1801, %r17949;
	xor.b32  	%r1805, %r17950, %r17882;
	and.b32  	%r17951, %r17928, 1;
	setp.eq.b32 	%p217, %r17951, 1;
	not.pred 	%p218, %p217;
	@%p218 bra 	$L__BB1_361;
	and.b32  	%r17952, %r1805, 1;
	shl.b32 	%r17953, %r1785, 1;
	and.b32  	%r17954, %r17953, 126;
	or.b32  	%r17955, %r17952, %r17954;
	and.b32  	%r17956, %r1804, 1;
	shl.b32 	%r17957, %r1784, 1;
	and.b32  	%r17958, %r17957, 126;
	or.b32  	%r17959, %r17956, %r17958;
	atom.shared.add.u32 	%r17960, [_ZZ14RevSucSpSecondP8BiuStateS0_PjhE14checkCount_Out], 2;
	cvt.u64.u32 	%rd1639, %r17960;
	mul.wide.u32 	%rd1640, %r17960, 4;
	add.s64 	%rd1641, %rd5, %rd1640;
	st.global.u32 	[%rd1641+65536], %r1787;
	st.global.u32 	[%rd1641+131072], %r1786;
	st.global.u32 	[%rd1641+196608], %r1803;
	cvt.u16.u32 	%rs652, %r1789;
	mul.wide.u32 	%rd1642, %r17960, 2;
	sub.s64 	%rd1643, %rd1641, %rd1642;
	st.global.u16 	[%rd1643+262144], %rs652;
	cvt.u16.u32 	%rs653, %r17959;
	sub.s64 	%rd1644, %rd1643, %rd1639;
	st.global.u8 	[%rd1644+294912], %rs653;
	shl.b16 	%rs654, %rs20, 1;
	and.b16  	%rs655, %rs654, 126;
	or.b16  	%rs656, %rs655, 1;
	st.global.u8 	[%rd1644+311296], %rs656;
	cvt.u16.u32 	%rs657, %r17955;
	st.global.u8 	[%rd1644+327680], %rs657;
	add.s32 	%r17961, %r17960, 1;
	or.b32  	%r17962, %r1787, 1;
	cvt.u64.u32 	%rd1645, %r17961;
	mul.wide.u32 	%rd1646, %r17961, 4;
	add.s64 	%rd1647, %rd5, %rd1646;
	st.global.u32 	[%rd1647+65536], %r17962;
	st.global.u32 	[%rd1647+131072], %r1786;
	xor.b32  	%r17963, %r1803, 524288;
	st.global.u32 	[%rd1647+196608], %r17963;
	mul.wide.u32 	%rd1648, %r17961, 2;
	sub.s64 	%rd1649, %rd1647, %rd1648;
	st.global.u16 	[%rd1649+262144], %rs652;
	sub.s64 	%rd1650, %rd1649, %rd1645;
	st.global.u8 	[%rd1650+294912], %rs653;
	st.global.u8 	[%rd1650+311296], %rs656;
	st.global.u8 	[%rd1650+327680], %rs657;
$L__BB1_361:
	add.s32 	%r30238, %r30238, %r3;
	setp.lt.u32 	%p219, %r30238, %r1781;
	@%p219 bra 	$L__BB1_357;
$L__BB1_362:
	bar.sync 	0;
	ld.shared.u32 	%r17964, [_ZZ14RevSucSpSecondP8BiuStateS0_PjhE14checkCount_Out];
	st.global.u32 	[%rd2+2048], %r17964;
	bar.sync 	0;
	st.shared.u32 	[_ZZ14RevSucSpSecondP8BiuStateS0_PjhE13checkCount_In], %r17964;
	mov.b32 	%r17965, 0;
	st.shared.u32 	[_ZZ14RevSucSpSecondP8BiuStateS0_PjhE14checkCount_Out], %r17965;
	bar.sync 	0;
	ld.shared.u32 	%r1807, [_ZZ14RevSucSpSecondP8BiuStateS0_PjhE13checkCount_In];
	setp.ge.u32 	%p220, %r2, %r1807;
	@%p220 bra 	$L__BB1_369;
	mov.u32 	%r30239, %r2;
$L__BB1_364:
	cvt.u64.u32 	%rd1651, %r30239;
	mul.wide.u32 	%rd1652, %r30239, 4;
	add.s64 	%rd1653, %rd5, %rd1652;
	ld.global.u32 	%r1809, [%rd1653+196608];
	mul.wide.u32 	%rd1654, %r30239, 2;
	sub.s64 	%rd1655, %rd1653, %rd1654;
	ld.global.u16 	%rs658, [%rd1655+262144];
	cvt.u32.u16 	%r17966, %rs658;
	sub.s64 	%rd1656, %rd1655, %rd1651;
	ld.global.u8 	%r1810, [%rd1656+294912];
	ld.global.u8 	%rs21, [%rd1656+311296];
	cvt.u32.u16 	%r17967, %rs21;
	and.b32  	%r17968, %r17967, 255;
	ld.global.u8 	%r1811, [%rd1656+327680];
	mul.wide.u32 	%rd1657, %r30239, 3;
	add.s64 	%rd1658, %rd1656, %rd1657;
	ld.global.u32 	%r1812, [%rd1658+131072];
	ld.global.u32 	%r17969, [%rd1658+65536];
	shl.b32 	%r1813, %r17969, 1;
	shr.u32 	%r17970, %r17966, 10;
	shr.u32 	%r17971, %r17966, 3;
	and.b32  	%r17972, %r17970, %r17971;
	shr.u32 	%r17973, %r17966, 2;
	and.b32  	%r17974, %r17973, %r17966;
	shr.u32 	%r17975, %r17966, 12;
	xor.b32  	%r17976, %r17974, %r17975;
	xor.b32  	%r1814, %r17976, %r17972;
	and.b32  	%r17977, %r1814, 1;
	mul.wide.u16 	%r17978, %rs658, 2;
	and.b32  	%r17979, %r17978, 8190;
	or.b32  	%r17980, %r17977, %r17979;
	xor.b32  	%r1815, %r17980, 1;
	xor.b32  	%r17981, %r17979, %r1810;
	shr.u32 	%r17982, %r17981, 4;
	shr.u32 	%r17983, %r17966, 9;
	shr.u32 	%r17984, %r1809, 22;
	xor.b32  	%r17985, %r17984, %r17982;
	xor.b32  	%r1816, %r17985, %r17983;
	xor.b32  	%r17986, %r1816, %r1815;
	and.b32  	%r17987, %r17986, 1;
	neg.s32 	%r17988, %r17987;
	and.b32  	%r17989, %r17988, 721472;
	xor.b32  	%r17990, %r17989, %r1809;
	shl.b32 	%r17991, %r17990, 1;
	and.b32  	%r17992, %r17991, 8388606;
	or.b32  	%r1817, %r17992, %r17987;
	shr.u32 	%r1818, %r17979, 5;
	shr.u32 	%r17993, %r17992, 7;
	shr.u32 	%r17994, %r17992, 17;
	not.b32 	%r17995, %r17994;
	and.b32  	%r17996, %r1818, %r17995;
	and.b32  	%r17997, %r17996, %r17993;
	not.b32 	%r17998, %r17993;
	shr.u32 	%r17999, %r17992, 21;
	shr.u32 	%r18000, %r17992, 12;
	and.b32  	%r18001, %r17999, %r17998;
	and.b32  	%r18002, %r18001, %r18000;
	or.b32  	%r18003, %r17997, %r18002;
	or.b32  	%r18004, %r17999, %r1818;
	not.b32 	%r18005, %r18004;
	shr.u32 	%r1819, %r17979, 12;
	and.b32  	%r18006, %r1819, %r18005;
	or.b32  	%r18007, %r18003, %r18006;
	or.b32  	%r18008, %r18000, %r1819;
	not.b32 	%r18009, %r18008;
	and.b32  	%r18010, %r17994, %r18009;
	or.b32  	%r18011, %r18007, %r18010;
	shr.u32 	%r18012, %r1810, 2;
	shr.u32 	%r18013, %r1810, 5;
	shr.u32 	%r18014, %r17968, 6;
	xor.b32  	%r18015, %r18012, %r18013;
	xor.b32  	%r1820, %r18015, %r18014;
	xor.b32  	%r1821, %r1820, %r18011;
	shr.u32 	%r18016, %r17992, 19;
	shr.u32 	%r18017, %r17990, 7;
	shr.u32 	%r1822, %r17979, 11;
	not.b32 	%r1823, %r1822;
	and.b32  	%r18018, %r18017, %r1823;
	and.b32  	%r18019, %r18018, %r18016;
	not.b32 	%r18020, %r18016;
	shr.u32 	%r18021, %r17992, 20;
	shr.u32 	%r18022, %r17992, 6;
	and.b32  	%r18023, %r18021, %r18020;
	and.b32  	%r18024, %r18023, %r18022;
	or.b32  	%r18025, %r18024, %r18019;
	shr.u32 	%r18026, %r17992, 8;
	or.b32  	%r18027, %r18022, %r18026;
	not.b32 	%r18028, %r18027;
	shr.u32 	%r18029, %r17992, 13;
	and.b32  	%r18030, %r18029, %r18028;
	or.b32  	%r18031, %r18025, %r18030;
	or.b32  	%r18032, %r18021, %r18029;
	not.b32 	%r18033, %r18032;
	and.b32  	%r18034, %r1822, %r18033;
	or.b32  	%r18035, %r18031, %r18034;
	shr.u32 	%r18036, %r17968, 2;
	shr.u32 	%r18037, %r17968, 5;
	shr.u32 	%r18038, %r1811, 6;
	xor.b32  	%r18039, %r18036, %r18037;
	xor.b32  	%r1824, %r18039, %r18038;
	xor.b32  	%r18040, %r1824, %r18035;
	shr.u32 	%r1825, %r17979, 9;
	shr.u32 	%r18041, %r17990, 17;
	shr.u32 	%r18042, %r17990, 8;
	not.b32 	%r18043, %r18042;
	and.b32  	%r18044, %r18041, %r18043;
	and.b32  	%r18045, %r18044, %r1825;
	shr.u32 	%r18046, %r17992, 16;
	not.b32 	%r1826, %r1825;
	and.b32  	%r18047, %r18046, %r1826;
	shr.u32 	%r18048, %r17992, 4;
	and.b32  	%r18049, %r18047, %r18048;
	or.b32  	%r18050, %r18049, %r18045;
	shr.u32 	%r18051, %r17992, 18;
	or.b32  	%r18052, %r18051, %r18048;
	not.b32 	%r18053, %r18052;
	shr.u32 	%r18054, %r17992, 22;
	and.b32  	%r18055, %r18054, %r18053;
	or.b32  	%r18056, %r18050, %r18055;
	or.b32  	%r18057, %r18054, %r18046;
	not.b32 	%r18058, %r18057;
	shr.u32 	%r18059, %r17992, 9;
	and.b32  	%r18060, %r18059, %r18058;
	or.b32  	%r18061, %r18056, %r18060;
	shr.u32 	%r18062, %r1811, 3;
	shr.u32 	%r18063, %r1810, 6;
	xor.b32  	%r1827, %r18062, %r18063;
	xor.b32  	%r18064, %r1827, %r18061;
	xor.b32  	%r1828, %r18064, %r17986;
	and.b32  	%r18065, %r18040, 1;
	setp.eq.b32 	%p221, %r18065, 1;
	@%p221 bra 	$L__BB1_366;
	and.b32  	%r18066, %r1828, 1;
	shl.b32 	%r18067, %r1811, 1;
	and.b32  	%r18068, %r18067, 126;
	or.b32  	%r18069, %r18066, %r18068;
	and.b32  	%r18070, %r1821, 1;
	shl.b32 	%r18071, %r1810, 1;
	and.b32  	%r18072, %r18071, 126;
	or.b32  	%r18073, %r18070, %r18072;
	atom.shared.add.u32 	%r18074, [_ZZ14RevSucSpSecondP8BiuStateS0_PjhE14checkCount_Out], 2;
	cvt.u64.u32 	%rd1659, %r18074;
	mul.wide.u32 	%rd1660, %r18074, 4;
	add.s64 	%rd1661, %rd6, %rd1660;
	st.global.u32 	[%rd1661+65536], %r1813;
	st.global.u32 	[%rd1661+131072], %r1812;
	st.global.u32 	[%rd1661+196608], %r1817;
	cvt.u16.u32 	%rs659, %r1815;
	mul.wide.u32 	%rd1662, %r18074, 2;
	sub.s64 	%rd1663, %rd1661, %rd1662;
	st.global.u16 	[%rd1663+262144], %rs659;
	cvt.u16.u32 	%rs660, %r18073;
	sub.s64 	%rd1664, %rd1663, %rd1659;
	st.global.u8 	[%rd1664+294912], %rs660;
	shl.b16 	%rs661, %rs21, 1;
	and.b16  	%rs662, %rs661, 126;
	st.global.u8 	[%rd1664+311296], %rs662;
	cvt.u16.u32 	%rs663, %r18069;
	st.global.u8 	[%rd1664+327680], %rs663;
	add.s32 	%r18075, %r18074, 1;
	or.b32  	%r18076, %r1813, 1;
	cvt.u64.u32 	%rd1665, %r18075;
	mul.wide.u32 	%rd1666, %r18075, 4;
	add.s64 	%rd1667, %rd6, %rd1666;
	st.global.u32 	[%rd1667+65536], %r18076;
	st.global.u32 	[%rd1667+131072], %r1812;
	xor.b32  	%r18077, %r1817, 524288;
	st.global.u32 	[%rd1667+196608], %r18077;
	mul.wide.u32 	%rd1668, %r18075, 2;
	sub.s64 	%rd1669, %rd1667, %rd1668;
	st.global.u16 	[%rd1669+262144], %rs659;
	sub.s64 	%rd1670, %rd1669, %rd1665;
	st.global.u8 	[%rd1670+294912], %rs660;
	st.global.u8 	[%rd1670+311296], %rs662;
	st.global.u8 	[%rd1670+327680], %rs663;
$L__BB1_366:
	xor.b32  	%r18078, %r1816, %r1814;
	and.b32  	%r18079, %r18078, 1;
	neg.s32 	%r18080, %r18079;
	and.b32  	%r18081, %r18080, 721472;
	xor.b32  	%r18082, %r18081, %r1809;
	shl.b32 	%r18083, %r18082, 1;
	and.b32  	%r18084, %r18083, 8388606;
	or.b32  	%r1829, %r18084, %r18079;
	shr.u32 	%r18085, %r18084, 7;
	shr.u32 	%r18086, %r18084, 17;
	not.b32 	%r18087, %r18086;
	and.b32  	%r18088, %r1818, %r18087;
	and.b32  	%r18089, %r18088, %r18085;
	not.b32 	%r18090, %r18085;
	shr.u32 	%r18091, %r18084, 21;
	shr.u32 	%r18092, %r18084, 12;
	and.b32  	%r18093, %r18091, %r18090;
	and.b32  	%r18094, %r18093, %r18092;
	or.b32  	%r18095, %r18089, %r18094;
	or.b32  	%r18096, %r18091, %r1818;
	not.b32 	%r18097, %r18096;
	and.b32  	%r18098, %r1819, %r18097;
	or.b32  	%r18099, %r18095, %r18098;
	or.b32  	%r18100, %r18092, %r1819;
	not.b32 	%r18101, %r18100;
	and.b32  	%r18102, %r18086, %r18101;
	or.b32  	%r18103, %r18099, %r18102;
	xor.b32  	%r1830, %r1820, %r18103;
	shr.u32 	%r18104, %r18084, 19;
	shr.u32 	%r18105, %r18082, 7;
	and.b32  	%r18106, %r18105, %r1823;
	and.b32  	%r18107, %r18106, %r18104;
	not.b32 	%r18108, %r18104;
	shr.u32 	%r18109, %r18084, 20;
	shr.u32 	%r18110, %r18084, 6;
	and.b32  	%r18111, %r18109, %r18108;
	and.b32  	%r18112, %r18111, %r18110;
	or.b32  	%r18113, %r18112, %r18107;
	shr.u32 	%r18114, %r18084, 8;
	or.b32  	%r18115, %r18110, %r18114;
	not.b32 	%r18116, %r18115;
	shr.u32 	%r18117, %r18084, 13;
	and.b32  	%r18118, %r18117, %r18116;
	or.b32  	%r18119, %r18113, %r18118;
	or.b32  	%r18120, %r18109, %r18117;
	not.b32 	%r18121, %r18120;
	and.b32  	%r18122, %r1822, %r18121;
	or.b32  	%r18123, %r18119, %r18122;
	xor.b32  	%r18124, %r1824, %r18123;
	shr.u32 	%r18125, %r18082, 17;
	shr.u32 	%r18126, %r18082, 8;
	not.b32 	%r18127, %r18126;
	and.b32  	%r18128, %r18125, %r18127;
	and.b32  	%r18129, %r18128, %r1825;
	shr.u32 	%r18130, %r18084, 16;
	and.b32  	%r18131, %r18130, %r1826;
	shr.u32 	%r18132, %r18084, 4;
	and.b32  	%r18133, %r18131, %r18132;
	or.b32  	%r18134, %r18133, %r18129;
	shr.u32 	%r18135, %r18084, 18;
	or.b32  	%r18136, %r18135, %r18132;
	not.b32 	%r18137, %r18136;
	shr.u32 	%r18138, %r18084, 22;
	and.b32  	%r18139, %r18138, %r18137;
	or.b32  	%r18140, %r18134, %r18139;
	or.b32  	%r18141, %r18138, %r18130;
	not.b32 	%r18142, %r18141;
	shr.u32 	%r18143, %r18084, 9;
	and.b32  	%r18144, %r18143, %r18142;
	or.b32  	%r18145, %r18140, %r18144;
	xor.b32  	%r18146, %r1827, %r18145;
	xor.b32  	%r1831, %r18146, %r18078;
	and.b32  	%r18147, %r18124, 1;
	setp.eq.b32 	%p222, %r18147, 1;
	not.pred 	%p223, %p222;
	@%p223 bra 	$L__BB1_368;
	and.b32  	%r18148, %r1831, 1;
	shl.b32 	%r18149, %r1811, 1;
	and.b32  	%r18150, %r18149, 126;
	or.b32  	%r18151, %r18148, %r18150;
	and.b32  	%r18152, %r1830, 1;
	shl.b32 	%r18153, %r1810, 1;
	and.b32  	%r18154, %r18153, 126;
	or.b32  	%r18155, %r18152, %r18154;
	atom.shared.add.u32 	%r18156, [_ZZ14RevSucSpSecondP8BiuStateS0_PjhE14checkCount_Out], 2;
	cvt.u64.u32 	%rd1671, %r18156;
	mul.wide.u32 	%rd1672, %r18156, 4;
	add.s64 	%rd1673, %rd6, %rd1672;
	st.global.u32 	[%rd1673+65536], %r1813;
	st.global.u32 	[%rd1673+131072], %r1812;
	st.global.u32 	[%rd1673+196608], %r1829;
	cvt.u16.u32 	%rs664, %r1815;
	mul.wide.u32 	%rd1674, %r18156, 2;
	sub.s64 	%rd1675, %rd1673, %rd1674;
	st.global.u16 	[%rd1675+262144], %rs664;
	cvt.u16.u32 	%rs665, %r18155;
	sub.s64 	%rd1676, %rd1675, %rd1671;
	st.global.u8 	[%rd1676+294912], %rs665;
	shl.b16 	%rs666, %rs21, 1;
	and.b16  	%rs667, %rs666, 126;
	or.b16  	%rs668, %rs667, 1;
	st.global.u8 	[%rd1676+311296], %rs668;
	cvt.u16.u32 	%rs669, %r18151;
	st.global.u8 	[%rd1676+327680], %rs669;
	add.s32 	%r18157, %r18156, 1;
	or.b32  	%r18158, %r1813, 1;
	cvt.u64.u32 	%rd1677, %r18157;
	mul.wide.u32 	%rd1678, %r18157, 4;
	add.s64 	%rd1679, %rd6, %rd1678;
	st.global.u32 	[%rd1679+65536], %r18158;
	st.global.u32 	[%rd1679+131072], %r1812;
	xor.b32  	%r18159, %r1829, 524288;
	st.global.u32 	[%rd1679+196608], %r18159;
	mul.wide.u32 	%rd1680, %r18157, 2;
	sub.s64 	%rd1681, %rd1679, %rd1680;
	st.global.u16 	[%rd1681+262144], %rs664;
	sub.s64 	%rd1682, %rd1681, %rd1677;
	st.global.u8 	[%rd1682+294912], %rs665;
	st.global.u8 	[%rd1682+311296], %rs668;
	st.global.u8 	[%rd1682+327680], %rs669;
$L__BB1_368:
	add.s32 	%r30239, %r30239, %r3;
	setp.lt.u32 	%p224, %r30239, %r1807;
	@%p224 bra 	$L__BB1_364;
$L__BB1_369:
	bar.sync 	0;
	ld.shared.u32 	%r18160, [_ZZ14RevSucSpSecondP8BiuStateS0_PjhE14checkCount_Out];
	bar.sync 	0;
	st.shared.u32 	[_ZZ14RevSucSpSecondP8BiuStateS0_PjhE13checkCount_In], %r18160;
	mov.b32 	%r18161, 0;
	st.shared.u32 	[_ZZ14RevSucSpSecondP8BiuStateS0_PjhE14checkCount_Out], %r18161;
	bar.sync 	0;
	ld.shared.u32 	%r1833, [_ZZ14RevSucSpSecondP8BiuStateS0_PjhE13checkCount_In];
	setp.ge.u32 	%p225, %r2, %r1833;
	@%p225 bra 	$L__BB1_376;
	mov.u32 	%r30240, %r2;
$L__BB1_371:
	cvt.u64.u32 	%rd1683, %r30240;
	mul.wide.u32 	%rd1684, %r30240, 4;
	add.s64 	%rd1685, %rd6, %rd1684;
	ld.global.u32 	%r1835, [%rd1685+196608];
	mul.wide.u32 	%rd1686, %r30240, 2;
	sub.s64 	%rd1687, %rd1685, %rd1686;
	ld.global.u16 	%rs670, [%rd1687+262144];
	cvt.u32.u16 	%r18162, %rs670;
	sub.s64 	%rd1688, %rd1687, %rd1683;
	ld.global.u8 	%r1836, [%rd1688+294912];
	ld.global.u8 	%rs22, [%rd1688+311296];
	cvt.u32.u16 	%r18163, %rs22;
	and.b32  	%r18164, %r18163, 255;
	ld.global.u8 	%r1837, [%rd1688+327680];
	mul.wide.u32 	%rd1689, %r30240, 3;
	add.s64 	%rd1690, %rd1688, %rd1689;
	ld.global.u32 	%r1838, [%rd1690+131072];
	ld.global.u32 	%r18165, [%rd1690+65536];
	shl.b32 	%r1839, %r18165, 1;
	shr.u32 	%r18166, %r18162, 10;
	shr.u32 	%r18167, %r18162, 3;
	and.b32  	%r18168, %r18166, %r18167;
	shr.u32 	%r18169, %r18162, 2;
	and.b32  	%r18170, %r18169, %r18162;
	shr.u32 	%r18171, %r18162, 12;
	xor.b32  	%r18172, %r18170, %r18171;
	xor.b32  	%r1840, %r18172, %r18168;
	and.b32  	%r18173, %r1840, 1;
	mul.wide.u16 	%r18174, %rs670, 2;
	and.b32  	%r18175, %r18174, 8190;
	or.b32  	%r18176, %r18173, %r18175;
	xor.b32  	%r1841, %r18176, 1;
	xor.b32  	%r18177, %r18175, %r1836;
	shr.u32 	%r18178, %r18177, 4;
	shr.u32 	%r18179, %r18162, 9;
	shr.u32 	%r18180, %r1835, 22;
	xor.b32  	%r18181, %r18180, %r18178;
	xor.b32  	%r1842, %r18181, %r18179;
	xor.b32  	%r18182, %r1842, %r1841;
	and.b32  	%r18183, %r18182, 1;
	neg.s32 	%r18184, %r18183;
	and.b32  	%r18185, %r18184, 721472;
	xor.b32  	%r18186, %r18185, %r1835;
	shl.b32 	%r18187, %r18186, 1;
	and.b32  	%r18188, %r18187, 8388606;
	or.b32  	%r1843, %r18188, %r18183;
	shr.u32 	%r1844, %r18175, 5;
	shr.u32 	%r18189, %r18188, 7;
	shr.u32 	%r18190, %r18188, 17;
	not.b32 	%r18191, %r18190;
	and.b32  	%r18192, %r1844, %r18191;
	and.b32  	%r18193, %r18192, %r18189;
	not.b32 	%r18194, %r18189;
	shr.u32 	%r18195, %r18188, 21;
	shr.u32 	%r18196, %r18188, 12;
	and.b32  	%r18197, %r18195, %r18194;
	and.b32  	%r18198, %r18197, %r18196;
	or.b32  	%r18199, %r18193, %r18198;
	or.b32  	%r18200, %r18195, %r1844;
	not.b32 	%r18201, %r18200;
	shr.u32 	%r1845, %r18175, 12;
	and.b32  	%r18202, %r1845, %r18201;
	or.b32  	%r18203, %r18199, %r18202;
	or.b32  	%r18204, %r18196, %r1845;
	not.b32 	%r18205, %r18204;
	and.b32  	%r18206, %r18190, %r18205;
	or.b32  	%r18207, %r18203, %r18206;
	shr.u32 	%r18208, %r1836, 2;
	shr.u32 	%r18209, %r1836, 5;
	shr.u32 	%r18210, %r18164, 6;
	xor.b32  	%r18211, %r18208, %r18209;
	xor.b32  	%r1846, %r18211, %r18210;
	xor.b32  	%r1847, %r1846, %r18207;
	shr.u32 	%r18212, %r18188, 19;
	shr.u32 	%r18213, %r18186, 7;
	shr.u32 	%r1848, %r18175, 11;
	not.b32 	%r1849, %r1848;
	and.b32  	%r18214, %r18213, %r1849;
	and.b32  	%r18215, %r18214, %r18212;
	not.b32 	%r18216, %r18212;
	shr.u32 	%r18217, %r18188, 20;
	shr.u32 	%r18218, %r18188, 6;
	and.b32  	%r18219, %r18217, %r18216;
	and.b32  	%r18220, %r18219, %r18218;
	or.b32  	%r18221, %r18220, %r18215;
	shr.u32 	%r18222, %r18188, 8;
	or.b32  	%r18223, %r18218, %r18222;
	not.b32 	%r18224, %r18223;
	shr.u32 	%r18225, %r18188, 13;
	and.b32  	%r18226, %r18225, %r18224;
	or.b32  	%r18227, %r18221, %r18226;
	or.b32  	%r18228, %r18217, %r18225;
	not.b32 	%r18229, %r18228;
	and.b32  	%r18230, %r1848, %r18229;
	or.b32  	%r18231, %r18227, %r18230;
	shr.u32 	%r18232, %r18164, 2;
	shr.u32 	%r18233, %r18164, 5;
	shr.u32 	%r18234, %r1837, 6;
	xor.b32  	%r18235, %r18232, %r18233;
	xor.b32  	%r1850, %r18235, %r18234;
	xor.b32  	%r18236, %r1850, %r18231;
	shr.u32 	%r1851, %r18175, 9;
	shr.u32 	%r18237, %r18186, 17;
	shr.u32 	%r18238, %r18186, 8;
	not.b32 	%r18239, %r18238;
	and.b32  	%r18240, %r18237, %r18239;
	and.b32  	%r18241, %r18240, %r1851;
	shr.u32 	%r18242, %r18188, 16;
	not.b32 	%r1852, %r1851;
	and.b32  	%r18243, %r18242, %r1852;
	shr.u32 	%r18244, %r18188, 4;
	and.b32  	%r18245, %r18243, %r18244;
	or.b32  	%r18246, %r18245, %r18241;
	shr.u32 	%r18247, %r18188, 18;
	or.b32  	%r18248, %r18247, %r18244;
	not.b32 	%r18249, %r18248;
	shr.u32 	%r18250, %r18188, 22;
	and.b32  	%r18251, %r18250, %r18249;
	or.b32  	%r18252, %r18246, %r18251;
	or.b32  	%r18253, %r18250, %r18242;
	not.b32 	%r18254, %r18253;
	shr.u32 	%r18255, %r18188, 9;
	and.b32  	%r18256, %r18255, %r18254;
	or.b32  	%r18257, %r18252, %r18256;
	shr.u32 	%r18258, %r1837, 3;
	shr.u32 	%r18259, %r1836, 6;
	xor.b32  	%r1853, %r18258, %r18259;
	xor.b32  	%r18260, %r1853, %r18257;
	xor.b32  	%r1854, %r18260, %r18182;
	and.b32  	%r18261, %r18236, 1;
	setp.eq.b32 	%p226, %r18261, 1;
	@%p226 bra 	$L__BB1_373;
	and.b32  	%r18262, %r1854, 1;
	shl.b32 	%r18263, %r1837, 1;
	and.b32  	%r18264, %r18263, 126;
	or.b32  	%r18265, %r18262, %r18264;
	and.b32  	%r18266, %r1847, 1;
	shl.b32 	%r18267, %r1836, 1;
	and.b32  	%r18268, %r18267, 126;
	or.b32  	%r18269, %r18266, %r18268;
	atom.shared.add.u32 	%r18270, [_ZZ14RevSucSpSecondP8BiuStateS0_PjhE14checkCount_Out], 2;
	cvt.u64.u32 	%rd1691, %r18270;
	mul.wide.u32 	%rd1692, %r18270, 4;
	add.s64 	%rd1693, %rd5, %rd1692;
	st.global.u32 	[%rd1693+65536], %r1839;
	st.global.u32 	[%rd1693+131072], %r1838;
	st.global.u32 	[%rd1693+196608], %r1843;
	cvt.u16.u32 	%rs671, %r1841;
	mul.wide.u32 	%rd1694, %r18270, 2;
	sub.s64 	%rd1695, %rd1693, %rd1694;
	st.global.u16 	[%rd1695+262144], %rs671;
	cvt.u16.u32 	%rs672, %r18269;
	sub.s64 	%rd1696, %rd1695, %rd1691;
	st.global.u8 	[%rd1696+294912], %rs672;
	shl.b16 	%rs673, %rs22, 1;
	and.b16  	%rs674, %rs673, 126;
	st.global.u8 	[%rd1696+311296], %rs674;
	cvt.u16.u32 	%rs675, %r18265;
	st.global.u8 	[%rd1696+327680], %rs675;
	add.s32 	%r18271, %r18270, 1;
	or.b32  	%r18272, %r1839, 1;
	cvt.u64.u32 	%rd1697, %r18271;
	mul.wide.u32 	%rd1698, %r18271, 4;
	add.s64 	%rd1699, %rd5, %rd1698;
	st.global.u32 	[%rd1699+65536], %r18272;
	st.global.u32 	[%rd1699+131072], %r1838;
	xor.b32  	%r18273, %r1843, 524288;
	st.global.u32 	[%rd1699+196608], %r18273;
	mul.wide.u32 	%rd1700, %r18271, 2;
	sub.s64 	%rd1701, %rd1699, %rd1700;
	st.global.u16 	[%rd1701+262144], %rs671;
	sub.s64 	%rd1702, %rd1701, %rd1697;
	st.global.u8 	[%rd1702+294912], %rs672;
	st.global.u8 	[%rd1702+311296], %rs674;
	st.global.u8 	[%rd1702+327680], %rs675;
$L__BB1_373:
	xor.b32  	%r18274, %r1842, %r1840;
	and.b32  	%r18275, %r18274, 1;
	neg.s32 	%r18276, %r18275;
	and.b32  	%r18277, %r18276, 721472;
	xor.b32  	%r18278, %r18277, %r1835;
	shl.b32 	%r18279, %r18278, 1;
	and.b32  	%r18280, %r18279, 8388606;
	or.b32  	%r1855, %r18280, %r18275;
	shr.u32 	%r18281, %r18280, 7;
	shr.u32 	%r18282, %r18280, 17;
	not.b32 	%r18283, %r18282;
	and.b32  	%r18284, %r1844, %r18283;
	and.b32  	%r18285, %r18284, %r18281;
	not.b32 	%r18286, %r18281;
	shr.u32 	%r18287, %r18280, 21;
	shr.u32 	%r18288, %r18280, 12;
	and.b32  	%r18289, %r18287, %r18286;
	and.b32  	%r18290, %r18289, %r18288;
	or.b32  	%r18291, %r18285, %r18290;
	or.b32  	%r18292, %r18287, %r1844;
	not.b32 	%r18293, %r18292;
	and.b32  	%r18294, %r1845, %r18293;
	or.b32  	%r18295, %r18291, %r18294;
	or.b32  	%r18296, %r18288, %r1845;
	not.b32 	%r18297, %r18296;
	and.b32  	%r18298, %r18282, %r18297;
	or.b32  	%r18299, %r18295, %r18298;
	xor.b32  	%r1856, %r1846, %r18299;
	shr.u32 	%r18300, %r18280, 19;
	shr.u32 	%r18301, %r18278, 7;
	and.b32  	%r18302, %r18301, %r1849;
	and.b32  	%r18303, %r18302, %r18300;
	not.b32 	%r18304, %r18300;
	shr.u32 	%r18305, %r18280, 20;
	shr.u32 	%r18306, %r18280, 6;
	and.b32  	%r18307, %r18305, %r18304;
	and.b32  	%r18308, %r18307, %r18306;
	or.b32  	%r18309, %r18308, %r18303;
	shr.u32 	%r18310, %r18280, 8;
	or.b32  	%r18311, %r18306, %r18310;
	not.b32 	%r18312, %r18311;
	shr.u32 	%r18313, %r18280, 13;
	and.b32  	%r18314, %r18313, %r18312;
	or.b32  	%r18315, %r18309, %r18314;
	or.b32  	%r18316, %r18305, %r18313;
	not.b32 	%r18317, %r18316;
	and.b32  	%r18318, %r1848, %r18317;
	or.b32  	%r18319, %r18315, %r18318;
	xor.b32  	%r18320, %r1850, %r18319;
	shr.u32 	%r18321, %r18278, 17;
	shr.u32 	%r18322, %r18278, 8;
	not.b32 	%r18323, %r18322;
	and.b32  	%r18324, %r18321, %r18323;
	and.b32  	%r18325, %r18324, %r1851;
	shr.u32 	%r18326, %r18280, 16;
	and.b32  	%r18327, %r18326, %r1852;
	shr.u32 	%r18328, %r18280, 4;
	and.b32  	%r18329, %r18327, %r18328;
	or.b32  	%r18330, %r18329, %r18325;
	shr.u32 	%r18331, %r18280, 18;
	or.b32  	%r18332, %r18331, %r18328;
	not.b32 	%r18333, %r18332;
	shr.u32 	%r18334, %r18280, 22;
	and.b32  	%r18335, %r18334, %r18333;
	or.b32  	%r18336, %r18330, %r18335;
	or.b32  	%r18337, %r18334, %r18326;
	not.b32 	%r18338, %r18337;
	shr.u32 	%r18339, %r18280, 9;
	and.b32  	%r18340, %r18339, %r18338;
	or.b32  	%r18341, %r18336, %r18340;
	xor.b32  	%r18342, %r1853, %r18341;
	xor.b32  	%r1857, %r18342, %r18274;
	and.b32  	%r18343, %r18320, 1;
	setp.eq.b32 	%p227, %r18343, 1;
	not.pred 	%p228, %p227;
	@%p228 bra 	$L__BB1_375;
	and.b32  	%r18344, %r1857, 1;
	shl.b32 	%r18345, %r1837, 1;
	and.b32  	%r18346, %r18345, 126;
	or.b32  	%r18347, %r18344, %r18346;
	and.b32  	%r18348, %r1856, 1;
	shl.b32 	%r18349, %r1836, 1;
	and.b32  	%r18350, %r18349, 126;
	or.b32  	%r18351, %r18348, %r18350;
	atom.shared.add.u32 	%r18352, [_ZZ14RevSucSpSecondP8BiuStateS0_PjhE14checkCount_Out], 2;
	cvt.u64.u32 	%rd1703, %r18352;
	mul.wide.u32 	%rd1704, %r18352, 4;
	add.s64 	%rd1705, %rd5, %rd1704;
	st.global.u32 	[%rd1705+65536], %r1839;
	st.global.u32 	[%rd1705+131072], %r1838;
	st.global.u32 	[%rd1705+196608], %r1855;
	cvt.u16.u32 	%rs676, %r1841;
	mul.wide.u32 	%rd1706, %r18352, 2;
	sub.s64 	%rd1707, %rd1705, %rd1706;
	st.global.u16 	[%rd1707+262144], %rs676;
	cvt.u16.u32 	%rs677, %r18351;
	sub.s64 	%rd1708, %rd1707, %rd1703;
	st.global.u8 	[%rd1708+294912], %rs677;
	shl.b16 	%rs678, %rs22, 1;
	and.b16  	%rs679, %rs678, 126;
	or.b16  	%rs680, %rs679, 1;
	st.global.u8 	[%rd1708+311296], %rs680;
	cvt.u16.u32 	%rs681, %r18347;
	st.global.u8 	[%rd1708+327680], %rs681;
	add.s32 	%r18353, %r18352, 1;
	or.b32  	%r18354, %r1839, 1;
	cvt.u64.u32 	%rd1709, %r18353;
	mul.wide.u32 	%rd1710, %r18353, 4;
	add.s64 	%rd1711, %rd5, %rd1710;
	st.global.u32 	[%rd1711+65536], %r18354;
	st.global.u32 	[%rd1711+131072], %r1838;
	xor.b32  	%r18355, %r1855, 524288;
	st.global.u32 	[%rd1711+196608], %r18355;
	mul.wide.u32 	%rd1712, %r18353, 2;
	sub.s64 	%rd1713, %rd1711, %rd1712;
	st.global.u16 	[%rd1713+262144], %rs676;
	sub.s64 	%rd1714, %rd1713, %rd1709;
	st.global.u8 	[%rd1714+294912], %rs677;
	st.global.u8 	[%rd1714+311296], %rs680;
	st.global.u8 	[%rd1714+327680], %rs681;
$L__BB1_375:
	add.s32 	%r30240, %r30240, %r3;
	setp.lt.u32 	%p229, %r30240, %r1833;
	@%p229 bra 	$L__BB1_371;
$L__BB1_376:
	bar.sync 	0;
	ld.shared.u32 	%r18356, [_ZZ14RevSucSpSecondP8BiuStateS0_PjhE14checkCount_Out];
	st.global.u32 	[%rd2+2048], %r18356;
	bar.sync 	0;
	st.shared.u32 	[_ZZ14RevSucSpSecondP8BiuStateS0_PjhE13checkCount_In], %r18356;
	mov.b32 	%r18357, 0;
	st.shared.u32 	[_ZZ14RevSucSpSecondP8BiuStateS0_PjhE14checkCount_Out], %r18357;
	bar.sync 	0;
	ld.shared.u32 	%r1859, [_ZZ14RevSucSpSecondP8BiuStateS0_PjhE13checkCount_In];
	setp.ge.u32 	%p230, %r2, %r1859;
	@%p230 bra 	$L__BB1_383;
	mov.u32 	%r30241, %r2;
$L__BB1_378:
	cvt.u64.u32 	%rd1715, %r30241;
	mul.wide.u32 	%rd1716, %r30241, 4;
	add.s64 	%rd1717, %rd5, %rd1716;
	ld.global.u32 	%r1861, [%rd1717+196608];
	mul.wide.u32 	%rd1718, %r30241, 2;
	sub.s64 	%rd1719, %rd1717, %rd1718;
	ld.global.u16 	%rs682, [%rd1719+262144];
	cvt.u32.u16 	%r18358, %rs682;
	sub.s64 	%rd1720, %rd1719, %rd1715;
	ld.global.u8 	%r1862, [%rd1720+294912];
	ld.global.u8 	%rs23, [%rd1720+311296];
	cvt.u32.u16 	%r18359, %rs23;
	and.b32  	%r18360, %r18359, 255;
	ld.global.u8 	%r1863, [%rd1720+327680];
	mul.wide.u32 	%rd1721, %r30241, 3;
	add.s64 	%rd1722, %rd1720, %rd1721;
	ld.global.u32 	%r1864, [%rd1722+131072];
	ld.global.u32 	%r18361, [%rd1722+65536];
	shl.b32 	%r1865, %r18361, 1;
	shr.u32 	%r18362, %r18358, 10;
	shr.u32 	%r18363, %r18358, 3;
	and.b32  	%r18364, %r18362, %r18363;
	shr.u32 	%r18365, %r18358, 2;
	and.b32  	%r18366, %r18365, %r18358;
	shr.u32 	%r18367, %r18358, 12;
	xor.b32  	%r18368, %r18366, %r18367;
	xor.b32  	%r1866, %r18368, %r18364;
	and.b32  	%r18369, %r1866, 1;
	mul.wide.u16 	%r18370, %rs682, 2;
	and.b32  	%r18371, %r18370, 8190;
	or.b32  	%r18372, %r18369, %r18371;
	xor.b32  	%r1867, %r18372, 1;
	xor.b32  	%r18373, %r18371, %r1862;
	shr.u32 	%r18374, %r18373, 4;
	shr.u32 	%r18375, %r18358, 9;
	shr.u32 	%r18376, %r1861, 22;
	xor.b32  	%r18377, %r18376, %r18374;
	xor.b32  	%r1868, %r18377, %r18375;
	xor.b32  	%r18378, %r1868, %r1867;
	and.b32  	%r18379, %r18378, 1;
	neg.s32 	%r18380, %r18379;
	and.b32  	%r18381, %r18380, 721472;
	xor.b32  	%r18382, %r18381, %r1861;
	shl.b32 	%r18383, %r18382, 1;
	and.b32  	%r18384, %r18383, 8388606;
	or.b32  	%r1869, %r18384, %r18379;
	shr.u32 	%r1870, %r18371, 5;
	shr.u32 	%r18385, %r18384, 7;
	shr.u32 	%r18386, %r18384, 17;
	not.b32 	%r18387, %r18386;
	and.b32  	%r18388, %r1870, %r18387;
	and.b32  	%r18389, %r18388, %r18385;
	not.b32 	%r18390, %r18385;
	shr.u32 	%r18391, %r18384, 21;
	shr.u32 	%r18392, %r18384, 12;
	and.b32  	%r18393, %r18391, %r18390;
	and.b32  	%r18394, %r18393, %r18392;
	or.b32  	%r18395, %r18389, %r18394;
	or.b32  	%r18396, %r18391, %r1870;
	not.b32 	%r18397, %r18396;
	shr.u32 	%r1871, %r18371, 12;
	and.b32  	%r18398, %r1871, %r18397;
	or.b32  	%r18399, %r18395, %r18398;
	or.b32  	%r18400, %r18392, %r1871;
	not.b32 	%r18401, %r18400;
	and.b32  	%r18402, %r18386, %r18401;
	or.b32  	%r18403, %r18399, %r18402;
	shr.u32 	%r18404, %r1862, 2;
	shr.u32 	%r18405, %r1862, 5;
	shr.u32 	%r18406, %r18360, 6;
	xor.b32  	%r18407, %r18404, %r18405;
	xor.b32  	%r1872, %r18407, %r18406;
	xor.b32  	%r1873, %r1872, %r18403;
	shr.u32 	%r18408, %r18384, 19;
	shr.u32 	%r18409, %r18382, 7;
	shr.u32 	%r1874, %r18371, 11;
	not.b32 	%r1875, %r1874;
	and.b32  	%r18410, %r18409, %r1875;
	and.b32  	%r18411, %r18410, %r18408;
	not.b32 	%r18412, %r18408;
	shr.u32 	%r18413, %r18384, 20;
	shr.u32 	%r18414, %r18384, 6;
	and.b32  	%r18415, %r18413, %r18412;
	and.b32  	%r18416, %r18415, %r18414;
	or.b32  	%r18417, %r18416, %r18411;
	shr.u32 	%r18418, %r18384, 8;
	or.b32  	%r18419, %r18414, %r18418;
	not.b32 	%r18420, %r18419;
	shr.u32 	%r18421, %r18384, 13;
	and.b32  	%r18422, %r18421, %r18420;
	or.b32  	%r18423, %r18417, %r18422;
	or.b32  	%r18424, %r18413, %r18421;
	not.b32 	%r18425, %r18424;
	and.b32  	%r18426, %r1874, %r18425;
	or.b32  	%r18427, %r18423, %r18426;
	shr.u32 	%r18428, %r18360, 2;
	shr.u32 	%r18429, %r18360, 5;
	shr.u32 	%r18430, %r1863, 6;
	xor.b32  	%r18431, %r18428, %r18429;
	xor.b32  	%r1876, %r18431, %r18430;
	xor.b32  	%r18432, %r1876, %r18427;
	shr.u32 	%r1877, %r18371, 9;
	shr.u32 	%r18433, %r18382, 17;
	shr.u32 	%r18434, %r18382, 8;
	not.b32 	%r18435, %r18434;
	and.b32  	%r18436, %r18433, %r18435;
	and.b32  	%r18437, %r18436, %r1877;
	shr.u32 	%r18438, %r18384, 16;
	not.b32 	%r1878, %r1877;
	and.b32  	%r18439, %r18438, %r1878;
	shr.u32 	%r18440, %r18384, 4;
	and.b32  	%r18441, %r18439, %r18440;
	or.b32  	%r18442, %r18441, %r18437;
	shr.u32 	%r18443, %r18384, 18;
	or.b32  	%r18444, %r18443, %r18440;
	not.b32 	%r18445, %r18444;
	shr.u32 	%r18446, %r18384, 22;
	and.b32  	%r18447, %r18446, %r18445;
	or.b32  	%r18448, %r18442, %r18447;
	or.b32  	%r18449, %r18446, %r18438;
	not.b32 	%r18450, %r18449;
	shr.u32 	%r18451, %r18384, 9;
	and.b32  	%r18452, %r18451, %r18450;
	or.b32  	%r18453, %r18448, %r18452;
	shr.u32 	%r18454, %r1863, 3;
	shr.u32 	%r18455, %r1862, 6;
	xor.b32  	%r1879, %r18454, %r18455;
	xor.b32  	%r18456, %r1879, %r18453;
	xor.b32  	%r1880, %r18456, %r18378;
	and.b32  	%r18457, %r18432, 1;
	setp.eq.b32 	%p231, %r18457, 1;
	@%p231 bra 	$L__BB1_380;
	and.b32  	%r18458, %r1880, 1;
	shl.b32 	%r18459, %r1863, 1;
	and.b32  	%r18460, %r18459, 126;
	or.b32  	%r18461, %r18458, %r18460;
	and.b32  	%r18462, %r1873, 1;
	shl.b32 	%r18463, %r1862, 1;
	and.b32  	%r18464, %r18463, 126;
	or.b32  	%r18465, %r18462, %r18464;
	atom.shared.add.u32 	%r18466, [_ZZ14RevSucSpSecondP8BiuStateS0_PjhE14checkCount_Out], 2;
	cvt.u64.u32 	%rd1723, %r18466;
	mul.wide.u32 	%rd1724, %r18466, 4;
	add.s64 	%rd1725, %rd6, %rd1724;
	st.global.u32 	[%rd1725+65536], %r1865;
	st.global.u32 	[%rd1725+131072], %r1864;
	st.global.u32 	[%rd1725+196608], %r1869;
	cvt.u16.u32 	%rs683, %r1867;
	mul.wide.u32 	%rd1726, %r18466, 2;
	sub.s64 	%rd1727, %rd1725, %rd1726;
	st.global.u16 	[%rd1727+262144], %rs683;
	cvt.u16.u32 	%rs684, %r18465;
	sub.s64 	%rd1728, %rd1727, %rd1723;
	st.global.u8 	[%rd1728+294912], %rs684;
	shl.b16 	%rs685, %rs23, 1;
	and.b16  	%rs686, %rs685, 126;
	st.global.u8 	[%rd1728+311296], %rs686;
	cvt.u16.u32 	%rs687, %r18461;
	st.global.u8 	[%rd1728+327680], %rs687;
	add.s32 	%r18467, %r18466, 1;
	or.b32  	%r18468, %r1865, 1;
	cvt.u64.u32 	%rd1729, %r18467;
	mul.wide.u32 	%rd1730, %r18467, 4;
	add.s64 	%rd1731, %rd6, %rd1730;
	st.global.u32 	[%rd1731+65536], %r18468;
	st.global.u32 	[%rd1731+131072], %r1864;
	xor.b32  	%r18469, %r1869, 524288;
	st.global.u32 	[%rd1731+196608], %r18469;
	mul.wide.u32 	%rd1732, %r18467, 2;
	sub.s64 	%rd1733, %rd1731, %rd1732;
	st.global.u16 	[%rd1733+262144], %rs683;
	sub.s64 	%rd1734, %rd1733, %rd1729;
	st.global.u8 	[%rd1734+294912], %rs684;
	st.global.u8 	[%rd1734+311296], %rs686;
	st.global.u8 	[%rd1734+327680], %rs687;
$L__BB1_380:
	xor.b32  	%r18470, %r1868, %r1866;
	and.b32  	%r18471, %r18470, 1;
	neg.s32 	%r18472, %r18471;
	and.b32  	%r18473, %r18472, 721472;
	xor.b32  	%r18474, %r18473, %r1861;
	shl.b32 	%r18475, %r18474, 1;
	and.b32  	%r18476, %r18475, 8388606;
	or.b32  	%r1881, %r18476, %r18471;
	shr.u32 	%r18477, %r18476, 7;
	shr.u32 	%r18478, %r18476, 17;
	not.b32 	%r18479, %r18478;
	and.b32  	%r18480, %r1870, %r18479;
	and.b32  	%r18481, %r18480, %r18477;
	not.b32 	%r18482, %r18477;
	shr.u32 	%r18483, %r18476, 21;
	shr.u32 	%r18484, %r18476, 12;
	and.b32  	%r18485, %r18483, %r18482;
	and.b32  	%r18486, %r18485, %r18484;
	or.b32  	%r18487, %r18481, %r18486;
	or.b32  	%r18488, %r18483, %r1870;
	not.b32 	%r18489, %r18488;
	and.b32  	%r18490, %r1871, %r18489;
	or.b32  	%r18491, %r18487, %r18490;
	or.b32  	%r18492, %r18484, %r1871;
	not.b32 	%r18493, %r18492;
	and.b32  	%r18494, %r18478, %r18493;
	or.b32  	%r18495, %r18491, %r18494;
	xor.b32  	%r1882, %r1872, %r18495;
	shr.u32 	%r18496, %r18476, 19;
	shr.u32 	%r18497, %r18474, 7;
	and.b32  	%r18498, %r18497, %r1875;
	and.b32  	%r18499, %r18498, %r18496;
	not.b32 	%r18500, %r18496;
	shr.u32 	%r18501, %r18476, 20;
	shr.u32 	%r18502, %r18476, 6;
	and.b32  	%r18503, %r18501, %r18500;
	and.b32  	%r18504, %r18503, %r18502;
	or.b32  	%r18505, %r18504, %r18499;
	shr.u32 	%r18506, %r18476, 8;
	or.b32  	%r18507, %r18502, %r18506;
	not.b32 	%r18508, %r18507;
	shr.u32 	%r18509, %r18476, 13;
	and.b32  	%r18510, %r18509, %r18508;
	or.b32  	%r18511, %r18505, %r18510;
	or.b32  	%r18512, %r18501, %r18509;
	not.b32 	%r18513, %r18512;
	and.b32  	%r18514, %r1874, %r18513;
	or.b32  	%r18515, %r18511, %r18514;
	xor.b32  	%r18516, %r1876, %r18515;
	shr.u32 	%r18517, %r18474, 17;
	shr.u32 	%r18518, %r18474, 8;
	not.b32 	%r18519, %r18518;
	and.b32  	%r18520, %r18517, %r18519;
	and.b32  	%r18521, %r18520, %r1877;
	shr.u32 	%r18522, %r18476, 16;
	and.b32  	%r18523, %r18522, %r1878;
	shr.u32 	%r18524, %r18476, 4;
	and.b32  	%r18525, %r18523, %r18524;
	or.b32  	%r18526, %r18525, %r18521;
	shr.u32 	%r18527, %r18476, 18;
	or.b32  	%r18528, %r18527, %r18524;
	not.b32 	%r18529, %r18528;
	shr.u32 	%r18530, %r18476, 22;
	and.b32  	%r18531, %r18530, %r18529;
	or.b32  	%r18532, %r18526, %r18531;
	or.b32  	%r18533, %r18530, %r18522;
	not.b32 	%r18534, %r18533;
	shr.u32 	%r18535, %r18476, 9;
	and.b32  	%r18536, %r18535, %r18534;
	or.b32  	%r18537, %r18532, %r18536;
	xor.b32  	%r18538, %r1879, %r18537;
	xor.b32  	%r1883, %r18538, %r18470;
	and.b32  	%r18539, %r18516, 1;
	setp.eq.b32 	%p232, %r18539, 1;
	not.pred 	%p233, %p232;
	@%p233 bra 	$L__BB1_382;
	and.b32  	%r18540, %r1883, 1;
	shl.b32 	%r18541, %r1863, 1;
	and.b32  	%r18542, %r18541, 126;
	or.b32  	%r18543, %r18540, %r18542;
	and.b32  	%r18544, %r1882, 1;
	shl.b32 	%r18545, %r1862, 1;
	and.b32  	%r18546, %r18545, 126;
	or.b32  	%r18547, %r18544, %r18546;
	atom.shared.add.u32 	%r18548, [_ZZ14RevSucSpSecondP8BiuStateS0_PjhE14checkCount_Out], 2;
	cvt.u64.u32 	%rd1735, %r18548;
	mul.wide.u32 	%rd1736, %r18548, 4;
	add.s64 	%rd1737, %rd6, %rd1736;
	st.global.u32 	[%rd1737+65536], %r1865;
	st.global.u32 	[%rd1737+131072], %r1864;
	st.global.u32 	[%rd1737+196608], %r1881;
	cvt.u16.u32 	%rs688, %r1867;
	mul.wide.u32 	%rd1738, %r18548, 2;
	sub.s64 	%rd1739, %rd1737, %rd1738;
	st.global.u16 	[%rd1739+262144], %rs688;
	cvt.u16.u32 	%rs689, %r18547;
	sub.s64 	%rd1740, %rd1739, %rd1735;
	st.global.u8 	[%rd1740+294912], %rs689;
	shl.b16 	%rs690, %rs23, 1;
	and.b16  	%rs691, %rs690, 126;
	or.b16  	%rs692, %rs691, 1;
	st.global.u8 	[%rd1740+311296], %rs692;
	cvt.u16.u32 	%rs693, %r18543;
	st.global.u8 	[%rd1740+327680], %rs693;
	add.s32 	%r18549, %r18548, 1;
	or.b32  	%r18550, %r1865, 1;
	cvt.u64.u32 	%rd1741, %r18549;
	mul.wide.u32 	%rd1742, %r18549, 4;
	add.s64 	%rd1743, %rd6, %rd1742;
	st.global.u32 	[%rd1743+65536], %r18550;
	st.global.u32 	[%rd1743+131072], %r1864;
	xor.b32  	%r18551, %r1881, 524288;
	st.global.u32 	[%rd1743+196608], %r18551;
	mul.wide.u32 	%rd1744, %r18549, 2;
	sub.s64 	%rd1745, %rd1743, %rd1744;
	st.global.u16 	[%rd1745+262144], %rs688;
	sub.s64 	%rd1746, %rd1745, %rd1741;
	st.global.u8 	[%rd1746+294912], %rs689;
	st.global.u8 	[%rd1746+311296], %rs692;
	st.global.u8 	[%rd1746+327680], %rs693;
$L__BB1_382:
	add.s32 	%r30241, %r30241, %r3;
	setp.lt.u32 	%p234, %r30241, %r1859;
	@%p234 bra 	$L__BB1_378;
$L__BB1_383:
	bar.sync 	0;
	ld.shared.u32 	%r18552, [_ZZ14RevSucSpSecondP8BiuStateS0_PjhE14checkCount_Out];
	bar.sync 	0;
	st.shared.u32 	[_ZZ14RevSucSpSecondP8BiuStateS0_PjhE13checkCount_In], %r18552;
	mov.b32 	%r18553, 0;
	st.shared.u32 	[_ZZ14RevSucSpSecondP8BiuStateS0_PjhE14checkCount_Out], %r18553;
	bar.sync 	0;
	ld.shared.u32 	%r1885, [_ZZ14RevSucSpSecondP8BiuStateS0_PjhE13checkCount_In];
	setp.ge.u32 	%p235, %r2, %r1885;
	@%p235 bra 	$L__BB1_390;
	mov.u32 	%r30242, %r2;
$L__BB1_385:
	cvt.u64.u32 	%rd1747, %r30242;
	mul.wide.u32 	%rd1748, %r30242, 4;
	add.s64 	%rd1749, %rd6, %rd1748;
	ld.global.u32 	%r1887, [%rd1749+196608];
	mul.wide.u32 	%rd1750, %r30242, 2;
	sub.s64 	%rd1751, %rd1749, %rd1750;
	ld.global.u16 	%rs694, [%rd1751+262144];
	cvt.u32.u16 	%r18554, %rs694;
	sub.s64 	%rd1752, %rd1751, %rd1747;
	ld.global.u8 	%r1888, [%rd1752+294912];
	ld.global.u8 	%rs24, [%rd1752+311296];
	cvt.u32.u16 	%r18555, %rs24;
	and.b32  	%r18556, %r18555, 255;
	ld.global.u8 	%r1889, [%rd1752+327680];
	mul.wide.u32 	%rd1753, %r30242, 3;
	add.s64 	%rd1754, %rd1752, %rd1753;
	ld.global.u32 	%r1890, [%rd1754+131072];
	ld.global.u32 	%r18557, [%rd1754+65536];
	shl.b32 	%r1891, %r18557, 1;
	shr.u32 	%r18558, %r18554, 10;
	shr.u32 	%r18559, %r18554, 3;
	and.b32  	%r18560, %r18558, %r18559;
	shr.u32 	%r18561, %r18554, 2;
	and.b32  	%r18562, %r18561, %r18554;
	shr.u32 	%r18563, %r18554, 12;
	xor.b32  	%r18564, %r18562, %r18563;
	xor.b32  	%r1892, %r18564, %r18560;
	and.b32  	%r18565, %r1892, 1;
	mul.wide.u16 	%r18566, %rs694, 2;
	and.b32  	%r18567, %r18566, 8190;
	or.b32  	%r18568, %r18565, %r18567;
	xor.b32  	%r1893, %r18568, 1;
	xor.b32  	%r18569, %r18567, %r1888;
	shr.u32 	%r18570, %r18569, 4;
	shr.u32 	%r18571, %r18554, 9;
	shr.u32 	%r18572, %r1887, 22;
	xor.b32  	%r18573, %r18572, %r18570;
	xor.b32  	%r1894, %r18573, %r18571;
	xor.b32  	%r18574, %r1894, %r1893;
	and.b32  	%r18575, %r18574, 1;
	neg.s32 	%r18576, %r18575;
	and.b32  	%r18577, %r18576, 721472;
	xor.b32  	%r18578, %r18577, %r1887;
	shl.b32 	%r18579, %r18578, 1;
	and.b32  	%r18580, %r18579, 8388606;
	or.b32  	%r1895, %r18580, %r18575;
	shr.u32 	%r1896, %r18567, 5;
	shr.u32 	%r18581, %r18580, 7;
	shr.u32 	%r18582, %r18580, 17;
	not.b32 	%r18583, %r18582;
	and.b32  	%r18584, %r1896, %r18583;
	and.b32  	%r18585, %r18584, %r18581;
	not.b32 	%r18586, %r18581;
	shr.u32 	%r18587, %r18580, 21;
	shr.u32 	%r18588, %r18580, 12;
	and.b32  	%r18589, %r18587, %r18586;
	and.b32  	%r18590, %r18589, %r18588;
	or.b32  	%r18591, %r18585, %r18590;
	or.b32  	%r18592, %r18587, %r1896;
	not.b32 	%r18593, %r18592;
	shr.u32 	%r1897, %r18567, 12;
	and.b32  	%r18594, %r1897, %r18593;
	or.b32  	%r18595, %r18591, %r18594;
	or.b32  	%r18596, %r18588, %r1897;
	not.b32 	%r18597, %r18596;
	and.b32  	%r18598, %r18582, %r18597;
	or.b32  	%r18599, %r18595, %r18598;
	shr.u32 	%r18600, %r1888, 2;
	shr.u32 	%r18601, %r1888, 5;
	shr.u32 	%r18602, %r18556, 6;
	xor.b32  	%r18603, %r18600, %r18601;
	xor.b32  	%r1898, %r18603, %r18602;
	xor.b32  	%r1899, %r1898, %r18599;
	shr.u32 	%r18604, %r18580, 19;
	shr.u32 	%r18605, %r18578, 7;
	shr.u32 	%r1900, %r18567, 11;
	not.b32 	%r1901, %r1900;
	and.b32  	%r18606, %r18605, %r1901;
	and.b32  	%r18607, %r18606, %r18604;
	not.b32 	%r18608, %r18604;
	shr.u32 	%r18609, %r18580, 20;
	shr.u32 	%r18610, %r18580, 6;
	and.b32  	%r18611, %r18609, %r18608;
	and.b32  	%r18612, %r18611, %r18610;
	or.b32  	%r18613, %r18612, %r18607;
	shr.u32 	%r18614, %r18580, 8;
	or.b32  	%r18615, %r18610, %r18614;
	not.b32 	%r18616, %r18615;
	shr.u32 	%r18617, %r18580, 13;
	and.b32  	%r18618, %r18617, %r18616;
	or.b32  	%r18619, %r18613, %r18618;
	or.b32  	%r18620, %r18609, %r18617;
	not.b32 	%r18621, %r18620;
	and.b32  	%r18622, %r1900, %r18621;
	or.b32  	%r18623, %r18619, %r18622;
	shr.u32 	%r18624, %r18556, 2;
	shr.u32 	%r18625, %r18556, 5;
	shr.u32 	%r18626, %r1889, 6;
	xor.b32  	%r18627, %r18624, %r18625;
	xor.b32  	%r1902, %r18627, %r18626;
	xor.b32  	%r18628, %r1902, %r18623;
	shr.u32 	%r1903, %r18567, 9;
	shr.u32 	%r18629, %r18578, 17;
	shr.u32 	%r18630, %r18578, 8;
	not.b32 	%r18631, %r18630;
	and.b32  	%r18632, %r18629, %r18631;
	and.b32  	%r18633, %r18632, %r1903;
	shr.u32 	%r18634, %r18580, 16;
	not.b32 	%r1904, %r1903;
	and.b32  	%r18635, %r18634, %r1904;
	shr.u32 	%r18636, %r18580, 4;
	and.b32  	%r18637, %r18635, %r18636;
	or.b32  	%r18638, %r18637, %r18633;
	shr.u32 	%r18639, %r18580, 18;
	or.b32  	%r18640, %r18639, %r18636;
	not.b32 	%r18641, %r18640;
	shr.u32 	%r18642, %r18580, 22;
	and.b32  	%r18643, %r18642, %r18641;
	or.b32  	%r18644, %r18638, %r18643;
	or.b32  	%r18645, %r18642, %r18634;
	not.b32 	%r18646, %r18645;
	shr.u32 	%r18647, %r18580, 9;
	and.b32  	%r18648, %r18647, %r18646;
	or.b32  	%r18649, %r18644, %r18648;
	shr.u32 	%r18650, %r1889, 3;
	shr.u32 	%r18651, %r1888, 6;
	xor.b32  	%r1905, %r18650, %r18651;
	xor.b32  	%r18652, %r1905, %r18649;
	xor.b32  	%r1906, %r18652, %r18574;
	and.b32  	%r18653, %r18628, 1;
	setp.eq.b32 	%p236, %r18653, 1;
	@%p236 bra 	$L__BB1_387;
	and.b32  	%r18654, %r1906, 1;
	shl.b32 	%r18655, %r1889, 1;
	and.b32  	%r18656, %r18655, 126;
	or.b32  	%r18657, %r18654, %r18656;
	and.b32  	%r18658, %r1899, 1;
	shl.b32 	%r18659, %r1888, 1;
	and.b32  	%r18660, %r18659, 126;
	or.b32  	%r18661, %r18658, %r18660;
	atom.shared.add.u32 	%r18662, [_ZZ14RevSucSpSecondP8BiuStateS0_PjhE14checkCount_Out], 2;
	cvt.u64.u32 	%rd1755, %r18662;
	mul.wide.u32 	%rd1756, %r18662, 4;
	add.s64 	%rd1757, %rd5, %rd1756;
	st.global.u32 	[%rd1757+65536], %r1891;
	st.global.u32 	[%rd1757+131072], %r1890;
	st.global.u32 	[%rd1757+196608], %r1895;
	cvt.u16.u32 	%rs695, %r1893;
	mul.wide.u32 	%rd1758, %r18662, 2;
	sub.s64 	%rd1759, %rd1757, %rd1758;
	st.global.u16 	[%rd1759+262144], %rs695;
	cvt.u16.u32 	%rs696, %r18661;
	sub.s64 	%rd1760, %rd1759, %rd1755;
	st.global.u8 	[%rd1760+294912], %rs696;
	shl.b16 	%rs697, %rs24, 1;
	and.b16  	%rs698, %rs697, 126;
	st.global.u8 	[%rd1760+311296], %rs698;
	cvt.u16.u32 	%rs699, %r18657;
	st.global.u8 	[%rd1760+327680], %rs699;
	add.s32 	%r18663, %r18662, 1;
	or.b32  	%r18664, %r1891, 1;
	cvt.u64.u32 	%rd1761, %r18663;
	mul.wide.u32 	%rd1762, %r18663, 4;
	add.s64 	%rd1763, %rd5, %rd1762;
	st.global.u32 	[%rd1763+65536], %r18664;
	st.global.u32 	[%rd1763+131072], %r1890;
	xor.b32  	%r18665, %r1895, 524288;
	st.global.u32 	[%rd1763+196608], %r18665;
	mul.wide.u32 	%rd1764, %r18663, 2;
	sub.s64 	%rd1765, %rd1763, %rd1764;
	st.global.u16 	[%rd1765+262144], %rs695;
	sub.s64 	%rd1766, %rd1765, %rd1761;
	st.global.u8 	[%rd1766+294912], %rs696;
	st.global.u8 	[%rd1766+311296], %rs698;
	st.global.u8 	[%rd1766+327680], %rs699;
$L__BB1_387:
	xor.b32  	%r18666, %r1894, %r1892;
	and.b32  	%r18667, %r18666, 1;
	neg.s32 	%r18668, %r18667;
	and.b32  	%r18669, %r18668, 721472;
	xor.b32  	%r18670, %r18669, %r1887;
	shl.b32 	%r18671, %r18670, 1;
	and.b32  	%r18672, %r18671, 8388606;
	or.b32  	%r1907, %r18672, %r18667;
	shr.u32 	%r18673, %r18672, 7;
	shr.u32 	%r18674, %r18672, 17;
	not.b32 	%r18675, %r18674;
	and.b32  	%r18676, %r1896, %r18675;
	and.b32  	%r18677, %r18676, %r18673;
	not.b32 	%r18678, %r18673;
	shr.u32 	%r18679, %r18672, 21;
	shr.u32 	%r18680, %r18672, 12;
	and.b32  	%r18681, %r18679, %r18678;
	and.b32  	%r18682, %r18681, %r18680;
	or.b32  	%r18683, %r18677, %r18682;
	or.b32  	%r18684, %r18679, %r1896;
	not.b32 	%r18685, %r18684;
	and.b32  	%r18686, %r1897, %r18685;
	or.b32  	%r18687, %r18683, %r18686;
	or.b32  	%r18688, %r18680, %r1897;
	not.b32 	%r18689, %r18688;
	and.b32  	%r18690, %r18674, %r18689;
	or.b32  	%r18691, %r18687, %r18690;
	xor.b32  	%r1908, %r1898, %r18691;
	shr.u32 	%r18692, %r18672, 19;
	shr.u32 	%r18693, %r18670, 7;
	and.b32  	%r18694, %r18693, %r1901;
	and.b32  	%r18695, %r18694, %r18692;
	not.b32 	%r18696, %r18692;
	shr.u32 	%r18697, %r18672, 20;
	shr.u32 	%r18698, %r18672, 6;
	and.b32  	%r18699, %r18697, %r18696;
	and.b32  	%r18700, %r18699, %r18698;
	or.b32  	%r18701, %r18700, %r18695;
	shr.u32 	%r18702, %r18672, 8;
	or.b32  	%r18703, %r18698, %r18702;
	not.b32 	%r18704, %r18703;
	shr.u32 	%r18705, %r18672, 13;
	and.b32  	%r18706, %r18705, %r18704;
	or.b32  	%r18707, %r18701, %r18706;
	or.b32  	%r18708, %r18697, %r18705;
	not.b32 	%r18709, %r18708;
	and.b32  	%r18710, %r1900, %r18709;
	or.b32  	%r18711, %r18707, %r18710;
	xor.b32  	%r18712, %r1902, %r18711;
	shr.u32 	%r18713, %r18670, 17;
	shr.u32 	%r18714, %r18670, 8;
	not.b32 	%r18715, %r18714;
	and.b32  	%r18716, %r18713, %r18715;
	and.b32  	%r18717, %r18716, %r1903;
	shr.u32 	%r18718, %r18672, 16;
	and.b32  	%r18719, %r18718, %r1904;
	shr.u32 	%r18720, %r18672, 4;
	and.b32  	%r18721, %r18719, %r18720;
	or.b32  	%r18722, %r18721, %r18717;
	shr.u32 	%r18723, %r18672, 18;
	or.b32  	%r18724, %r18723, %r18720;
	not.b32 	%r18725, %r18724;
	shr.u32 	%r18726, %r18672, 22;
	and.b32  	%r18727, %r18726, %r18725;
	or.b32  	%r18728, %r18722, %r18727;
	or.b32  	%r18729, %r18726, %r18718;
	not.b32 	%r18730, %r18729;
	shr.u32 	%r18731, %r18672, 9;
	and.b32  	%r18732, %r18731, %r18730;
	or.b32  	%r18733, %r18728, %r18732;
	xor.b32  	%r18734, %r1905, %r18733;
	xor.b32  	%r1909, %r18734, %r18666;
	and.b32  	%r18735, %r18712, 1;
	setp.eq.b32 	%p237, %r18735, 1;
	not.pred 	%p238, %p237;
	@%p238 bra 	$L__BB1_389;
	and.b32  	%r18736, %r1909, 1;
	shl.b32 	%r18737, %r1889, 1;
	and.b32  	%r18738, %r18737, 126;
	or.b32  	%r18739, %r18736, %r18738;
	and.b32  	%r18740, %r1908, 1;
	shl.b32 	%r18741, %r1888, 1;
	and.b32  	%r18742, %r18741, 126;
	or.b32  	%r18743, %r18740, %r18742;
	atom.shared.add.u32 	%r18744, [_ZZ14RevSucSpSecondP8BiuStateS0_PjhE14checkCount_Out], 2;
	cvt.u64.u32 	%rd1767, %r18744;
	mul.wide.u32 	%rd1768, %r18744, 4;
	add.s64 	%rd1769, %rd5, %rd1768;
	st.global.u32 	[%rd1769+65536], %r1891;
	st.global.u32 	[%rd1769+131072], %r1890;
	st.global.u32 	[%rd1769+196608], %r1907;
	cvt.u16.u32 	%rs700, %r1893;
	mul.wide.u32 	%rd1770, %r18744, 2;
	sub.s64 	%rd1771, %rd1769, %rd1770;
	st.global.u16 	[%rd1771+262144], %rs700;
	cvt.u16.u32 	%rs701, %r18743;
	sub.s64 	%rd1772, %rd1771, %rd1767;
	st.global.u8 	[%rd1772+294912], %rs701;
	shl.b16 	%rs702, %rs24, 1;
	and.b16  	%rs703, %rs702, 126;
	or.b16  	%rs704, %rs703, 1;
	st.global.u8 	[%rd1772+311296], %rs704;
	cvt.u16.u32 	%rs705, %r18739;
	st.global.u8 	[%rd1772+327680], %rs705;
	add.s32 	%r18745, %r18744, 1;
	or.b32  	%r18746, %r1891, 1;
	cvt.u64.u32 	%rd1773, %r18745;
	mul.wide.u32 	%rd1774, %r18745, 4;
	add.s64 	%rd1775, %rd5, %rd1774;
	st.global.u32 	[%rd1775+65536], %r18746;
	st.global.u32 	[%rd1775+131072], %r1890;
	xor.b32  	%r18747, %r1907, 524288;
	st.global.u32 	[%rd1775+196608], %r18747;
	mul.wide.u32 	%rd1776, %r18745, 2;
	sub.s64 	%rd1777, %rd1775, %rd1776;
	st.global.u16 	[%rd1777+262144], %rs700;
	sub.s64 	%rd1778, %rd1777, %rd1773;
	st.global.u8 	[%rd1778+294912], %rs701;
	st.global.u8 	[%rd1778+311296], %rs704;
	st.global.u8 	[%rd1778+327680], %rs705;
$L__BB1_389:
	add.s32 	%r30242, %r30242, %r3;
	setp.lt.u32 	%p239, %r30242, %r1885;
	@%p239 bra 	$L__BB1_385;
$L__BB1_390:
	bar.sync 	0;
	ld.shared.u32 	%r18748, [_ZZ14RevSucSpSecondP8BiuStateS0_PjhE14checkCount_Out];
	st.global.u32 	[%rd2+2048], %r18748;
	bar.sync 	0;
	st.shared.u32 	[_ZZ12RevCheckInitP8BiuStateS0_PjhE13checkCount_In], %r18748;
	mov.b32 	%r18749, 0;
	st.shared.u32 	[_ZZ12RevCheckInitP8BiuStateS0_PjhE14checkCount_Out], %r18749;
	bar.sync 	0;
	ld.shared.u32 	%r1911, [_ZZ12RevCheckInitP8BiuStateS0_PjhE13checkCount_In];
	setp.ge.u32 	%p240, %r2, %r1911;
	@%p240 bra 	$L__BB1_395;
	shl.b64 	%rd1779, %rd3, 3;
	mov.u64 	%rd1780, dev_nC0;
	add.s64 	%rd1781, %rd1780, %rd1779;
	ld.global.u64 	%rd25, [%rd1781];
	mov.u64 	%rd1782, dev_nC1;
	add.s64 	%rd1783, %rd1782, %rd1779;
	ld.global.u64 	%rd26, [%rd1783];
	ld.global.u8 	%r1912, [%rd4];
	mov.u32 	%r30243, %r2;
$L__BB1_392:
	cvt.u64.u32 	%rd1784, %r30243;
	mul.wide.u32 	%rd1785, %r30243, 4;
	add.s64 	%rd1786, %rd5, %rd1785;
	ld.global.u32 	%r18750, [%rd1786+196608];
	mul.wide.u32 	%rd1787, %r30243, 2;
	sub.s64 	%rd1788, %rd1786, %rd1787;
	ld.global.u16 	%rs706, [%rd1788+262144];
	cvt.u32.u16 	%r18751, %rs706;
	sub.s64 	%rd1789, %rd1788, %rd1784;
	ld.global.u8 	%r18752, [%rd1789+294912];
	ld.global.u8 	%r18753, [%rd1789+311296];
	ld.global.u8 	%r18754, [%rd1789+327680];
	mul.wide.u32 	%rd1790, %r30243, 3;
	add.s64 	%rd27, %rd1789, %rd1790;
	ld.global.u32 	%r1914, [%rd27+65536];
	shr.u32 	%r18755, %r18750, 22;
	shr.u32 	%r18756, %r18752, 6;
	and.b32  	%r18757, %r18756, 1;
	neg.s32 	%r18758, %r18757;
	xor.b32  	%r18759, %r18757, %r18755;
	shl.b32 	%r18760, %r18759, 19;
	and.b32  	%r18761, %r18758, 721472;
	xor.b32  	%r18762, %r18761, %r18750;
	shl.b32 	%r18763, %r18762, 1;
	or.b32  	%r18764, %r18763, %r18757;
	shr.u32 	%r18765, %r18750, 21;
	and.b32  	%r18766, %r18765, 1;
	shr.u32 	%r18767, %r18752, 5;
	and.b32  	%r18768, %r18767, 1;
	neg.s32 	%r18769, %r18768;
	xor.b32  	%r18770, %r18766, %r18768;
	shl.b32 	%r18771, %r18770, 18;
	or.b32  	%r18772, %r18771, %r18760;
	and.b32  	%r18773, %r18769, 721472;
	xor.b32  	%r18774, %r18764, %r18773;
	shl.b32 	%r18775, %r18774, 1;
	and.b32  	%r18776, %r18775, 8388606;
	or.b32  	%r18777, %r18776, %r18768;
	shr.u32 	%r18778, %r18776, 22;
	shr.u32 	%r18779, %r18752, 4;
	and.b32  	%r18780, %r18779, 1;
	neg.s32 	%r18781, %r18780;
	xor.b32  	%r18782, %r18778, %r18780;
	shl.b32 	%r18783, %r18782, 17;
	or.b32  	%r18784, %r18772, %r18783;
	and.b32  	%r18785, %r18781, 721472;
	xor.b32  	%r18786, %r18777, %r18785;
	shl.b32 	%r18787, %r18786, 1;
	or.b32  	%r18788, %r18787, %r18780;
	shr.u32 	%r18789, %r18762, 19;
	and.b32  	%r18790, %r18789, 1;
	shr.u32 	%r18791, %r18752, 3;
	and.b32  	%r18792, %r18791, 1;
	neg.s32 	%r18793, %r18792;
	xor.b32  	%r18794, %r18790, %r18792;
	shl.b32 	%r18795, %r18794, 16;
	or.b32  	%r18796, %r18784, %r18795;
	and.b32  	%r18797, %r18793, 721472;
	xor.b32  	%r18798, %r18788, %r18797;
	shl.b32 	%r18799, %r18798, 1;
	and.b32  	%r18800, %r18799, 8388606;
	or.b32  	%r18801, %r18800, %r18792;
	shr.u32 	%r18802, %r18800, 22;
	shr.u32 	%r18803, %r18752, 2;
	and.b32  	%r18804, %r18803, 1;
	neg.s32 	%r18805, %r18804;
	xor.b32  	%r18806, %r18802, %r18804;
	shl.b32 	%r18807, %r18806, 15;
	or.b32  	%r18808, %r18796, %r18807;
	and.b32  	%r18809, %r18805, 721472;
	xor.b32  	%r18810, %r18801, %r18809;
	shl.b32 	%r18811, %r18810, 1;
	or.b32  	%r18812, %r18811, %r18804;
	shr.u32 	%r18813, %r18786, 19;
	and.b32  	%r18814, %r18813, 1;
	shr.u32 	%r18815, %r18752, 1;
	and.b32  	%r18816, %r18815, 1;
	neg.s32 	%r18817, %r18816;
	xor.b32  	%r18818, %r18814, %r18816;
	shl.b32 	%r18819, %r18818, 14;
	or.b32  	%r18820, %r18808, %r18819;
	and.b32  	%r18821, %r18817, 721472;
	xor.b32  	%r18822, %r18812, %r18821;
	shl.b32 	%r18823, %r18822, 1;
	and.b32  	%r18824, %r18823, 8388606;
	or.b32  	%r18825, %r18824, %r18816;
	shr.u32 	%r18826, %r18824, 22;
	and.b32  	%r18827, %r18752, 1;
	neg.s32 	%r18828, %r18827;
	xor.b32  	%r18829, %r18826, %r18827;
	shl.b32 	%r18830, %r18829, 13;
	or.b32  	%r18831, %r18820, %r18830;
	and.b32  	%r18832, %r18828, 721472;
	xor.b32  	%r18833, %r18825, %r18832;
	shl.b32 	%r18834, %r18833, 1;
	or.b32  	%r18835, %r18834, %r18827;
	shr.u32 	%r18836, %r18810, 19;
	and.b32  	%r18837, %r18836, 1;
	shr.u32 	%r18838, %r18753, 6;
	and.b32  	%r18839, %r18838, 1;
	neg.s32 	%r18840, %r18839;
	xor.b32  	%r18841, %r18837, %r18839;
	shl.b32 	%r18842, %r18841, 12;
	add.s32 	%r18843, %r18831, %r18842;
	and.b32  	%r18844, %r18840, 721472;
	xor.b32  	%r18845, %r18835, %r18844;
	shl.b32 	%r18846, %r18845, 1;
	and.b32  	%r18847, %r18846, 8388606;
	or.b32  	%r18848, %r18847, %r18839;
	shr.u32 	%r18849, %r18847, 22;
	shr.u32 	%r18850, %r18753, 5;
	and.b32  	%r18851, %r18850, 1;
	neg.s32 	%r18852, %r18851;
	xor.b32  	%r18853, %r18849, %r18851;
	shl.b32 	%r18854, %r18853, 11;
	add.s32 	%r18855, %r18843, %r18854;
	and.b32  	%r18856, %r18852, 721472;
	xor.b32  	%r18857, %r18848, %r18856;
	shl.b32 	%r18858, %r18857, 1;
	or.b32  	%r18859, %r18858, %r18851;
	shr.u32 	%r18860, %r18833, 19;
	and.b32  	%r18861, %r18860, 1;
	shr.u32 	%r18862, %r18753, 4;
	and.b32  	%r18863, %r18862, 1;
	neg.s32 	%r18864, %r18863;
	xor.b32  	%r18865, %r18861, %r18863;
	shl.b32 	%r18866, %r18865, 10;
	add.s32 	%r18867, %r18855, %r18866;
	and.b32  	%r18868, %r18864, 721472;
	xor.b32  	%r18869, %r18859, %r18868;
	shl.b32 	%r18870, %r18869, 1;
	and.b32  	%r18871, %r18870, 8388606;
	or.b32  	%r18872, %r18871, %r18863;
	shr.u32 	%r18873, %r18871, 22;
	shr.u32 	%r18874, %r18753, 3;
	and.b32  	%r18875, %r18874, 1;
	neg.s32 	%r18876, %r18875;
	xor.b32  	%r18877, %r18873, %r18875;
	shl.b32 	%r18878, %r18877, 9;
	add.s32 	%r18879, %r18867, %r18878;
	and.b32  	%r18880, %r18876, 721472;
	xor.b32  	%r18881, %r18872, %r18880;
	shl.b32 	%r18882, %r18881, 1;
	or.b32  	%r18883, %r18882, %r18875;
	shr.u32 	%r18884, %r18857, 19;
	and.b32  	%r18885, %r18884, 1;
	shr.u32 	%r18886, %r18753, 2;
	and.b32  	%r18887, %r18886, 1;
	neg.s32 	%r18888, %r18887;
	xor.b32  	%r18889, %r18885, %r18887;
	shl.b32 	%r18890, %r18889, 8;
	add.s32 	%r18891, %r18879, %r18890;
	and.b32  	%r18892, %r18888, 721472;
	xor.b32  	%r18893, %r18883, %r18892;
	shl.b32 	%r18894, %r18893, 1;
	and.b32  	%r18895, %r18894, 8388606;
	or.b32  	%r18896, %r18895, %r18887;
	shr.u32 	%r18897, %r18895, 22;
	shr.u32 	%r18898, %r18753, 1;
	and.b32  	%r18899, %r18898, 1;
	neg.s32 	%r18900, %r18899;
	xor.b32  	%r18901, %r18897, %r18899;
	shl.b32 	%r18902, %r18901, 7;
	add.s32 	%r18903, %r18891, %r18902;
	and.b32  	%r18904, %r18900, 721472;
	xor.b32  	%r18905, %r18896, %r18904;
	shl.b32 	%r18906, %r18905, 1;
	or.b32  	%r18907, %r18906, %r18899;
	shr.u32 	%r18908, %r18881, 19;
	and.b32  	%r18909, %r18908, 1;
	and.b32  	%r18910, %r18753, 1;
	neg.s32 	%r18911, %r18910;
	xor.b32  	%r18912, %r18909, %r18910;
	shl.b32 	%r18913, %r18912, 6;
	add.s32 	%r18914, %r18903, %r18913;
	and.b32  	%r18915, %r18911, 721472;
	xor.b32  	%r18916, %r18907, %r18915;
	shl.b32 	%r18917, %r18916, 1;
	and.b32  	%r18918, %r18917, 8388606;
	or.b32  	%r18919, %r18918, %r18910;
	shr.u32 	%r18920, %r18918, 22;
	shr.u32 	%r18921, %r18754, 6;
	and.b32  	%r18922, %r18921, 1;
	neg.s32 	%r18923, %r18922;
	xor.b32  	%r18924, %r18920, %r18922;
	shl.b32 	%r18925, %r18924, 5;
	add.s32 	%r18926, %r18914, %r18925;
	and.b32  	%r18927, %r18923, 721472;
	xor.b32  	%r18928, %r18919, %r18927;
	shl.b32 	%r18929, %r18928, 1;
	or.b32  	%r18930, %r18929, %r18922;
	shr.u32 	%r18931, %r18905, 19;
	and.b32  	%r18932, %r18931, 1;
	shr.u32 	%r18933, %r18754, 5;
	and.b32  	%r18934, %r18933, 1;
	neg.s32 	%r18935, %r18934;
	xor.b32  	%r18936, %r18932, %r18934;
	shl.b32 	%r18937, %r18936, 4;
	add.s32 	%r18938, %r18926, %r18937;
	and.b32  	%r18939, %r18935, 721472;
	xor.b32  	%r18940, %r18930, %r18939;
	shl.b32 	%r18941, %r18940, 1;
	and.b32  	%r18942, %r18941, 8388606;
	or.b32  	%r18943, %r18942, %r18934;
	shr.u32 	%r18944, %r18942, 22;
	shr.u32 	%r18945, %r18754, 4;
	and.b32  	%r18946, %r18945, 1;
	neg.s32 	%r18947, %r18946;
	xor.b32  	%r18948, %r18944, %r18946;
	shl.b32 	%r18949, %r18948, 3;
	add.s32 	%r18950, %r18938, %r18949;
	and.b32  	%r18951, %r18947, 721472;
	xor.b32  	%r18952, %r18943, %r18951;
	shl.b32 	%r18953, %r18952, 1;
	or.b32  	%r18954, %r18953, %r18946;
	shr.u32 	%r18955, %r18928, 19;
	and.b32  	%r18956, %r18955, 1;
	shr.u32 	%r18957, %r18754, 3;
	and.b32  	%r18958, %r18957, 1;
	neg.s32 	%r18959, %r18958;
	xor.b32  	%r18960, %r18956, %r18958;
	shl.b32 	%r18961, %r18960, 2;
	add.s32 	%r18962, %r18950, %r18961;
	and.b32  	%r18963, %r18959, 721472;
	xor.b32  	%r18964, %r18954, %r18963;
	shl.b32 	%r18965, %r18964, 1;
	and.b32  	%r18966, %r18965, 8388606;
	or.b32  	%r18967, %r18966, %r18958;
	shr.u32 	%r18968, %r18966, 22;
	shr.u32 	%r18969, %r18754, 2;
	and.b32  	%r18970, %r18969, 1;
	neg.s32 	%r18971, %r18970;
	xor.b32  	%r18972, %r18968, %r18970;
	shl.b32 	%r18973, %r18972, 1;
	add.s32 	%r18974, %r18962, %r18973;
	and.b32  	%r18975, %r18971, 721472;
	xor.b32  	%r18976, %r18967, %r18975;
	shl.b32 	%r18977, %r18976, 1;
	or.b32  	%r18978, %r18977, %r18970;
	shr.u32 	%r18979, %r18952, 19;
	and.b32  	%r18980, %r18979, 1;
	shr.u32 	%r18981, %r18754, 1;
	and.b32  	%r18982, %r18981, 1;
	neg.s32 	%r18983, %r18982;
	xor.b32  	%r18984, %r18980, %r18982;
	add.s32 	%r18985, %r18974, %r18984;
	and.b32  	%r18986, %r18983, 721472;
	xor.b32  	%r18987, %r18978, %r18986;
	shl.b32 	%r18988, %r18987, 1;
	and.b32  	%r18989, %r18988, 8388606;
	or.b32  	%r18990, %r18989, %r18982;
	shl.b32 	%r18991, %r18990, 1;
	and.b32  	%r18992, %r18754, 1;
	or.b32  	%r18993, %r18991, %r18992;
	shl.b32 	%r18994, %r18985, 24;
	or.b32  	%r18995, %r18993, %r18994;
	shr.u32 	%r18996, %r18985, 8;
	mul.wide.u16 	%r18997, %rs706, 4096;
	shr.u32 	%r18998, %r18985, 20;
	or.b32  	%r18999, %r18998, %r18751;
	or.b32  	%r19000, %r18996, %r18997;
	shr.u32 	%r19001, %r19000, 21;
	shr.u32 	%r19002, %r19000, 15;
	xor.b32  	%r19003, %r19001, %r19002;
	shl.b32 	%r19004, %r19003, 11;
	and.b32  	%r19005, %r19004, 2048;
	shr.u32 	%r19006, %r19000, 20;
	shr.u32 	%r19007, %r19000, 14;
	xor.b32  	%r19008, %r19006, %r19007;
	shl.b32 	%r19009, %r19008, 10;
	and.b32  	%r19010, %r19009, 1024;
	shr.u32 	%r19011, %r19000, 19;
	shr.u32 	%r19012, %r19000, 13;
	xor.b32  	%r19013, %r19011, %r19012;
	shl.b32 	%r19014, %r19013, 9;
	and.b32  	%r19015, %r19014, 512;
	shr.u32 	%r19016, %r19000, 18;
	xor.b32  	%r19017, %r19016, %r18999;
	shl.b32 	%r19018, %r19017, 8;
	and.b32  	%r19019, %r19018, 256;
	or.b32  	%r19020, %r19010, %r19005;
	or.b32  	%r19021, %r19020, %r19015;
	or.b32  	%r19022, %r19021, %r19019;
	xor.b32  	%r19023, %r19022, %r19000;
	shr.u32 	%r19024, %r19000, 17;
	shr.u32 	%r19025, %r19023, 11;
	xor.b32  	%r19026, %r19025, %r19024;
	shl.b32 	%r19027, %r19026, 7;
	and.b32  	%r19028, %r19027, 128;
	shr.u32 	%r19029, %r19000, 16;
	shr.u32 	%r19030, %r19023, 10;
	xor.b32  	%r19031, %r19030, %r19029;
	shl.b32 	%r19032, %r19031, 6;
	and.b32  	%r19033, %r19032, 64;
	shr.u32 	%r19034, %r19023, 9;
	xor.b32  	%r19035, %r19034, %r19002;
	shl.b32 	%r19036, %r19035, 5;
	and.b32  	%r19037, %r19036, 32;
	shr.u32 	%r19038, %r19023, 8;
	xor.b32  	%r19039, %r19038, %r19007;
	shl.b32 	%r19040, %r19039, 4;
	and.b32  	%r19041, %r19040, 16;
	or.b32  	%r19042, %r19033, %r19028;
	or.b32  	%r19043, %r19042, %r19037;
	or.b32  	%r19044, %r19043, %r19041;
	xor.b32  	%r19045, %r19044, %r19023;
	shr.u32 	%r19046, %r19045, 7;
	xor.b32  	%r19047, %r19046, %r19012;
	shl.b32 	%r19048, %r19047, 3;
	and.b32  	%r19049, %r19048, 8;
	shr.u32 	%r19050, %r19045, 6;
	xor.b32  	%r19051, %r19050, %r18999;
	shl.b32 	%r19052, %r19051, 2;
	and.b32  	%r19053, %r19052, 4;
	shr.u32 	%r19054, %r19045, 5;
	xor.b32  	%r19055, %r19054, %r19025;
	shl.b32 	%r19056, %r19055, 1;
	and.b32  	%r19057, %r19056, 2;
	shr.u32 	%r19058, %r19045, 4;
	xor.b32  	%r19059, %r19058, %r19030;
	and.b32  	%r19060, %r19059, 1;
	or.b32  	%r19061, %r19060, %r19053;
	or.b32  	%r19062, %r19061, %r19049;
	or.b32  	%r19063, %r19062, %r19057;
	xor.b32  	%r19064, %r19063, %r19045;
	shr.u32 	%r19065, %r19064, 3;
	xor.b32  	%r19066, %r19065, %r19034;
	shl.b32 	%r19067, %r19066, 31;
	xor.b32  	%r19068, %r19067, %r18995;
	shr.u32 	%r19069, %r19064, 2;
	xor.b32  	%r19070, %r19069, %r19038;
	shl.b32 	%r19071, %r19070, 30;
	and.b32  	%r19072, %r19071, 1073741824;
	xor.b32  	%r19073, %r19068, %r19072;
	shr.u32 	%r19074, %r19064, 1;
	xor.b32  	%r19075, %r19074, %r19046;
	shl.b32 	%r19076, %r19075, 29;
	and.b32  	%r19077, %r19076, 536870912;
	xor.b32  	%r19078, %r19064, %r19050;
	shl.b32 	%r19079, %r19078, 28;
	and.b32  	%r19080, %r19079, 268435456;
	or.b32  	%r19081, %r19077, %r19080;
	shr.u32 	%r19082, %r19068, 31;
	and.b32  	%r19083, %r19054, 1;
	xor.b32  	%r19084, %r19082, %r19083;
	shl.b32 	%r19085, %r19084, 27;
	shr.u32 	%r19086, %r19073, 30;
	xor.b32  	%r19087, %r19086, %r19058;
	shl.b32 	%r19088, %r19087, 26;
	and.b32  	%r19089, %r19088, 67108864;
	or.b32  	%r19090, %r19081, %r19085;
	or.b32  	%r19091, %r19090, %r19089;
	xor.b32  	%r19092, %r19091, %r19073;
	shr.u32 	%r19093, %r19092, 29;
	xor.b32  	%r19094, %r19093, %r19065;
	shl.b32 	%r19095, %r19094, 25;
	and.b32  	%r19096, %r19095, 33554432;
	shr.u32 	%r19097, %r19092, 28;
	xor.b32  	%r19098, %r19097, %r19069;
	shl.b32 	%r19099, %r19098, 24;
	and.b32  	%r19100, %r19099, 16777216;
	shr.u32 	%r19101, %r19092, 27;
	xor.b32  	%r19102, %r19101, %r19074;
	shl.b32 	%r19103, %r19102, 23;
	and.b32  	%r19104, %r19103, 8388608;
	shr.u32 	%r19105, %r19092, 26;
	xor.b32  	%r19106, %r19105, %r19064;
	shl.b32 	%r19107, %r19106, 22;
	and.b32  	%r19108, %r19107, 4194304;
	or.b32  	%r19109, %r19100, %r19096;
	or.b32  	%r19110, %r19109, %r19104;
	or.b32  	%r19111, %r19110, %r19108;
	xor.b32  	%r19112, %r19111, %r19092;
	shr.u32 	%r19113, %r19112, 25;
	and.b32  	%r19114, %r19113, 1;
	xor.b32  	%r19115, %r19114, %r19082;
	shl.b32 	%r19116, %r19115, 21;
	shr.u32 	%r19117, %r19092, 30;
	shr.u32 	%r19118, %r19112, 24;
	xor.b32  	%r19119, %r19118, %r19117;
	shl.b32 	%r19120, %r19119, 20;
	and.b32  	%r19121, %r19120, 1048576;
	shr.u32 	%r19122, %r19112, 23;
	xor.b32  	%r19123, %r19122, %r19093;
	shl.b32 	%r19124, %r19123, 19;
	and.b32  	%r19125, %r19124, 524288;
	or.b32  	%r19126, %r19121, %r19116;
	or.b32  	%r19127, %r19126, %r19125;
	xor.b32  	%r19128, %r19127, %r19112;
	shr.u32 	%r19129, %r19128, 28;
	shr.u32 	%r19130, %r19128, 22;
	xor.b32  	%r19131, %r19129, %r19130;
	shl.b32 	%r19132, %r19131, 18;
	and.b32  	%r19133, %r19132, 262144;
	shr.u32 	%r19134, %r19128, 27;
	shr.u32 	%r19135, %r19128, 21;
	xor.b32  	%r19136, %r19134, %r19135;
	shl.b32 	%r19137, %r19136, 17;
	and.b32  	%r19138, %r19137, 131072;
	shr.u32 	%r19139, %r19128, 26;
	shr.u32 	%r19140, %r19128, 20;
	xor.b32  	%r19141, %r19139, %r19140;
	shl.b32 	%r19142, %r19141, 16;
	and.b32  	%r19143, %r19142, 65536;
	shr.u32 	%r19144, %r19128, 25;
	shr.u32 	%r19145, %r19128, 19;
	xor.b32  	%r19146, %r19144, %r19145;
	shl.b32 	%r19147, %r19146, 15;
	and.b32  	%r19148, %r19147, 32768;
	or.b32  	%r19149, %r19138, %r19133;
	or.b32  	%r19150, %r19149, %r19143;
	or.b32  	%r19151, %r19150, %r19148;
	xor.b32  	%r19152, %r19151, %r19128;
	shr.u32 	%r19153, %r19128, 24;
	shr.u32 	%r19154, %r19152, 18;
	xor.b32  	%r19155, %r19154, %r19153;
	shl.b32 	%r19156, %r19155, 14;
	and.b32  	%r19157, %r19156, 16384;
	shr.u32 	%r19158, %r19128, 23;
	shr.u32 	%r19159, %r19152, 17;
	xor.b32  	%r19160, %r19159, %r19158;
	shl.b32 	%r19161, %r19160, 13;
	and.b32  	%r19162, %r19161, 8192;
	shr.u32 	%r19163, %r19152, 16;
	xor.b32  	%r19164, %r19163, %r19130;
	shl.b32 	%r19165, %r19164, 12;
	and.b32  	%r19166, %r19165, 4096;
	shr.u32 	%r19167, %r19152, 15;
	xor.b32  	%r19168, %r19167, %r19135;
	shl.b32 	%r19169, %r19168, 11;
	and.b32  	%r19170, %r19169, 2048;
	or.b32  	%r19171, %r19162, %r19157;
	or.b32  	%r19172, %r19171, %r19166;
	or.b32  	%r19173, %r19172, %r19170;
	xor.b32  	%r19174, %r19173, %r19152;
	shr.u32 	%r19175, %r19174, 14;
	xor.b32  	%r19176, %r19175, %r19140;
	shl.b32 	%r19177, %r19176, 10;
	and.b32  	%r19178, %r19177, 1024;
	shr.u32 	%r19179, %r19174, 13;
	xor.b32  	%r19180, %r19179, %r19145;
	shl.b32 	%r19181, %r19180, 9;
	and.b32  	%r19182, %r19181, 512;
	shr.u32 	%r19183, %r19174, 12;
	xor.b32  	%r19184, %r19183, %r19154;
	shl.b32 	%r19185, %r19184, 8;
	and.b32  	%r19186, %r19185, 256;
	shr.u32 	%r19187, %r19174, 11;
	xor.b32  	%r19188, %r19187, %r19159;
	shl.b32 	%r19189, %r19188, 7;
	and.b32  	%r19190, %r19189, 128;
	or.b32  	%r19191, %r19182, %r19178;
	or.b32  	%r19192, %r19191, %r19186;
	or.b32  	%r19193, %r19192, %r19190;
	xor.b32  	%r19194, %r19193, %r19174;
	shr.u32 	%r19195, %r19194, 10;
	xor.b32  	%r19196, %r19195, %r19163;
	shl.b32 	%r19197, %r19196, 6;
	and.b32  	%r19198, %r19197, 64;
	shr.u32 	%r19199, %r19194, 9;
	xor.b32  	%r19200, %r19199, %r19167;
	shl.b32 	%r19201, %r19200, 5;
	and.b32  	%r19202, %r19201, 32;
	shr.u32 	%r19203, %r19194, 8;
	xor.b32  	%r19204, %r19203, %r19175;
	shl.b32 	%r19205, %r19204, 4;
	and.b32  	%r19206, %r19205, 16;
	shr.u32 	%r19207, %r19194, 7;
	xor.b32  	%r19208, %r19207, %r19179;
	shl.b32 	%r19209, %r19208, 3;
	and.b32  	%r19210, %r19209, 8;
	or.b32  	%r19211, %r19202, %r19198;
	or.b32  	%r19212, %r19211, %r19206;
	or.b32  	%r19213, %r19212, %r19210;
	xor.b32  	%r19214, %r19213, %r19194;
	shr.u32 	%r19215, %r19214, 6;
	xor.b32  	%r19216, %r19215, %r19183;
	shl.b32 	%r19217, %r19216, 2;
	and.b32  	%r19218, %r19217, 4;
	shr.u32 	%r19219, %r19214, 5;
	xor.b32  	%r19220, %r19219, %r19187;
	shl.b32 	%r19221, %r19220, 1;
	and.b32  	%r19222, %r19221, 2;
	shr.u32 	%r19223, %r19214, 4;
	xor.b32  	%r19224, %r19223, %r19195;
	and.b32  	%r19225, %r19224, 1;
	or.b32  	%r19226, %r19225, %r19222;
	or.b32  	%r19227, %r19226, %r19218;
	xor.b32  	%r19228, %r19227, %r19214;
	cvt.u64.u32 	%rd1791, %r19064;
	shl.b64 	%rd1792, %rd1791, 32;
	cvt.u64.u32 	%rd1793, %r19228;
	sub.s64 	%rd1794, %rd1792, %rd25;
	add.s64 	%rd28, %rd1794, %rd1793;
	add.s64 	%rd1795, %rd28, %rd26;
	cvt.u32.u64 	%r19229, %rd1795;
	{ .reg .b32 tmp; mov.b64 {tmp, %r19230}, %rd1795; }
	and.b32  	%r19231, %r19230, 16777215;
	shr.u32 	%r19232, %r19231, 12;
	shf.l.wrap.b32 	%r19233, %r19229, %r19230, 22;
	shf.l.wrap.b32 	%r19234, %r19229, %r19230, 28;
	xor.b32  	%r19235, %r19234, %r19233;
	xor.b32  	%r19236, %r19235, %r19229;
	shr.u32 	%r19237, %r19231, 10;
	shr.u32 	%r19238, %r19231, 4;
	xor.b32  	%r19239, %r19238, %r19237;
	xor.b32  	%r19240, %r19239, %r19231;
	shr.u32 	%r19241, %r19236, 1;
	and.b32  	%r19242, %r19241, 8388606;
	shr.u32 	%r19243, %r19236, 24;
	xor.b32  	%r19244, %r19241, %r19243;
	shl.b32 	%r19245, %r19244, 23;
	and.b32  	%r19246, %r19245, 8388608;
	or.b32  	%r19247, %r19246, %r19242;
	shl.b32 	%r19248, %r19236, 30;
	shr.s32 	%r19249, %r19248, 31;
	and.b32  	%r19250, %r19249, 1442944;
	xor.b32  	%r19251, %r19247, %r19250;
	shr.u32 	%r19252, %r19251, 1;
	and.b32  	%r19253, %r19252, 1;
	neg.s32 	%r19254, %r19253;
	shr.u32 	%r19255, %r19236, 25;
	xor.b32  	%r19256, %r19252, %r19255;
	shl.b32 	%r19257, %r19256, 23;
	and.b32  	%r19258, %r19257, 8388608;
	or.b32  	%r19259, %r19258, %r19252;
	and.b32  	%r19260, %r19254, 1442944;
	xor.b32  	%r19261, %r19259, %r19260;
	shr.u32 	%r19262, %r19261, 1;
	and.b32  	%r19263, %r19262, 1;
	neg.s32 	%r19264, %r19263;
	shr.u32 	%r19265, %r19236, 26;
	xor.b32  	%r19266, %r19262, %r19265;
	shl.b32 	%r19267, %r19266, 23;
	and.b32  	%r19268, %r19267, 8388608;
	or.b32  	%r19269, %r19268, %r19262;
	and.b32  	%r19270, %r19264, 1442944;
	xor.b32  	%r19271, %r19269, %r19270;
	shr.u32 	%r19272, %r19271, 1;
	and.b32  	%r19273, %r19272, 1;
	neg.s32 	%r19274, %r19273;
	shr.u32 	%r19275, %r19236, 27;
	xor.b32  	%r19276, %r19272, %r19275;
	shl.b32 	%r19277, %r19276, 23;
	and.b32  	%r19278, %r19277, 8388608;
	or.b32  	%r19279, %r19278, %r19272;
	and.b32  	%r19280, %r19274, 1442944;
	xor.b32  	%r19281, %r19279, %r19280;
	shr.u32 	%r19282, %r19281, 1;
	and.b32  	%r19283, %r19282, 1;
	neg.s32 	%r19284, %r19283;
	shr.u32 	%r19285, %r19236, 28;
	xor.b32  	%r19286, %r19282, %r19285;
	shl.b32 	%r19287, %r19286, 23;
	and.b32  	%r19288, %r19287, 8388608;
	or.b32  	%r19289, %r19288, %r19282;
	and.b32  	%r19290, %r19284, 1442944;
	xor.b32  	%r19291, %r19289, %r19290;
	shr.u32 	%r19292, %r19291, 1;
	and.b32  	%r19293, %r19292, 1;
	neg.s32 	%r19294, %r19293;
	and.b32  	%r19295, %r19236, 127;
	shr.u32 	%r19296, %r19236, 29;
	xor.b32  	%r19297, %r19292, %r19296;
	shl.b32 	%r19298, %r19297, 23;
	and.b32  	%r19299, %r19298, 8388608;
	or.b32  	%r19300, %r19299, %r19292;
	and.b32  	%r19301, %r19294, 1442944;
	xor.b32  	%r19302, %r19300, %r19301;
	shr.u32 	%r19303, %r19302, 1;
	shr.u32 	%r19304, %r19236, 30;
	and.b32  	%r19305, %r19303, 1;
	neg.s32 	%r19306, %r19305;
	xor.b32  	%r19307, %r19303, %r19304;
	shl.b32 	%r19308, %r19307, 23;
	and.b32  	%r19309, %r19308, 8388608;
	or.b32  	%r19310, %r19309, %r19303;
	and.b32  	%r19311, %r19306, 1442944;
	xor.b32  	%r19312, %r19310, %r19311;
	shr.u32 	%r19313, %r19312, 1;
	and.b32  	%r19314, %r19313, 1;
	neg.s32 	%r19315, %r19314;
	shr.u32 	%r19316, %r19236, 31;
	xor.b32  	%r19317, %r19314, %r19316;
	shl.b32 	%r19318, %r19317, 23;
	or.b32  	%r19319, %r19318, %r19313;
	and.b32  	%r19320, %r19315, 1442944;
	xor.b32  	%r19321, %r19319, %r19320;
	shr.u32 	%r19322, %r19321, 1;
	and.b32  	%r19323, %r19322, 1;
	neg.s32 	%r19324, %r19323;
	xor.b32  	%r19325, %r19322, %r19240;
	shl.b32 	%r19326, %r19325, 23;
	and.b32  	%r19327, %r19326, 8388608;
	or.b32  	%r19328, %r19327, %r19322;
	and.b32  	%r19329, %r19324, 1442944;
	xor.b32  	%r19330, %r19328, %r19329;
	shr.u32 	%r19331, %r19330, 1;
	and.b32  	%r19332, %r19331, 1;
	neg.s32 	%r19333, %r19332;
	shl.b32 	%r19334, %r19325, 22;
	and.b32  	%r19335, %r19334, 8388608;
	or.b32  	%r19336, %r19331, %r19335;
	and.b32  	%r19337, %r19333, 1442944;
	xor.b32  	%r19338, %r19337, %r19336;
	shr.u32 	%r19339, %r19338, 1;
	and.b32  	%r19340, %r19339, 1;
	neg.s32 	%r19341, %r19340;
	shr.u32 	%r19342, %r19240, 2;
	xor.b32  	%r19343, %r19339, %r19342;
	shl.b32 	%r19344, %r19343, 23;
	and.b32  	%r19345, %r19344, 8388608;
	or.b32  	%r19346, %r19345, %r19339;
	and.b32  	%r19347, %r19341, 1442944;
	xor.b32  	%r19348, %r19346, %r19347;
	shr.u32 	%r19349, %r19348, 1;
	and.b32  	%r19350, %r19349, 1;
	neg.s32 	%r19351, %r19350;
	and.b32  	%r19352, %r19312, 62;
	shr.u32 	%r19353, %r19240, 3;
	xor.b32  	%r19354, %r19349, %r19353;
	shl.b32 	%r19355, %r19354, 23;
	and.b32  	%r19356, %r19355, 8388608;
	or.b32  	%r19357, %r19356, %r19349;
	and.b32  	%r19358, %r19351, 1442944;
	xor.b32  	%r19359, %r19357, %r19358;
	shr.u32 	%r19360, %r19359, 1;
	and.b32  	%r19361, %r19360, 1;
	neg.s32 	%r19362, %r19361;
	and.b32  	%r19363, %r19312, 64;
	shr.u32 	%r19364, %r19240, 4;
	xor.b32  	%r19365, %r19360, %r19364;
	shl.b32 	%r19366, %r19365, 23;
	and.b32  	%r19367, %r19366, 8388608;
	or.b32  	%r19368, %r19367, %r19360;
	and.b32  	%r19369, %r19362, 1442944;
	xor.b32  	%r19370, %r19368, %r19369;
	shr.u32 	%r19371, %r19370, 1;
	shr.u32 	%r19372, %r19240, 5;
	xor.b32  	%r19373, %r19371, %r19372;
	shl.b32 	%r19374, %r19373, 23;
	and.b32  	%r19375, %r19374, 8388608;
	or.b32  	%r19376, %r19375, %r19371;
	shl.b32 	%r19377, %r19312, 24;
	shr.s32 	%r19378, %r19377, 31;
	and.b32  	%r19379, %r19378, 1442944;
	xor.b32  	%r19380, %r19376, %r19379;
	shr.u32 	%r19381, %r19380, 1;
	and.b32  	%r19382, %r19381, 1;
	neg.s32 	%r19383, %r19382;
	shr.u32 	%r19384, %r19240, 6;
	xor.b32  	%r19385, %r19381, %r19384;
	shl.b32 	%r19386, %r19385, 23;
	and.b32  	%r19387, %r19386, 8388608;
	or.b32  	%r19388, %r19387, %r19381;
	and.b32  	%r19389, %r19383, 1442944;
	xor.b32  	%r19390, %r19388, %r19389;
	shr.u32 	%r19391, %r19390, 1;
	and.b32  	%r19392, %r19391, 1;
	neg.s32 	%r19393, %r19392;
	shr.u32 	%r19394, %r19240, 7;
	xor.b32  	%r19395, %r19391, %r19394;
	shl.b32 	%r19396, %r19395, 23;
	and.b32  	%r19397, %r19396, 8388608;
	or.b32  	%r19398, %r19397, %r19391;
	and.b32  	%r19399, %r19393, 1442944;
	xor.b32  	%r19400, %r19398, %r19399;
	shr.u32 	%r19401, %r19400, 1;
	and.b32  	%r19402, %r19401, 1;
	neg.s32 	%r19403, %r19402;
	shr.u32 	%r19404, %r19240, 8;
	xor.b32  	%r19405, %r19401, %r19404;
	shl.b32 	%r19406, %r19405, 23;
	and.b32  	%r19407, %r19406, 8388608;
	or.b32  	%r19408, %r19407, %r19401;
	and.b32  	%r19409, %r19403, 1442944;
	xor.b32  	%r19410, %r19408, %r19409;
	shr.u32 	%r19411, %r19410, 1;
	and.b32  	%r19412, %r19411, 1;
	neg.s32 	%r19413, %r19412;
	shr.u32 	%r19414, %r19240, 9;
	xor.b32  	%r19415, %r19411, %r19414;
	shl.b32 	%r19416, %r19415, 23;
	and.b32  	%r19417, %r19416, 8388608;
	or.b32  	%r19418, %r19417, %r19411;
	and.b32  	%r19419, %r19413, 1442944;
	xor.b32  	%r19420, %r19418, %r19419;
	shr.u32 	%r19421, %r19420, 1;
	and.b32  	%r19422, %r19421, 1;
	neg.s32 	%r19423, %r19422;
	and.b32  	%r19424, %r19380, 62;
	shr.u32 	%r19425, %r19240, 10;
	xor.b32  	%r19426, %r19421, %r19425;
	shl.b32 	%r19427, %r19426, 23;
	and.b32  	%r19428, %r19427, 8388608;
	or.b32  	%r19429, %r19428, %r19421;
	and.b32  	%r19430, %r19423, 1442944;
	xor.b32  	%r19431, %r19429, %r19430;
	shr.u32 	%r19432, %r19431, 1;
	and.b32  	%r19433, %r19432, 1;
	neg.s32 	%r19434, %r19433;
	and.b32  	%r19435, %r19380, 64;
	shr.u32 	%r19436, %r19240, 11;
	xor.b32  	%r19437, %r19432, %r19436;
	shl.b32 	%r19438, %r19437, 23;
	and.b32  	%r19439, %r19438, 8388608;
	or.b32  	%r19440, %r19439, %r19432;
	and.b32  	%r19441, %r19434, 1442944;
	xor.b32  	%r19442, %r19440, %r19441;
	shr.u32 	%r19443, %r19442, 1;
	shl.b32 	%r19444, %r1914, 19;
	and.b32  	%r19445, %r19444, 524288;
	xor.b32  	%r19446, %r19443, %r19445;
	shr.u32 	%r19447, %r19231, 21;
	shr.u32 	%r19448, %r19446, 18;
	shr.u32 	%r19449, %r19442, 10;
	not.b32 	%r19450, %r19449;
	and.b32  	%r19451, %r19447, %r19450;
	and.b32  	%r19452, %r19451, %r19448;
	shr.u32 	%r19453, %r19446, 16;
	not.b32 	%r19454, %r19447;
	and.b32  	%r19455, %r19453, %r19454;
	shr.u32 	%r19456, %r19446, 4;
	and.b32  	%r19457, %r19455, %r19456;
	or.b32  	%r19458, %r19452, %r19457;
	or.b32  	%r19459, %r19448, %r19456;
	not.b32 	%r19460, %r19459;
	shr.u32 	%r19461, %r19440, 23;
	and.b32  	%r19462, %r19461, %r19460;
	or.b32  	%r19463, %r19458, %r19462;
	or.b32  	%r19464, %r19453, %r19461;
	not.b32 	%r19465, %r19464;
	shr.u32 	%r19466, %r19446, 9;
	and.b32  	%r19467, %r19466, %r19465;
	or.b32  	%r19468, %r19463, %r19467;
	shr.u32 	%r19469, %r19295, 4;
	xor.b32  	%r19470, %r19469, %r19468;
	xor.b32  	%r19471, %r19470, %r19236;
	xor.b32  	%r19472, %r19471, %r19443;
	shl.b32 	%r19473, %r19472, 7;
	and.b32  	%r19474, %r19473, 128;
	or.b32  	%r19475, %r19474, %r19435;
	or.b32  	%r19476, %r19475, %r19424;
	or.b32  	%r19477, %r19476, %r19371;
	shr.u32 	%r19478, %r19446, 7;
	not.b32 	%r19479, %r19446;
	and.b32  	%r19480, %r19231, %r19479;
	shr.u32 	%r19481, %r19480, 17;
	and.b32  	%r19482, %r19481, %r19478;
	not.b32 	%r19483, %r19478;
	shr.u32 	%r19484, %r19440, 22;
	shr.u32 	%r19485, %r19446, 12;
	and.b32  	%r19486, %r19484, %r19483;
	and.b32  	%r19487, %r19486, %r19485;
	not.b32 	%r19488, %r19485;
	shr.u32 	%r19489, %r19446, 17;
	and.b32  	%r19490, %r19489, %r19488;
	or.b32  	%r19491, %r19487, %r19490;
	or.b32  	%r19492, %r19491, %r19482;
	shr.u32 	%r19493, %r19475, 6;
	xor.b32  	%r19494, %r19492, %r19493;
	xor.b32  	%r19495, %r19494, %r19477;
	xor.b32  	%r19496, %r19495, %r19401;
	shl.b32 	%r19497, %r19496, 7;
	and.b32  	%r19498, %r19497, 128;
	or.b32  	%r19499, %r19498, %r19363;
	or.b32  	%r19500, %r19499, %r19352;
	or.b32  	%r19501, %r19500, %r19305;
	shr.u32 	%r19502, %r19446, 19;
	shr.u32 	%r19503, %r19446, 8;
	shr.u32 	%r19504, %r19231, 23;
	not.b32 	%r19505, %r19504;
	and.b32  	%r19506, %r19503, %r19505;
	and.b32  	%r19507, %r19506, %r19502;
	not.b32 	%r19508, %r19502;
	shr.u32 	%r19509, %r19440, 21;
	shr.u32 	%r19510, %r19446, 6;
	and.b32  	%r19511, %r19509, %r19508;
	and.b32  	%r19512, %r19511, %r19510;
	or.b32  	%r19513, %r19507, %r19512;
	or.b32  	%r19514, %r19510, %r19503;
	not.b32 	%r19515, %r19514;
	shr.u32 	%r19516, %r19446, 13;
	and.b32  	%r19517, %r19516, %r19515;
	or.b32  	%r19518, %r19513, %r19517;
	or.b32  	%r19519, %r19516, %r19509;
	not.b32 	%r19520, %r19519;
	and.b32  	%r19521, %r19504, %r19520;
	or.b32  	%r19522, %r19518, %r19521;
	shr.u32 	%r19523, %r19499, 6;
	xor.b32  	%r19524, %r19522, %r19523;
	xor.b32  	%r19525, %r19524, %r19331;
	xor.b32  	%r19526, %r19525, %r19501;
	shl.b32 	%r19527, %r19526, 7;
	and.b32  	%r19528, %r19527, 128;
	or.b32  	%r19529, %r19528, %r19295;
	shr.u32 	%r19530, %r19476, 5;
	shr.u32 	%r19531, %r19231, 16;
	shr.u32 	%r19532, %r19231, 22;
	xor.b32  	%r19533, %r19531, %r19532;
	and.b32  	%r19534, %r19443, 1;
	neg.s32 	%r19535, %r19534;
	xor.b32  	%r19536, %r19533, %r19232;
	xor.b32  	%r19537, %r19536, %r19534;
	xor.b32  	%r19538, %r19537, %r19530;
	xor.b32  	%r19539, %r19538, %r19501;
	shl.b32 	%r19540, %r19539, 23;
	or.b32  	%r19541, %r19540, %r19446;
	and.b32  	%r19542, %r19535, 1442944;
	xor.b32  	%r19543, %r19541, %r19542;
	shr.u32 	%r19544, %r19543, 1;
	and.b32  	%r19545, %r19544, 8388607;
	and.b32  	%r19546, %r19504, %r19531;
	shr.u32 	%r19547, %r19231, 15;
	shr.u32 	%r19548, %r19231, 13;
	and.b32  	%r19549, %r19547, %r19548;
	xor.b32  	%r19550, %r19549, %r19546;
	xor.b32  	%r19551, %r19550, %r19232;
	shl.b32 	%r19552, %r19551, 13;
	xor.b32  	%r19553, %r19552, -8192;
	or.b32  	%r19554, %r19553, %r19232;
	shr.u32 	%r19555, %r19554, 1;
	and.b32  	%r19556, %r19555, 6143;
	shr.u32 	%r19557, %r19476, 1;
	shr.u32 	%r19558, %r19500, 1;
	shr.u32 	%r19559, %r19529, 1;
	shl.b32 	%r19560, %r1914, 18;
	and.b32  	%r19561, %r19560, 524288;
	xor.b32  	%r19562, %r19545, %r19561;
	shr.u32 	%r19563, %r19556, 9;
	shr.u32 	%r19564, %r19562, 18;
	shr.u32 	%r19565, %r19543, 10;
	not.b32 	%r19566, %r19565;
	and.b32  	%r19567, %r19563, %r19566;
	and.b32  	%r19568, %r19567, %r19564;
	shr.u32 	%r19569, %r19562, 16;
	not.b32 	%r19570, %r19563;
	and.b32  	%r19571, %r19569, %r19570;
	shr.u32 	%r19572, %r19562, 4;
	and.b32  	%r19573, %r19571, %r19572;
	or.b32  	%r19574, %r19568, %r19573;
	or.b32  	%r19575, %r19564, %r19572;
	not.b32 	%r19576, %r19575;
	shr.u32 	%r19577, %r19545, 22;
	and.b32  	%r19578, %r19577, %r19576;
	or.b32  	%r19579, %r19574, %r19578;
	or.b32  	%r19580, %r19569, %r19577;
	not.b32 	%r19581, %r19580;
	shr.u32 	%r19582, %r19562, 9;
	and.b32  	%r19583, %r19582, %r19581;
	or.b32  	%r19584, %r19579, %r19583;
	xor.b32  	%r19585, %r19282, %r19584;
	xor.b32  	%r19586, %r19585, %r19559;
	xor.b32  	%r19587, %r19586, %r19544;
	shl.b32 	%r19588, %r19587, 7;
	and.b32  	%r19589, %r19588, 128;
	or.b32  	%r19590, %r19589, %r19557;
	shr.u32 	%r19591, %r19556, 5;
	shr.u32 	%r19592, %r19562, 7;
	shr.u32 	%r19593, %r19562, 17;
	not.b32 	%r19594, %r19593;
	and.b32  	%r19595, %r19591, %r19594;
	and.b32  	%r19596, %r19595, %r19592;
	not.b32 	%r19597, %r19592;
	shr.u32 	%r19598, %r19545, 21;
	shr.u32 	%r19599, %r19562, 12;
	and.b32  	%r19600, %r19598, %r19597;
	and.b32  	%r19601, %r19600, %r19599;
	or.b32  	%r19602, %r19598, %r19591;
	not.b32 	%r19603, %r19602;
	shr.u32 	%r19604, %r19556, 12;
	and.b32  	%r19605, %r19604, %r19603;
	or.b32  	%r19606, %r19599, %r19604;
	not.b32 	%r19607, %r19606;
	and.b32  	%r19608, %r19593, %r19607;
	or.b32  	%r19609, %r19601, %r19605;
	or.b32  	%r19610, %r19609, %r19596;
	or.b32  	%r19611, %r19610, %r19608;
	shr.u32 	%r19612, %r19474, 7;
	shr.u32 	%r19613, %r19476, 4;
	xor.b32  	%r19614, %r19612, %r19613;
	xor.b32  	%r19615, %r19614, %r19611;
	xor.b32  	%r19616, %r19615, %r19557;
	shl.b32 	%r19617, %r19616, 7;
	and.b32  	%r19618, %r19617, 128;
	or.b32  	%r19619, %r19618, %r19558;
	shr.u32 	%r19620, %r19562, 19;
	shr.u32 	%r19621, %r19543, 9;
	shr.u32 	%r19622, %r19556, 11;
	not.b32 	%r19623, %r19622;
	and.b32  	%r19624, %r19621, %r19623;
	and.b32  	%r19625, %r19624, %r19620;
	not.b32 	%r19626, %r19620;
	shr.u32 	%r19627, %r19545, 20;
	shr.u32 	%r19628, %r19562, 6;
	and.b32  	%r19629, %r19627, %r19626;
	and.b32  	%r19630, %r19629, %r19628;
	or.b32  	%r19631, %r19630, %r19625;
	shr.u32 	%r19632, %r19562, 8;
	or.b32  	%r19633, %r19628, %r19632;
	not.b32 	%r19634, %r19633;
	shr.u32 	%r19635, %r19562, 13;
	and.b32  	%r19636, %r19635, %r19634;
	or.b32  	%r19637, %r19631, %r19636;
	or.b32  	%r19638, %r19635, %r19627;
	not.b32 	%r19639, %r19638;
	and.b32  	%r19640, %r19622, %r19639;
	or.b32  	%r19641, %r19637, %r19640;
	shr.u32 	%r19642, %r19498, 7;
	shr.u32 	%r19643, %r19500, 4;
	xor.b32  	%r19644, %r19642, %r19643;
	xor.b32  	%r19645, %r19644, %r19641;
	xor.b32  	%r19646, %r19645, %r19558;
	shl.b32 	%r19647, %r19646, 7;
	and.b32  	%r19648, %r19647, 128;
	or.b32  	%r19649, %r19648, %r19559;
	shr.u32 	%r19650, %r19590, 5;
	shr.u32 	%r19651, %r19556, 4;
	shr.u32 	%r19652, %r19556, 10;
	and.b32  	%r19653, %r19544, 1;
	neg.s32 	%r19654, %r19653;
	xor.b32  	%r19655, %r19652, %r19650;
	xor.b32  	%r19656, %r19655, %r19555;
	xor.b32  	%r19657, %r19656, %r19651;
	xor.b32  	%r19658, %r19657, %r19653;
	xor.b32  	%r19659, %r19658, %r19619;
	shl.b32 	%r19660, %r19659, 23;
	or.b32  	%r19661, %r19660, %r19562;
	and.b32  	%r19662, %r19654, 1442944;
	xor.b32  	%r19663, %r19661, %r19662;
	shr.u32 	%r19664, %r19663, 1;
	and.b32  	%r19665, %r19664, 8388607;
	and.b32  	%r19666, %r19622, %r19651;
	shr.u32 	%r19667, %r19556, 3;
	shr.u32 	%r19668, %r19556, 1;
	and.b32  	%r19669, %r19667, %r19668;
	xor.b32  	%r19670, %r19669, %r19666;
	xor.b32  	%r19671, %r19670, %r19556;
	shl.b32 	%r19672, %r19671, 13;
	xor.b32  	%r19673, %r19672, -8192;
	or.b32  	%r19674, %r19673, %r19556;
	shr.u32 	%r19675, %r19674, 1;
	and.b32  	%r19676, %r19675, 7167;
	shr.u32 	%r19677, %r19590, 1;
	shr.u32 	%r19678, %r19619, 1;
	shr.u32 	%r19679, %r19649, 1;
	shl.b32 	%r19680, %r1914, 17;
	and.b32  	%r19681, %r19680, 524288;
	xor.b32  	%r19682, %r19665, %r19681;
	shr.u32 	%r19683, %r19676, 9;
	shr.u32 	%r19684, %r19663, 10;
	not.b32 	%r19685, %r19684;
	and.b32  	%r19686, %r19683, %r19685;
	and.b32  	%r19687, %r19686, %r19620;
	shr.u32 	%r19688, %r19682, 16;
	not.b32 	%r19689, %r19683;
	and.b32  	%r19690, %r19688, %r19689;
	shr.u32 	%r19691, %r19682, 4;
	and.b32  	%r19692, %r19690, %r19691;
	or.b32  	%r19693, %r19692, %r19687;
	shr.u32 	%r19694, %r19682, 18;
	or.b32  	%r19695, %r19694, %r19691;
	not.b32 	%r19696, %r19695;
	shr.u32 	%r19697, %r19665, 22;
	and.b32  	%r19698, %r19697, %r19696;
	or.b32  	%r19699, %r19693, %r19698;
	or.b32  	%r19700, %r19688, %r19697;
	not.b32 	%r19701, %r19700;
	shr.u32 	%r19702, %r19682, 9;
	and.b32  	%r19703, %r19702, %r19701;
	or.b32  	%r19704, %r19699, %r19703;
	xor.b32  	%r19705, %r19292, %r19704;
	xor.b32  	%r19706, %r19705, %r19679;
	xor.b32  	%r19707, %r19706, %r19664;
	shl.b32 	%r19708, %r19707, 7;
	and.b32  	%r19709, %r19708, 128;
	or.b32  	%r19710, %r19709, %r19677;
	shr.u32 	%r19711, %r19676, 5;
	shr.u32 	%r19712, %r19682, 7;
	shr.u32 	%r19713, %r19682, 17;
	not.b32 	%r19714, %r19713;
	and.b32  	%r19715, %r19711, %r19714;
	and.b32  	%r19716, %r19715, %r19712;
	not.b32 	%r19717, %r19712;
	shr.u32 	%r19718, %r19665, 21;
	shr.u32 	%r19719, %r19682, 12;
	and.b32  	%r19720, %r19718, %r19717;
	and.b32  	%r19721, %r19720, %r19719;
	or.b32  	%r19722, %r19718, %r19711;
	not.b32 	%r19723, %r19722;
	shr.u32 	%r19724, %r19676, 12;
	and.b32  	%r19725, %r19724, %r19723;
	or.b32  	%r19726, %r19719, %r19724;
	not.b32 	%r19727, %r19726;
	and.b32  	%r19728, %r19713, %r19727;
	or.b32  	%r19729, %r19721, %r19725;
	or.b32  	%r19730, %r19729, %r19716;
	or.b32  	%r19731, %r19730, %r19728;
	shr.u32 	%r19732, %r19589, 7;
	xor.b32  	%r19733, %r19732, %r19731;
	xor.b32  	%r19734, %r19733, %r19530;
	xor.b32  	%r19735, %r19734, %r19677;
	shl.b32 	%r19736, %r19735, 7;
	and.b32  	%r19737, %r19736, 128;
	or.b32  	%r19738, %r19737, %r19678;
	shr.u32 	%r19739, %r19682, 19;
	shr.u32 	%r19740, %r19663, 9;
	shr.u32 	%r19741, %r19676, 11;
	not.b32 	%r19742, %r19741;
	and.b32  	%r19743, %r19740, %r19742;
	and.b32  	%r19744, %r19743, %r19739;
	not.b32 	%r19745, %r19739;
	shr.u32 	%r19746, %r19665, 20;
	shr.u32 	%r19747, %r19682, 6;
	and.b32  	%r19748, %r19746, %r19745;
	and.b32  	%r19749, %r19748, %r19747;
	or.b32  	%r19750, %r19749, %r19744;
	shr.u32 	%r19751, %r19682, 8;
	or.b32  	%r19752, %r19747, %r19751;
	not.b32 	%r19753, %r19752;
	shr.u32 	%r19754, %r19682, 13;
	and.b32  	%r19755, %r19754, %r19753;
	or.b32  	%r19756, %r19750, %r19755;
	or.b32  	%r19757, %r19754, %r19746;
	not.b32 	%r19758, %r19757;
	and.b32  	%r19759, %r19741, %r19758;
	or.b32  	%r19760, %r19756, %r19759;
	shr.u32 	%r19761, %r19618, 7;
	shr.u32 	%r19762, %r19500, 5;
	xor.b32  	%r19763, %r19761, %r19762;
	xor.b32  	%r19764, %r19763, %r19760;
	xor.b32  	%r19765, %r19764, %r19678;
	shl.b32 	%r19766, %r19765, 7;
	and.b32  	%r19767, %r19766, 128;
	or.b32  	%r19768, %r19767, %r19679;
	shr.u32 	%r19769, %r19710, 5;
	shr.u32 	%r19770, %r19676, 4;
	shr.u32 	%r19771, %r19676, 10;
	and.b32  	%r19772, %r19664, 1;
	neg.s32 	%r19773, %r19772;
	xor.b32  	%r19774, %r19771, %r19769;
	xor.b32  	%r19775, %r19774, %r19675;
	xor.b32  	%r19776, %r19775, %r19770;
	xor.b32  	%r19777, %r19776, %r19772;
	xor.b32  	%r19778, %r19777, %r19738;
	shl.b32 	%r19779, %r19778, 23;
	or.b32  	%r19780, %r19779, %r19682;
	and.b32  	%r19781, %r19773, 1442944;
	xor.b32  	%r19782, %r19780, %r19781;
	shr.u32 	%r19783, %r19782, 1;
	and.b32  	%r19784, %r19783, 8388607;
	and.b32  	%r19785, %r19741, %r19770;
	shr.u32 	%r19786, %r19676, 3;
	shr.u32 	%r19787, %r19676, 1;
	and.b32  	%r19788, %r19786, %r19787;
	xor.b32  	%r19789, %r19788, %r19785;
	xor.b32  	%r19790, %r19789, %r19676;
	shl.b32 	%r19791, %r19790, 13;
	xor.b32  	%r19792, %r19791, -8192;
	or.b32  	%r19793, %r19792, %r19676;
	shr.u32 	%r19794, %r19793, 1;
	and.b32  	%r19795, %r19794, 7679;
	shr.u32 	%r19796, %r19710, 1;
	shr.u32 	%r19797, %r19738, 1;
	shr.u32 	%r19798, %r19768, 1;
	shl.b32 	%r19799, %r1914, 16;
	and.b32  	%r19800, %r19799, 524288;
	xor.b32  	%r19801, %r19784, %r19800;
	shr.u32 	%r19802, %r19795, 9;
	shr.u32 	%r19803, %r19801, 18;
	shr.u32 	%r19804, %r19431, 14;
	not.b32 	%r19805, %r19804;
	and.b32  	%r19806, %r19802, %r19805;
	and.b32  	%r19807, %r19806, %r19803;
	shr.u32 	%r19808, %r19801, 16;
	not.b32 	%r19809, %r19802;
	and.b32  	%r19810, %r19808, %r19809;
	shr.u32 	%r19811, %r19801, 4;
	and.b32  	%r19812, %r19810, %r19811;
	or.b32  	%r19813, %r19807, %r19812;
	or.b32  	%r19814, %r19803, %r19811;
	not.b32 	%r19815, %r19814;
	shr.u32 	%r19816, %r19784, 22;
	and.b32  	%r19817, %r19816, %r19815;
	or.b32  	%r19818, %r19813, %r19817;
	or.b32  	%r19819, %r19808, %r19816;
	not.b32 	%r19820, %r19819;
	shr.u32 	%r19821, %r19801, 9;
	and.b32  	%r19822, %r19821, %r19820;
	or.b32  	%r19823, %r19818, %r19822;
	shr.u32 	%r19824, %r19528, 7;
	xor.b32  	%r19825, %r19824, %r19823;
	xor.b32  	%r19826, %r19825, %r19798;
	xor.b32  	%r19827, %r19826, %r19783;
	shl.b32 	%r19828, %r19827, 7;
	and.b32  	%r19829, %r19828, 128;
	or.b32  	%r19830, %r19829, %r19796;
	shr.u32 	%r19831, %r19795, 5;
	shr.u32 	%r19832, %r19801, 7;
	shr.u32 	%r19833, %r19801, 17;
	not.b32 	%r19834, %r19833;
	and.b32  	%r19835, %r19831, %r19834;
	and.b32  	%r19836, %r19835, %r19832;
	not.b32 	%r19837, %r19832;
	shr.u32 	%r19838, %r19784, 21;
	shr.u32 	%r19839, %r19801, 12;
	and.b32  	%r19840, %r19838, %r19837;
	and.b32  	%r19841, %r19840, %r19839;
	or.b32  	%r19842, %r19838, %r19831;
	not.b32 	%r19843, %r19842;
	shr.u32 	%r19844, %r19795, 12;
	and.b32  	%r19845, %r19844, %r19843;
	or.b32  	%r19846, %r19839, %r19844;
	not.b32 	%r19847, %r19846;
	and.b32  	%r19848, %r19833, %r19847;
	or.b32  	%r19849, %r19841, %r19845;
	or.b32  	%r19850, %r19849, %r19836;
	or.b32  	%r19851, %r19850, %r19848;
	xor.b32  	%r19852, %r19830, %r19475;
	shr.u32 	%r19853, %r19852, 6;
	xor.b32  	%r19854, %r19851, %r19853;
	xor.b32  	%r19855, %r19854, %r19796;
	shl.b32 	%r19856, %r19855, 7;
	and.b32  	%r19857, %r19856, 128;
	or.b32  	%r19858, %r19857, %r19797;
	shr.u32 	%r19859, %r19801, 19;
	shr.u32 	%r19860, %r19782, 9;
	shr.u32 	%r19861, %r19795, 11;
	not.b32 	%r19862, %r19861;
	and.b32  	%r19863, %r19860, %r19862;
	and.b32  	%r19864, %r19863, %r19859;
	not.b32 	%r19865, %r19859;
	shr.u32 	%r19866, %r19784, 20;
	shr.u32 	%r19867, %r19801, 6;
	and.b32  	%r19868, %r19866, %r19865;
	and.b32  	%r19869, %r19868, %r19867;
	or.b32  	%r19870, %r19869, %r19864;
	shr.u32 	%r19871, %r19801, 8;
	or.b32  	%r19872, %r19867, %r19871;
	not.b32 	%r19873, %r19872;
	shr.u32 	%r19874, %r19801, 13;
	and.b32  	%r19875, %r19874, %r19873;
	or.b32  	%r19876, %r19870, %r19875;
	or.b32  	%r19877, %r19874, %r19866;
	not.b32 	%r19878, %r19877;
	and.b32  	%r19879, %r19861, %r19878;
	or.b32  	%r19880, %r19876, %r19879;
	xor.b32  	%r19881, %r19858, %r19499;
	shr.u32 	%r19882, %r19881, 6;
	xor.b32  	%r19883, %r19880, %r19882;
	xor.b32  	%r19884, %r19883, %r19797;
	shl.b32 	%r19885, %r19884, 7;
	and.b32  	%r19886, %r19885, 128;
	or.b32  	%r19887, %r19886, %r19798;
	shr.u32 	%r19888, %r19830, 5;
	shr.u32 	%r19889, %r19795, 4;
	shr.u32 	%r19890, %r19795, 10;
	and.b32  	%r19891, %r19783, 1;
	neg.s32 	%r19892, %r19891;
	xor.b32  	%r19893, %r19890, %r19888;
	xor.b32  	%r19894, %r19893, %r19794;
	xor.b32  	%r19895, %r19894, %r19889;
	xor.b32  	%r19896, %r19895, %r19891;
	xor.b32  	%r19897, %r19896, %r19858;
	shl.b32 	%r19898, %r19897, 23;
	or.b32  	%r19899, %r19898, %r19801;
	and.b32  	%r19900, %r19892, 1442944;
	xor.b32  	%r19901, %r19899, %r19900;
	shr.u32 	%r19902, %r19901, 1;
	and.b32  	%r19903, %r19902, 8388607;
	and.b32  	%r19904, %r19861, %r19889;
	shr.u32 	%r19905, %r19795, 3;
	shr.u32 	%r19906, %r19795, 1;
	and.b32  	%r19907, %r19905, %r19906;
	xor.b32  	%r19908, %r19907, %r19904;
	xor.b32  	%r19909, %r19908, %r19795;
	shl.b32 	%r19910, %r19909, 13;
	xor.b32  	%r19911, %r19910, 8192;
	or.b32  	%r19912, %r19911, %r19795;
	shr.u32 	%r19913, %r19912, 1;
	and.b32  	%r19914, %r19913, 7935;
	shr.u32 	%r19915, %r19830, 1;
	shr.u32 	%r19916, %r19858, 1;
	shr.u32 	%r19917, %r19887, 1;
	shl.b32 	%r19918, %r1914, 15;
	and.b32  	%r19919, %r19918, 524288;
	xor.b32  	%r19920, %r19903, %r19919;
	shr.u32 	%r19921, %r19914, 9;
	shr.u32 	%r19922, %r19920, 18;
	shr.u32 	%r19923, %r19901, 10;
	not.b32 	%r19924, %r19923;
	and.b32  	%r19925, %r19921, %r19924;
	and.b32  	%r19926, %r19925, %r19922;
	shr.u32 	%r19927, %r19920, 16;
	not.b32 	%r19928, %r19921;
	and.b32  	%r19929, %r19927, %r19928;
	shr.u32 	%r19930, %r19920, 4;
	and.b32  	%r19931, %r19929, %r19930;
	or.b32  	%r19932, %r19926, %r19931;
	or.b32  	%r19933, %r19922, %r19930;
	not.b32 	%r19934, %r19933;
	shr.u32 	%r19935, %r19903, 22;
	and.b32  	%r19936, %r19935, %r19934;
	or.b32  	%r19937, %r19932, %r19936;
	or.b32  	%r19938, %r19927, %r19935;
	not.b32 	%r19939, %r19938;
	shr.u32 	%r19940, %r19920, 9;
	and.b32  	%r19941, %r19940, %r19939;
	or.b32  	%r19942, %r19937, %r19941;
	shr.u32 	%r19943, %r19648, 7;
	xor.b32  	%r19944, %r19943, %r19942;
	xor.b32  	%r19945, %r19944, %r19902;
	xor.b32  	%r19946, %r19945, %r19917;
	shl.b32 	%r19947, %r19946, 7;
	and.b32  	%r19948, %r19947, 128;
	or.b32  	%r19949, %r19948, %r19915;
	shr.u32 	%r19950, %r19914, 5;
	shr.u32 	%r19951, %r19920, 7;
	shr.u32 	%r19952, %r19920, 17;
	not.b32 	%r19953, %r19952;
	and.b32  	%r19954, %r19950, %r19953;
	and.b32  	%r19955, %r19954, %r19951;
	not.b32 	%r19956, %r19951;
	shr.u32 	%r19957, %r19903, 21;
	shr.u32 	%r19958, %r19920, 12;
	and.b32  	%r19959, %r19957, %r19956;
	and.b32  	%r19960, %r19959, %r19958;
	or.b32  	%r19961, %r19957, %r19950;
	not.b32 	%r19962, %r19961;
	shr.u32 	%r19963, %r19914, 12;
	and.b32  	%r19964, %r19963, %r19962;
	or.b32  	%r19965, %r19958, %r19963;
	not.b32 	%r19966, %r19965;
	and.b32  	%r19967, %r19952, %r19966;
	or.b32  	%r19968, %r19960, %r19964;
	or.b32  	%r19969, %r19968, %r19955;
	or.b32  	%r19970, %r19969, %r19967;
	xor.b32  	%r19971, %r19949, %r19590;
	shr.u32 	%r19972, %r19971, 6;
	xor.b32  	%r19973, %r19970, %r19972;
	xor.b32  	%r19974, %r19973, %r19915;
	shl.b32 	%r19975, %r19974, 7;
	and.b32  	%r19976, %r19975, 128;
	or.b32  	%r19977, %r19976, %r19916;
	shr.u32 	%r19978, %r19920, 19;
	shr.u32 	%r19979, %r19901, 9;
	shr.u32 	%r19980, %r19914, 11;
	not.b32 	%r19981, %r19980;
	and.b32  	%r19982, %r19979, %r19981;
	and.b32  	%r19983, %r19982, %r19978;
	not.b32 	%r19984, %r19978;
	shr.u32 	%r19985, %r19903, 20;
	shr.u32 	%r19986, %r19920, 6;
	and.b32  	%r19987, %r19985, %r19984;
	and.b32  	%r19988, %r19987, %r19986;
	or.b32  	%r19989, %r19988, %r19983;
	shr.u32 	%r19990, %r19920, 8;
	or.b32  	%r19991, %r19986, %r19990;
	not.b32 	%r19992, %r19991;
	shr.u32 	%r19993, %r19920, 13;
	and.b32  	%r19994, %r19993, %r19992;
	or.b32  	%r19995, %r19989, %r19994;
	or.b32  	%r19996, %r19993, %r19985;
	not.b32 	%r19997, %r19996;
	and.b32  	%r19998, %r19980, %r19997;
	or.b32  	%r19999, %r19995, %r19998;
	xor.b32  	%r20000, %r19977, %r19619;
	shr.u32 	%r20001, %r20000, 6;
	xor.b32  	%r20002, %r19999, %r20001;
	xor.b32  	%r20003, %r20002, %r19916;
	shl.b32 	%r20004, %r20003, 7;
	and.b32  	%r20005, %r20004, 128;
	or.b32  	%r20006, %r20005, %r19917;
	shr.u32 	%r20007, %r19949, 5;
	shr.u32 	%r20008, %r19914, 4;
	shr.u32 	%r20009, %r19914, 10;
	and.b32  	%r20010, %r19902, 1;
	neg.s32 	%r20011, %r20010;
	xor.b32  	%r20012, %r20009, %r20007;
	xor.b32  	%r20013, %r20012, %r19914;
	xor.b32  	%r20014, %r20013, %r20008;
	xor.b32  	%r20015, %r20014, %r20010;
	xor.b32  	%r20016, %r20015, %r19977;
	shl.b32 	%r20017, %r20016, 23;
	or.b32  	%r20018, %r20017, %r19920;
	and.b32  	%r20019, %r20011, 1442944;
	xor.b32  	%r20020, %r20018, %r20019;
	shr.u32 	%r20021, %r20020, 1;
	and.b32  	%r20022, %r20021, 8388607;
	and.b32  	%r20023, %r19980, %r20008;
	shr.u32 	%r20024, %r19914, 3;
	shr.u32 	%r20025, %r19914, 1;
	and.b32  	%r20026, %r20024, %r20025;
	xor.b32  	%r20027, %r20026, %r20023;
	xor.b32  	%r20028, %r20027, %r19914;
	shl.b32 	%r20029, %r20028, 13;
	xor.b32  	%r20030, %r20029, 8192;
	or.b32  	%r20031, %r20030, %r19914;
	shr.u32 	%r20032, %r20031, 1;
	and.b32  	%r20033, %r20032, 8063;
	shr.u32 	%r20034, %r19949, 1;
	shr.u32 	%r20035, %r19977, 1;
	shr.u32 	%r20036, %r20006, 1;
	shl.b32 	%r20037, %r1914, 14;
	and.b32  	%r20038, %r20037, 524288;
	xor.b32  	%r20039, %r20022, %r20038;
	shr.u32 	%r20040, %r20033, 9;
	shr.u32 	%r20041, %r20039, 18;
	shr.u32 	%r20042, %r20020, 10;
	not.b32 	%r20043, %r20042;
	and.b32  	%r20044, %r20040, %r20043;
	and.b32  	%r20045, %r20044, %r20041;
	shr.u32 	%r20046, %r20039, 16;
	not.b32 	%r20047, %r20040;
	and.b32  	%r20048, %r20046, %r20047;
	shr.u32 	%r20049, %r20039, 4;
	and.b32  	%r20050, %r20048, %r20049;
	or.b32  	%r20051, %r20045, %r20050;
	or.b32  	%r20052, %r20041, %r20049;
	not.b32 	%r20053, %r20052;
	shr.u32 	%r20054, %r20022, 22;
	and.b32  	%r20055, %r20054, %r20053;
	or.b32  	%r20056, %r20051, %r20055;
	or.b32  	%r20057, %r20046, %r20054;
	not.b32 	%r20058, %r20057;
	shr.u32 	%r20059, %r20039, 9;
	and.b32  	%r20060, %r20059, %r20058;
	or.b32  	%r20061, %r20056, %r20060;
	shr.u32 	%r20062, %r19768, 7;
	xor.b32  	%r20063, %r20062, %r20061;
	xor.b32  	%r20064, %r20063, %r20021;
	xor.b32  	%r20065, %r20064, %r20036;
	shl.b32 	%r20066, %r20065, 7;
	and.b32  	%r20067, %r20066, 128;
	or.b32  	%r20068, %r20067, %r20034;
	shr.u32 	%r20069, %r20033, 5;
	shr.u32 	%r20070, %r20039, 7;
	shr.u32 	%r20071, %r20039, 17;
	not.b32 	%r20072, %r20071;
	and.b32  	%r20073, %r20069, %r20072;
	and.b32  	%r20074, %r20073, %r20070;
	not.b32 	%r20075, %r20070;
	shr.u32 	%r20076, %r20022, 21;
	shr.u32 	%r20077, %r20039, 12;
	and.b32  	%r20078, %r20076, %r20075;
	and.b32  	%r20079, %r20078, %r20077;
	or.b32  	%r20080, %r20076, %r20069;
	not.b32 	%r20081, %r20080;
	shr.u32 	%r20082, %r20033, 12;
	and.b32  	%r20083, %r20082, %r20081;
	or.b32  	%r20084, %r20077, %r20082;
	not.b32 	%r20085, %r20084;
	and.b32  	%r20086, %r20071, %r20085;
	or.b32  	%r20087, %r20079, %r20083;
	or.b32  	%r20088, %r20087, %r20074;
	or.b32  	%r20089, %r20088, %r20086;
	xor.b32  	%r20090, %r20068, %r19710;
	shr.u32 	%r20091, %r20090, 6;
	xor.b32  	%r20092, %r20089, %r20091;
	xor.b32  	%r20093, %r20092, %r20034;
	shl.b32 	%r20094, %r20093, 7;
	and.b32  	%r20095, %r20094, 128;
	or.b32  	%r20096, %r20095, %r20035;
	shr.u32 	%r20097, %r20039, 19;
	shr.u32 	%r20098, %r20020, 9;
	shr.u32 	%r20099, %r20033, 11;
	not.b32 	%r20100, %r20099;
	and.b32  	%r20101, %r20098, %r20100;
	and.b32  	%r20102, %r20101, %r20097;
	not.b32 	%r20103, %r20097;
	shr.u32 	%r20104, %r20022, 20;
	shr.u32 	%r20105, %r20039, 6;
	and.b32  	%r20106, %r20104, %r20103;
	and.b32  	%r20107, %r20106, %r20105;
	or.b32  	%r20108, %r20107, %r20102;
	shr.u32 	%r20109, %r20039, 8;
	or.b32  	%r20110, %r20105, %r20109;
	not.b32 	%r20111, %r20110;
	shr.u32 	%r20112, %r20039, 13;
	and.b32  	%r20113, %r20112, %r20111;
	or.b32  	%r20114, %r20108, %r20113;
	or.b32  	%r20115, %r20112, %r20104;
	not.b32 	%r20116, %r20115;
	and.b32  	%r20117, %r20099, %r20116;
	or.b32  	%r20118, %r20114, %r20117;
	xor.b32  	%r20119, %r20096, %r19738;
	shr.u32 	%r20120, %r20119, 6;
	xor.b32  	%r20121, %r20118, %r20120;
	xor.b32  	%r20122, %r20121, %r20035;
	shl.b32 	%r20123, %r20122, 7;
	and.b32  	%r20124, %r20123, 128;
	or.b32  	%r20125, %r20124, %r20036;
	shr.u32 	%r20126, %r20068, 5;
	shr.u32 	%r20127, %r20033, 4;
	shr.u32 	%r20128, %r20033, 10;
	and.b32  	%r20129, %r20021, 1;
	neg.s32 	%r20130, %r20129;
	xor.b32  	%r20131, %r20128, %r20126;
	xor.b32  	%r20132, %r20131, %r20033;
	xor.b32  	%r20133, %r20132, %r20127;
	xor.b32  	%r20134, %r20133, %r20129;
	xor.b32  	%r20135, %r20134, %r20096;
	shl.b32 	%r20136, %r20135, 23;
	or.b32  	%r20137, %r20136, %r20039;
	and.b32  	%r20138, %r20130, 1442944;
	xor.b32  	%r20139, %r20137, %r20138;
	shr.u32 	%r20140, %r20139, 1;
	and.b32  	%r20141, %r20140, 8388607;
	and.b32  	%r20142, %r20099, %r20127;
	shr.u32 	%r20143, %r20033, 3;
	shr.u32 	%r20144, %r20033, 1;
	and.b32  	%r20145, %r20143, %r20144;
	xor.b32  	%r20146, %r20145, %r20142;
	xor.b32  	%r20147, %r20146, %r20033;
	shl.b32 	%r20148, %r20147, 13;
	xor.b32  	%r20149, %r20148, 8192;
	or.b32  	%r20150, %r20149, %r20033;
	shr.u32 	%r20151, %r20150, 1;
	and.b32  	%r20152, %r20151, 8127;
	shr.u32 	%r20153, %r20068, 1;
	shr.u32 	%r20154, %r20096, 1;
	shr.u32 	%r20155, %r20125, 1;
	shl.b32 	%r20156, %r1914, 13;
	and.b32  	%r20157, %r20156, 524288;
	xor.b32  	%r20158, %r20141, %r20157;
	shr.u32 	%r20159, %r20152, 9;
	shr.u32 	%r20160, %r20158, 18;
	shr.u32 	%r20161, %r20139, 10;
	not.b32 	%r20162, %r20161;
	and.b32  	%r20163, %r20159, %r20162;
	and.b32  	%r20164, %r20163, %r20160;
	shr.u32 	%r20165, %r20158, 16;
	not.b32 	%r20166, %r20159;
	and.b32  	%r20167, %r20165, %r20166;
	shr.u32 	%r20168, %r20158, 4;
	and.b32  	%r20169, %r20167, %r20168;
	or.b32  	%r20170, %r20164, %r20169;
	or.b32  	%r20171, %r20160, %r20168;
	not.b32 	%r20172, %r20171;
	shr.u32 	%r20173, %r20141, 22;
	and.b32  	%r20174, %r20173, %r20172;
	or.b32  	%r20175, %r20170, %r20174;
	or.b32  	%r20176, %r20165, %r20173;
	not.b32 	%r20177, %r20176;
	shr.u32 	%r20178, %r20158, 9;
	and.b32  	%r20179, %r20178, %r20177;
	or.b32  	%r20180, %r20175, %r20179;
	shr.u32 	%r20181, %r19887, 7;
	xor.b32  	%r20182, %r20181, %r20180;
	xor.b32  	%r20183, %r20182, %r20140;
	xor.b32  	%r20184, %r20183, %r20155;
	shl.b32 	%r20185, %r20184, 7;
	and.b32  	%r20186, %r20185, 128;
	or.b32  	%r20187, %r20186, %r20153;
	shr.u32 	%r20188, %r20152, 5;
	shr.u32 	%r20189, %r20158, 7;
	shr.u32 	%r20190, %r20158, 17;
	not.b32 	%r20191, %r20190;
	and.b32  	%r20192, %r20188, %r20191;
	and.b32  	%r20193, %r20192, %r20189;
	not.b32 	%r20194, %r20189;
	shr.u32 	%r20195, %r20141, 21;
	shr.u32 	%r20196, %r20158, 12;
	and.b32  	%r20197, %r20195, %r20194;
	and.b32  	%r20198, %r20197, %r20196;
	or.b32  	%r20199, %r20195, %r20188;
	not.b32 	%r20200, %r20199;
	shr.u32 	%r20201, %r20152, 12;
	and.b32  	%r20202, %r20201, %r20200;
	or.b32  	%r20203, %r20196, %r20201;
	not.b32 	%r20204, %r20203;
	and.b32  	%r20205, %r20190, %r20204;
	or.b32  	%r20206, %r20198, %r20202;
	or.b32  	%r20207, %r20206, %r20193;
	or.b32  	%r20208, %r20207, %r20205;
	xor.b32  	%r20209, %r20187, %r19830;
	shr.u32 	%r20210, %r20209, 6;
	xor.b32  	%r20211, %r20208, %r20210;
	xor.b32  	%r20212, %r20211, %r20153;
	shl.b32 	%r20213, %r20212, 7;
	and.b32  	%r20214, %r20213, 128;
	or.b32  	%r20215, %r20214, %r20154;
	shr.u32 	%r20216, %r20158, 19;
	shr.u32 	%r20217, %r20139, 9;
	shr.u32 	%r20218, %r20152, 11;
	not.b32 	%r20219, %r20218;
	and.b32  	%r20220, %r20217, %r20219;
	and.b32  	%r20221, %r20220, %r20216;
	not.b32 	%r20222, %r20216;
	shr.u32 	%r20223, %r20141, 20;
	shr.u32 	%r20224, %r20158, 6;
	and.b32  	%r20225, %r20223, %r20222;
	and.b32  	%r20226, %r20225, %r20224;
	or.b32  	%r20227, %r20226, %r20221;
	shr.u32 	%r20228, %r20158, 8;
	or.b32  	%r20229, %r20224, %r20228;
	not.b32 	%r20230, %r20229;
	shr.u32 	%r20231, %r20158, 13;
	and.b32  	%r20232, %r20231, %r20230;
	or.b32  	%r20233, %r20227, %r20232;
	or.b32  	%r20234, %r20231, %r20223;
	not.b32 	%r20235, %r20234;
	and.b32  	%r20236, %r20218, %r20235;
	or.b32  	%r20237, %r20233, %r20236;
	xor.b32  	%r20238, %r20215, %r19858;
	shr.u32 	%r20239, %r20238, 6;
	xor.b32  	%r20240, %r20237, %r20239;
	xor.b32  	%r20241, %r20240, %r20154;
	shl.b32 	%r20242, %r20241, 7;
	and.b32  	%r20243, %r20242, 128;
	or.b32  	%r20244, %r20243, %r20155;
	shr.u32 	%r20245, %r20187, 5;
	shr.u32 	%r20246, %r20152, 4;
	shr.u32 	%r20247, %r20152, 10;
	and.b32  	%r20248, %r20140, 1;
	neg.s32 	%r20249, %r20248;
	xor.b32  	%r20250, %r20247, %r20245;
	xor.b32  	%r20251, %r20250, %r20152;
	xor.b32  	%r20252, %r20251, %r20246;
	xor.b32  	%r20253, %r20252, %r20248;
	xor.b32  	%r20254, %r20253, %r20215;
	shl.b32 	%r20255, %r20254, 23;
	or.b32  	%r20256, %r20255, %r20158;
	and.b32  	%r20257, %r20249, 1442944;
	xor.b32  	%r20258, %r20256, %r20257;
	shr.u32 	%r20259, %r20258, 1;
	and.b32  	%r20260, %r20259, 8388607;
	and.b32  	%r20261, %r20218, %r20246;
	shr.u32 	%r20262, %r20152, 3;
	shr.u32 	%r20263, %r20152, 1;
	and.b32  	%r20264, %r20262, %r20263;
	xor.b32  	%r20265, %r20264, %r20261;
	xor.b32  	%r20266, %r20265, %r20152;
	shl.b32 	%r20267, %r20266, 13;
	xor.b32  	%r20268, %r20267, 8192;
	or.b32  	%r20269, %r20268, %r20152;
	shr.u32 	%r20270, %r20269, 1;
	and.b32  	%r20271, %r20270, 8159;
	shr.u32 	%r20272, %r20187, 1;
	shr.u32 	%r20273, %r20215, 1;
	shr.u32 	%r20274, %r20244, 1;
	shl.b32 	%r20275, %r1914, 12;
	and.b32  	%r20276, %r20275, 524288;
	xor.b32  	%r20277, %r20260, %r20276;
	shr.u32 	%r20278, %r20271, 9;
	shr.u32 	%r20279, %r20277, 18;
	shr.u32 	%r20280, %r20258, 10;
	not.b32 	%r20281, %r20280;
	and.b32  	%r20282, %r20278, %r20281;
	and.b32  	%r20283, %r20282, %r20279;
	shr.u32 	%r20284, %r20277, 16;
	not.b32 	%r20285, %r20278;
	and.b32  	%r20286, %r20284, %r20285;
	shr.u32 	%r20287, %r20277, 4;
	and.b32  	%r20288, %r20286, %r20287;
	or.b32  	%r20289, %r20283, %r20288;
	or.b32  	%r20290, %r20279, %r20287;
	not.b32 	%r20291, %r20290;
	shr.u32 	%r20292, %r20260, 22;
	and.b32  	%r20293, %r20292, %r20291;
	or.b32  	%r20294, %r20289, %r20293;
	or.b32  	%r20295, %r20284, %r20292;
	not.b32 	%r20296, %r20295;
	shr.u32 	%r20297, %r20277, 9;
	and.b32  	%r20298, %r20297, %r20296;
	or.b32  	%r20299, %r20294, %r20298;
	shr.u32 	%r20300, %r20006, 7;
	xor.b32  	%r20301, %r20300, %r20299;
	xor.b32  	%r20302, %r20301, %r20259;
	xor.b32  	%r20303, %r20302, %r20274;
	shl.b32 	%r20304, %r20303, 7;
	and.b32  	%r20305, %r20304, 128;
	or.b32  	%r20306, %r20305, %r20272;
	shr.u32 	%r20307, %r20306, 6;
	or.b32  	%r20308, %r20307, %r20272;
	and.b32  	%r20309, %r20303, %r20308;
	shr.u32 	%r20310, %r20271, 5;
	shr.u32 	%r20311, %r20277, 7;
	shr.u32 	%r20312, %r20277, 17;
	not.b32 	%r20313, %r20312;
	and.b32  	%r20314, %r20310, %r20313;
	and.b32  	%r20315, %r20314, %r20311;
	not.b32 	%r20316, %r20311;
	shr.u32 	%r20317, %r20260, 21;
	shr.u32 	%r20318, %r20277, 12;
	and.b32  	%r20319, %r20317, %r20316;
	and.b32  	%r20320, %r20319, %r20318;
	or.b32  	%r20321, %r20317, %r20310;
	not.b32 	%r20322, %r20321;
	shr.u32 	%r20323, %r20271, 12;
	and.b32  	%r20324, %r20323, %r20322;
	or.b32  	%r20325, %r20318, %r20323;
	not.b32 	%r20326, %r20325;
	and.b32  	%r20327, %r20312, %r20326;
	or.b32  	%r20328, %r20320, %r20324;
	or.b32  	%r20329, %r20328, %r20315;
	or.b32  	%r20330, %r20329, %r20327;
	xor.b32  	%r20331, %r20306, %r19949;
	shr.u32 	%r20332, %r20331, 6;
	xor.b32  	%r20333, %r20330, %r20332;
	xor.b32  	%r20334, %r20333, %r20272;
	not.b32 	%r20335, %r20334;
	shl.b32 	%r20336, %r20334, 7;
	and.b32  	%r20337, %r20336, 128;
	or.b32  	%r20338, %r20337, %r20273;
	shr.u32 	%r20339, %r20277, 19;
	shr.u32 	%r20340, %r20258, 9;
	shr.u32 	%r20341, %r20271, 11;
	not.b32 	%r20342, %r20341;
	and.b32  	%r20343, %r20340, %r20342;
	and.b32  	%r20344, %r20343, %r20339;
	not.b32 	%r20345, %r20339;
	shr.u32 	%r20346, %r20260, 20;
	shr.u32 	%r20347, %r20277, 6;
	and.b32  	%r20348, %r20346, %r20345;
	and.b32  	%r20349, %r20348, %r20347;
	or.b32  	%r20350, %r20349, %r20344;
	shr.u32 	%r20351, %r20277, 8;
	or.b32  	%r20352, %r20347, %r20351;
	not.b32 	%r20353, %r20352;
	shr.u32 	%r20354, %r20277, 13;
	and.b32  	%r20355, %r20354, %r20353;
	or.b32  	%r20356, %r20350, %r20355;
	or.b32  	%r20357, %r20354, %r20346;
	not.b32 	%r20358, %r20357;
	and.b32  	%r20359, %r20341, %r20358;
	or.b32  	%r20360, %r20356, %r20359;
	xor.b32  	%r20361, %r20338, %r19977;
	shr.u32 	%r20362, %r20361, 6;
	xor.b32  	%r20363, %r20360, %r20362;
	xor.b32  	%r20364, %r20363, %r20273;
	not.b32 	%r20365, %r20364;
	shl.b32 	%r20366, %r20364, 7;
	and.b32  	%r20367, %r20366, 128;
	or.b32  	%r20368, %r20367, %r20274;
	shr.u32 	%r20369, %r20306, 5;
	shr.u32 	%r20370, %r20271, 4;
	shr.u32 	%r20371, %r20271, 10;
	and.b32  	%r20372, %r20259, 1;
	neg.s32 	%r20373, %r20372;
	xor.b32  	%r20374, %r20371, %r20369;
	xor.b32  	%r20375, %r20374, %r20271;
	xor.b32  	%r20376, %r20375, %r20370;
	xor.b32  	%r20377, %r20376, %r20372;
	xor.b32  	%r20378, %r20377, %r20338;
	shl.b32 	%r20379, %r20378, 23;
	or.b32  	%r20380, %r20379, %r20277;
	and.b32  	%r20381, %r20373, 1442944;
	xor.b32  	%r1915, %r20380, %r20381;
	and.b32  	%r20382, %r20341, %r20370;
	shr.u32 	%r20383, %r20271, 3;
	shr.u32 	%r20384, %r20271, 1;
	and.b32  	%r20385, %r20383, %r20384;
	xor.b32  	%r20386, %r20385, %r20382;
	xor.b32  	%r20387, %r20386, %r20271;
	shl.b32 	%r20388, %r20387, 13;
	xor.b32  	%r20389, %r20388, -8192;
	or.b32  	%r1916, %r20389, %r20271;
	and.b32  	%r20390, %r20309, 1;
	not.b32 	%r20391, %r19915;
	and.b32  	%r20392, %r20273, %r20391;
	shr.u32 	%r20393, %r20392, 5;
	or.b32  	%r20394, %r20335, %r20393;
	or.b32  	%r20395, %r20394, -2;
	shr.u32 	%r20396, %r20368, 3;
	not.b32 	%r20397, %r20396;
	shr.u32 	%r20398, %r20338, 3;
	and.b32  	%r20399, %r20398, %r20397;
	or.b32  	%r20400, %r20365, %r20399;
	or.b32  	%r20401, %r20400, -2;
	and.b32  	%r20402, %r20396, %r20398;
	shr.u32 	%r20403, %r20368, 5;
	not.b32 	%r20404, %r20403;
	or.b32  	%r20405, %r20402, %r20404;
	shr.u32 	%r1917, %r20338, 1;
	or.b32  	%r20406, %r20396, %r20398;
	and.b32  	%r20407, %r20406, %r1917;
	shr.u32 	%r20408, %r20338, 6;
	not.b32 	%r20409, %r20408;
	shr.u32 	%r20410, %r20306, 2;
	shr.u32 	%r20411, %r20338, 5;
	and.b32  	%r20412, %r20411, %r20410;
	or.b32  	%r20413, %r20412, %r20409;
	shr.u32 	%r1918, %r20306, 1;
	or.b32  	%r20414, %r20411, %r20410;
	and.b32  	%r20415, %r20414, %r1918;
	not.b32 	%r20416, %r20415;
	shr.u32 	%r20417, %r20306, 3;
	not.b32 	%r20418, %r20417;
	not.b32 	%r20419, %r20306;
	and.b32  	%r20420, %r20307, %r20419;
	or.b32  	%r20421, %r20420, %r20418;
	shr.u32 	%r20422, %r20306, 4;
	not.b32 	%r20423, %r20422;
	not.b32 	%r20424, %r20307;
	and.b32  	%r20425, %r20306, %r20424;
	or.b32  	%r20426, %r20425, %r20423;
	not.b32 	%r20427, %r20368;
	shr.u32 	%r20428, %r20368, 6;
	shr.u32 	%r1919, %r20368, 1;
	and.b32  	%r20429, %r20428, %r1919;
	or.b32  	%r20430, %r20429, %r20427;
	shr.u32 	%r20431, %r20368, 4;
	not.b32 	%r20432, %r20431;
	not.b32 	%r20433, %r20428;
	and.b32  	%r20434, %r1919, %r20433;
	or.b32  	%r20435, %r20434, %r20432;
	shr.u32 	%r20436, %r20368, 2;
	not.b32 	%r20437, %r20436;
	not.b32 	%r20438, %r1919;
	and.b32  	%r20439, %r20428, %r20438;
	or.b32  	%r20440, %r20439, %r20437;
	or.b32  	%r20441, %r20410, %r1919;
	not.b32 	%r20442, %r20441;
	and.b32  	%r20443, %r20306, %r20442;
	or.b32  	%r20444, %r20428, %r20306;
	not.b32 	%r20445, %r20444;
	and.b32  	%r20446, %r20411, %r20445;
	or.b32  	%r20447, %r20443, %r20446;
	not.b32 	%r20448, %r20398;
	and.b32  	%r20449, %r20410, %r20448;
	and.b32  	%r20450, %r20449, %r20396;
	or.b32  	%r20451, %r20447, %r20450;
	not.b32 	%r20452, %r20411;
	and.b32  	%r20453, %r20398, %r20452;
	and.b32  	%r20454, %r20396, %r20438;
	or.b32  	%r20455, %r20454, %r20453;
	and.b32  	%r20456, %r20455, %r20424;
	or.b32  	%r20457, %r20451, %r20456;
	sub.s32 	%r20458, %r20421, %r20390;
	add.s32 	%r20459, %r20458, %r20426;
	add.s32 	%r20460, %r20459, %r20395;
	add.s32 	%r20461, %r20460, %r20413;
	add.s32 	%r20462, %r20461, %r20416;
	add.s32 	%r20463, %r20462, %r20401;
	add.s32 	%r20464, %r20463, %r20405;
	sub.s32 	%r20465, %r20464, %r20407;
	add.s32 	%r20466, %r20465, %r20430;
	add.s32 	%r20467, %r20466, %r20435;
	add.s32 	%r20468, %r20467, %r20440;
	add.s32 	%r20469, %r20468, %r20457;
	add.s32 	%r20470, %r20469, -2;
	and.b32  	%r20471, %r20470, 1;
	setp.ne.s32 	%p241, %r20471, %r1912;
	@%p241 bra 	$L__BB1_394;
	shr.u32 	%r20472, %r1915, 1;
	and.b32  	%r20473, %r20472, 8388607;
	ld.global.u32 	%r20474, [%rd27+131072];
	atom.shared.add.u32 	%r20475, [_ZZ12RevCheckInitP8BiuStateS0_PjhE14checkCount_Out], 1;
	cvt.u64.u32 	%rd1796, %r20475;
	mul.wide.u32 	%rd1797, %r20475, 4;
	add.s64 	%rd1798, %rd6, %rd1797;
	st.global.u32 	[%rd1798+196608], %r20473;
	cvt.u16.u32 	%rs707, %r1916;
	shr.u16 	%rs708, %rs707, 1;
	and.b16  	%rs709, %rs708, 8175;
	mul.wide.u32 	%rd1799, %r20475, 2;
	sub.s64 	%rd1800, %rd1798, %rd1799;
	st.global.u16 	[%rd1800+262144], %rs709;
	sub.s64 	%rd1801, %rd1800, %rd1796;
	st.global.u8 	[%rd1801+294912], %r1918;
	st.global.u8 	[%rd1801+311296], %r1917;
	st.global.u8 	[%rd1801+327680], %r1919;
	mul.wide.u32 	%rd1802, %r20475, 3;
	add.s64 	%rd1803, %rd1801, %rd1802;
	st.global.u32 	[%rd1803+131072], %r20474;
	st.global.u32 	[%rd1803+65536], %rd28;
	shl.b32 	%r20476, %r1914, 24;
	{ .reg .b32 tmp; mov.b64 {tmp, %r20477}, %rd28; }
	and.b32  	%r20478, %r20477, 16777215;
	or.b32  	%r20479, %r20478, %r20476;
	st.global.u32 	[%rd1803], %r20479;
$L__BB1_394:
	add.s32 	%r30243, %r30243, %r3;
	setp.lt.u32 	%p242, %r30243, %r1911;
	@%p242 bra 	$L__BB1_392;
$L__BB1_395:
	bar.sync 	0;
	ld.shared.u32 	%r20480, [_ZZ12RevCheckInitP8BiuStateS0_PjhE14checkCount_Out];
	bar.sync 	0;
	st.shared.u32 	[_ZZ13RevCheckFirstP8BiuStateS0_PjhhE13checkCount_In], %r20480;
	mov.b32 	%r20481, 0;
	st.shared.u32 	[_ZZ13RevCheckFirstP8BiuStateS0_PjhhE14checkCount_Out], %r20481;
	bar.sync 	0;
	ld.shared.u32 	%r1921, [_ZZ13RevCheckFirstP8BiuStateS0_PjhhE13checkCount_In];
	setp.ge.u32 	%p243, %r2, %r1921;
	@%p243 bra 	$L__BB1_400;
	ld.global.u8 	%r1922, [%rd4+1];
	mov.u32 	%r30244, %r2;
$L__BB1_397:
	cvt.u64.u32 	%rd1804, %r30244;
	mul.wide.u32 	%rd1805, %r30244, 4;
	add.s64 	%rd1806, %rd6, %rd1805;
	ld.global.u32 	%r20482, [%rd1806+196608];
	mul.wide.u32 	%rd1807, %r30244, 2;
	sub.s64 	%rd1808, %rd1806, %rd1807;
	ld.global.u16 	%rs25, [%rd1808+262144];
	cvt.u32.u16 	%r20483, %rs25;
	sub.s64 	%rd1809, %rd1808, %rd1804;
	ld.global.u8 	%r20484, [%rd1809+294912];
	ld.global.u8 	%r20485, [%rd1809+311296];
	ld.global.u8 	%r20486, [%rd1809+327680];
	mul.wide.u32 	%rd1810, %r30244, 3;
	add.s64 	%rd29, %rd1809, %rd1810;
	ld.global.u32 	%r1924, [%rd29+131072];
	shl.b32 	%r20487, %r1924, 19;
	and.b32  	%r20488, %r20487, 524288;
	xor.b32  	%r20489, %r20488, %r20482;
	shr.u32 	%r20490, %r20483, 9;
	shr.u32 	%r20491, %r20489, 18;
	shr.u32 	%r20492, %r20482, 9;
	not.b32 	%r20493, %r20492;
	and.b32  	%r20494, %r20490, %r20493;
	and.b32  	%r20495, %r20494, %r20491;
	shr.u32 	%r20496, %r20489, 16;
	not.b32 	%r20497, %r20490;
	and.b32  	%r20498, %r20496, %r20497;
	shr.u32 	%r20499, %r20489, 4;
	and.b32  	%r20500, %r20498, %r20499;
	or.b32  	%r20501, %r20495, %r20500;
	or.b32  	%r20502, %r20491, %r20499;
	not.b32 	%r20503, %r20502;
	shr.u32 	%r20504, %r20482, 22;
	and.b32  	%r20505, %r20504, %r20503;
	or.b32  	%r20506, %r20501, %r20505;
	or.b32  	%r20507, %r20496, %r20504;
	not.b32 	%r20508, %r20507;
	shr.u32 	%r20509, %r20489, 9;
	and.b32  	%r20510, %r20509, %r20508;
	or.b32  	%r20511, %r20506, %r20510;
	shr.u32 	%r20512, %r20486, 4;
	xor.b32  	%r20513, %r20512, %r20511;
	xor.b32  	%r20514, %r20513, %r20486;
	xor.b32  	%r20515, %r20514, %r20482;
	shl.b32 	%r20516, %r20515, 7;
	and.b32  	%r20517, %r20516, 128;
	or.b32  	%r1925, %r20517, %r20484;
	shr.u32 	%r20518, %r1925, 6;
	or.b32  	%r20519, %r20518, %r20484;
	and.b32  	%r20520, %r20515, %r20519;
	shr.u32 	%r20521, %r20483, 5;
	shr.u32 	%r20522, %r20489, 7;
	shr.u32 	%r20523, %r20489, 17;
	not.b32 	%r20524, %r20523;
	and.b32  	%r20525, %r20521, %r20524;
	and.b32  	%r20526, %r20525, %r20522;
	not.b32 	%r20527, %r20522;
	shr.u32 	%r20528, %r20482, 21;
	shr.u32 	%r20529, %r20489, 12;
	and.b32  	%r20530, %r20528, %r20527;
	and.b32  	%r20531, %r20530, %r20529;
	or.b32  	%r20532, %r20521, %r20528;
	not.b32 	%r20533, %r20532;
	shr.u32 	%r20534, %r20483, 12;
	and.b32  	%r20535, %r20534, %r20533;
	or.b32  	%r20536, %r20529, %r20534;
	not.b32 	%r20537, %r20536;
	and.b32  	%r20538, %r20523, %r20537;
	or.b32  	%r20539, %r20531, %r20535;
	or.b32  	%r20540, %r20539, %r20526;
	or.b32  	%r20541, %r20540, %r20538;
	shr.u32 	%r20542, %r20484, 6;
	shr.u32 	%r20543, %r20484, 3;
	xor.b32  	%r20544, %r20543, %r20542;
	xor.b32  	%r20545, %r20544, %r20541;
	xor.b32  	%r20546, %r20545, %r20484;
	not.b32 	%r20547, %r20546;
	shl.b32 	%r20548, %r20546, 7;
	and.b32  	%r20549, %r20548, 128;
	or.b32  	%r20550, %r20549, %r20485;
	shr.u32 	%r20551, %r20489, 19;
	shr.u32 	%r20552, %r20489, 8;
	shr.u32 	%r20553, %r20483, 11;
	not.b32 	%r20554, %r20553;
	and.b32  	%r20555, %r20552, %r20554;
	and.b32  	%r20556, %r20555, %r20551;
	not.b32 	%r20557, %r20551;
	shr.u32 	%r20558, %r20482, 20;
	shr.u32 	%r20559, %r20489, 6;
	and.b32  	%r20560, %r20558, %r20557;
	and.b32  	%r20561, %r20560, %r20559;
	or.b32  	%r20562, %r20556, %r20561;
	or.b32  	%r20563, %r20559, %r20552;
	not.b32 	%r20564, %r20563;
	shr.u32 	%r20565, %r20489, 13;
	and.b32  	%r20566, %r20565, %r20564;
	or.b32  	%r20567, %r20562, %r20566;
	or.b32  	%r20568, %r20565, %r20558;
	not.b32 	%r20569, %r20568;
	and.b32  	%r20570, %r20553, %r20569;
	or.b32  	%r20571, %r20567, %r20570;
	shr.u32 	%r20572, %r20485, 6;
	shr.u32 	%r20573, %r20485, 3;
	xor.b32  	%r20574, %r20573, %r20572;
	xor.b32  	%r20575, %r20574, %r20571;
	xor.b32  	%r20576, %r20575, %r20485;
	not.b32 	%r20577, %r20576;
	shl.b32 	%r20578, %r20576, 7;
	and.b32  	%r20579, %r20578, 128;
	or.b32  	%r20580, %r20579, %r20486;
	shr.u32 	%r20581, %r1925, 5;
	shr.u32 	%r20582, %r20483, 4;
	shr.u32 	%r20583, %r20483, 10;
	and.b32  	%r20584, %r20482, 1;
	neg.s32 	%r20585, %r20584;
	xor.b32  	%r20586, %r20583, %r20581;
	xor.b32  	%r20587, %r20586, %r20483;
	xor.b32  	%r20588, %r20587, %r20584;
	xor.b32  	%r20589, %r20588, %r20582;
	xor.b32  	%r20590, %r20589, %r20550;
	shl.b32 	%r20591, %r20590, 23;
	or.b32  	%r20592, %r20591, %r20489;
	and.b32  	%r20593, %r20585, 1442944;
	xor.b32  	%r1926, %r20592, %r20593;
	and.b32  	%r20594, %r20553, %r20582;
	shr.u32 	%r20595, %r20483, 3;
	shr.u32 	%r20596, %r20483, 1;
	and.b32  	%r20597, %r20595, %r20596;
	xor.b32  	%r1927, %r20594, %r20597;
	and.b32  	%r20598, %r20520, 1;
	shr.u32 	%r20599, %r20484, 2;
	not.b32 	%r20600, %r20599;
	shr.u32 	%r20601, %r20485, 5;
	and.b32  	%r20602, %r20601, %r20600;
	or.b32  	%r20603, %r20547, %r20602;
	or.b32  	%r20604, %r20603, -2;
	shr.u32 	%r20605, %r20580, 3;
	not.b32 	%r20606, %r20605;
	shr.u32 	%r20607, %r20550, 3;
	and.b32  	%r20608, %r20607, %r20606;
	or.b32  	%r20609, %r20577, %r20608;
	or.b32  	%r20610, %r20609, -2;
	and.b32  	%r20611, %r20607, %r20605;
	shr.u32 	%r20612, %r20580, 5;
	not.b32 	%r20613, %r20612;
	or.b32  	%r20614, %r20611, %r20613;
	shr.u32 	%r1928, %r20550, 1;
	or.b32  	%r20615, %r20605, %r20607;
	and.b32  	%r20616, %r20615, %r1928;
	shr.u32 	%r20617, %r20550, 6;
	not.b32 	%r20618, %r20617;
	shr.u32 	%r20619, %r1925, 2;
	shr.u32 	%r20620, %r20550, 5;
	and.b32  	%r20621, %r20619, %r20620;
	or.b32  	%r20622, %r20621, %r20618;
	shr.u32 	%r20623, %r20484, 1;
	or.b32  	%r20624, %r20619, %r20620;
	and.b32  	%r20625, %r20624, %r20623;
	not.b32 	%r20626, %r20625;
	shr.u32 	%r20627, %r1925, 3;
	not.b32 	%r20628, %r20627;
	not.b32 	%r20629, %r20484;
	and.b32  	%r20630, %r20518, %r20629;
	or.b32  	%r20631, %r20630, %r20628;
	shr.u32 	%r20632, %r1925, 4;
	not.b32 	%r20633, %r20632;
	not.b32 	%r20634, %r20518;
	and.b32  	%r20635, %r20634, %r20484;
	or.b32  	%r20636, %r20635, %r20633;
	not.b32 	%r20637, %r20580;
	shr.u32 	%r20638, %r20580, 6;
	shr.u32 	%r1929, %r20580, 1;
	and.b32  	%r20639, %r20638, %r1929;
	or.b32  	%r20640, %r20639, %r20637;
	shr.u32 	%r20641, %r20580, 4;
	not.b32 	%r20642, %r20641;
	not.b32 	%r20643, %r20638;
	and.b32  	%r20644, %r1929, %r20643;
	or.b32  	%r20645, %r20644, %r20642;
	shr.u32 	%r20646, %r20580, 2;
	not.b32 	%r20647, %r20646;
	not.b32 	%r20648, %r1929;
	and.b32  	%r20649, %r20638, %r20648;
	or.b32  	%r20650, %r20649, %r20647;
	or.b32  	%r20651, %r1929, %r20619;
	not.b32 	%r20652, %r20651;
	and.b32  	%r20653, %r1925, %r20652;
	or.b32  	%r20654, %r20638, %r1925;
	not.b32 	%r20655, %r20654;
	and.b32  	%r20656, %r20620, %r20655;
	or.b32  	%r20657, %r20653, %r20656;
	not.b32 	%r20658, %r20607;
	and.b32  	%r20659, %r20605, %r20658;
	and.b32  	%r20660, %r20659, %r20619;
	or.b32  	%r20661, %r20657, %r20660;
	not.b32 	%r20662, %r20620;
	and.b32  	%r20663, %r20607, %r20662;
	and.b32  	%r20664, %r20605, %r20648;
	or.b32  	%r20665, %r20664, %r20663;
	and.b32  	%r20666, %r20665, %r20634;
	or.b32  	%r20667, %r20661, %r20666;
	add.s32 	%r20668, %r20604, %r20610;
	add.s32 	%r20669, %r20668, %r20614;
	add.s32 	%r20670, %r20598, %r20616;
	sub.s32 	%r20671, %r20669, %r20670;
	add.s32 	%r20672, %r20671, %r20622;
	add.s32 	%r20673, %r20672, %r20626;
	add.s32 	%r20674, %r20673, %r20631;
	add.s32 	%r20675, %r20674, %r20636;
	add.s32 	%r20676, %r20675, %r20640;
	add.s32 	%r20677, %r20676, %r20645;
	add.s32 	%r20678, %r20677, %r20650;
	add.s32 	%r20679, %r20678, %r20667;
	add.s32 	%r20680, %r20679, -2;
	and.b32  	%r20681, %r20680, 1;
	setp.ne.s32 	%p244, %r20681, %r1922;
	@%p244 bra 	$L__BB1_399;
	shr.u32 	%r20682, %r1925, 1;
	shr.u32 	%r20683, %r1926, 1;
	and.b32  	%r20684, %r20683, 8388607;
	ld.global.u32 	%r20685, [%rd29+65536];
	ld.global.u32 	%r20686, [%rd29];
	atom.shared.add.u32 	%r20687, [_ZZ13RevCheckFirstP8BiuStateS0_PjhhE14checkCount_Out], 1;
	cvt.u64.u32 	%rd1811, %r20687;
	mul.wide.u32 	%rd1812, %r20687, 4;
	add.s64 	%rd1813, %rd5, %rd1812;
	st.global.u32 	[%rd1813+196608], %r20684;
	cvt.u16.u32 	%rs710, %r1927;
	xor.b16  	%rs711, %rs25, %rs710;
	shl.b16 	%rs712, %rs711, 13;
	xor.b16  	%rs713, %rs712, 8192;
	or.b16  	%rs714, %rs713, %rs25;
	shr.u16 	%rs715, %rs714, 1;
	and.b16  	%rs716, %rs715, 8191;
	mul.wide.u32 	%rd1814, %r20687, 2;
	sub.s64 	%rd1815, %rd1813, %rd1814;
	st.global.u16 	[%rd1815+262144], %rs716;
	sub.s64 	%rd1816, %rd1815, %rd1811;
	st.global.u8 	[%rd1816+294912], %r20682;
	st.global.u8 	[%rd1816+311296], %r1928;
	st.global.u8 	[%rd1816+327680], %r1929;
	mul.wide.u32 	%rd1817, %r20687, 3;
	add.s64 	%rd1818, %rd1816, %rd1817;
	st.global.u32 	[%rd1818+131072], %r1924;
	st.global.u32 	[%rd1818+65536], %r20685;
	st.global.u32 	[%rd1818], %r20686;
$L__BB1_399:
	add.s32 	%r30244, %r30244, %r3;
	setp.lt.u32 	%p245, %r30244, %r1921;
	@%p245 bra 	$L__BB1_397;
$L__BB1_400:
	bar.sync 	0;
	ld.shared.u32 	%r20688, [_ZZ13RevCheckFirstP8BiuStateS0_PjhhE14checkCount_Out];
	st.global.u32 	[%rd2+2048], %r20688;
	bar.sync 	0;
	st.shared.u32 	[_ZZ13RevCheckFirstP8BiuStateS0_PjhhE13checkCount_In], %r20688;
	mov.b32 	%r20689, 0;
	st.shared.u32 	[_ZZ13RevCheckFirstP8BiuStateS0_PjhhE14checkCount_Out], %r20689;
	bar.sync 	0;
	ld.shared.u32 	%r1931, [_ZZ13RevCheckFirstP8BiuStateS0_PjhhE13checkCount_In];
	setp.ge.u32 	%p246, %r2, %r1931;
	@%p246 bra 	$L__BB1_405;
	ld.global.u8 	%r1932, [%rd4+2];
	mov.u32 	%r30245, %r2;
$L__BB1_402:
	cvt.u64.u32 	%rd1819, %r30245;
	mul.wide.u32 	%rd1820, %r30245, 4;
	add.s64 	%rd1821, %rd5, %rd1820;
	ld.global.u32 	%r20690, [%rd1821+196608];
	mul.wide.u32 	%rd1822, %r30245, 2;
	sub.s64 	%rd1823, %rd1821, %rd1822;
	ld.global.u16 	%rs26, [%rd1823+262144];
	cvt.u32.u16 	%r20691, %rs26;
	sub.s64 	%rd1824, %rd1823, %rd1819;
	ld.global.u8 	%r20692, [%rd1824+294912];
	ld.global.u8 	%r20693, [%rd1824+311296];
	ld.global.u8 	%r20694, [%rd1824+327680];
	mul.wide.u32 	%rd1825, %r30245, 3;
	add.s64 	%rd30, %rd1824, %rd1825;
	ld.global.u32 	%r1934, [%rd30+131072];
	shl.b32 	%r20695, %r1934, 18;
	and.b32  	%r20696, %r20695, 524288;
	xor.b32  	%r20697, %r20696, %r20690;
	shr.u32 	%r20698, %r20691, 9;
	shr.u32 	%r20699, %r20697, 18;
	shr.u32 	%r20700, %r20690, 9;
	not.b32 	%r20701, %r20700;
	and.b32  	%r20702, %r20698, %r20701;
	and.b32  	%r20703, %r20702, %r20699;
	shr.u32 	%r20704, %r20697, 16;
	not.b32 	%r20705, %r20698;
	and.b32  	%r20706, %r20704, %r20705;
	shr.u32 	%r20707, %r20697, 4;
	and.b32  	%r20708, %r20706, %r20707;
	or.b32  	%r20709, %r20703, %r20708;
	or.b32  	%r20710, %r20699, %r20707;
	not.b32 	%r20711, %r20710;
	shr.u32 	%r20712, %r20690, 22;
	and.b32  	%r20713, %r20712, %r20711;
	or.b32  	%r20714, %r20709, %r20713;
	or.b32  	%r20715, %r20704, %r20712;
	not.b32 	%r20716, %r20715;
	shr.u32 	%r20717, %r20697, 9;
	and.b32  	%r20718, %r20717, %r20716;
	or.b32  	%r20719, %r20714, %r20718;
	shr.u32 	%r20720, %r20694, 4;
	xor.b32  	%r20721, %r20720, %r20719;
	xor.b32  	%r20722, %r20721, %r20694;
	xor.b32  	%r20723, %r20722, %r20690;
	shl.b32 	%r20724, %r20723, 7;
	and.b32  	%r20725, %r20724, 128;
	or.b32  	%r1935, %r20725, %r20692;
	shr.u32 	%r20726, %r1935, 6;
	or.b32  	%r20727, %r20726, %r20692;
	and.b32  	%r20728, %r20723, %r20727;
	shr.u32 	%r20729, %r20691, 5;
	shr.u32 	%r20730, %r20697, 7;
	shr.u32 	%r20731, %r20697, 17;
	not.b32 	%r20732, %r20731;
	and.b32  	%r20733, %r20729, %r20732;
	and.b32  	%r20734, %r20733, %r20730;
	not.b32 	%r20735, %r20730;
	shr.u32 	%r20736, %r20690, 21;
	shr.u32 	%r20737, %r20697, 12;
	and.b32  	%r20738, %r20736, %r20735;
	and.b32  	%r20739, %r20738, %r20737;
	or.b32  	%r20740, %r20729, %r20736;
	not.b32 	%r20741, %r20740;
	shr.u32 	%r20742, %r20691, 12;
	and.b32  	%r20743, %r20742, %r20741;
	or.b32  	%r20744, %r20737, %r20742;
	not.b32 	%r20745, %r20744;
	and.b32  	%r20746, %r20731, %r20745;
	or.b32  	%r20747, %r20739, %r20743;
	or.b32  	%r20748, %r20747, %r20734;
	or.b32  	%r20749, %r20748, %r20746;
	shr.u32 	%r20750, %r20692, 6;
	shr.u32 	%r20751, %r20692, 3;
	xor.b32  	%r20752, %r20751, %r20750;
	xor.b32  	%r20753, %r20752, %r20749;
	xor.b32  	%r20754, %r20753, %r20692;
	not.b32 	%r20755, %r20754;
	shl.b32 	%r20756, %r20754, 7;
	and.b32  	%r20757, %r20756, 128;
	or.b32  	%r20758, %r20757, %r20693;
	shr.u32 	%r20759, %r20697, 19;
	shr.u32 	%r20760, %r20697, 8;
	shr.u32 	%r20761, %r20691, 11;
	not.b32 	%r20762, %r20761;
	and.b32  	%r20763, %r20760, %r20762;
	and.b32  	%r20764, %r20763, %r20759;
	not.b32 	%r20765, %r20759;
	shr.u32 	%r20766, %r20690, 20;
	shr.u32 	%r20767, %r20697, 6;
	and.b32  	%r20768, %r20766, %r20765;
	and.b32  	%r20769, %r20768, %r20767;
	or.b32  	%r20770, %r20764, %r20769;
	or.b32  	%r20771, %r20767, %r20760;
	not.b32 	%r20772, %r20771;
	shr.u32 	%r20773, %r20697, 13;
	and.b32  	%r20774, %r20773, %r20772;
	or.b32  	%r20775, %r20770, %r20774;
	or.b32  	%r20776, %r20773, %r20766;
	not.b32 	%r20777, %r20776;
	and.b32  	%r20778, %r20761, %r20777;
	or.b32  	%r20779, %r20775, %r20778;
	shr.u32 	%r20780, %r20693, 6;
	shr.u32 	%r20781, %r20693, 3;
	xor.b32  	%r20782, %r20781, %r20780;
	xor.b32  	%r20783, %r20782, %r20779;
	xor.b32  	%r20784, %r20783, %r20693;
	not.b32 	%r20785, %r20784;
	shl.b32 	%r20786, %r20784, 7;
	and.b32  	%r20787, %r20786, 128;
	or.b32  	%r20788, %r20787, %r20694;
	shr.u32 	%r20789, %r1935, 5;
	shr.u32 	%r20790, %r20691, 4;
	shr.u32 	%r20791, %r20691, 10;
	and.b32  	%r20792, %r20690, 1;
	neg.s32 	%r20793, %r20792;
	xor.b32  	%r20794, %r20791, %r20789;
	xor.b32  	%r20795, %r20794, %r20691;
	xor.b32  	%r20796, %r20795, %r20792;
	xor.b32  	%r20797, %r20796, %r20790;
	xor.b32  	%r20798, %r20797, %r20758;
	shl.b32 	%r20799, %r20798, 23;
	or.b32  	%r20800, %r20799, %r20697;
	and.b32  	%r20801, %r20793, 1442944;
	xor.b32  	%r1936, %r20800, %r20801;
	and.b32  	%r20802, %r20761, %r20790;
	shr.u32 	%r20803, %r20691, 3;
	shr.u32 	%r20804, %r20691, 1;
	and.b32  	%r20805, %r20803, %r20804;
	xor.b32  	%r1937, %r20802, %r20805;
	and.b32  	%r20806, %r20728, 1;
	shr.u32 	%r20807, %r20692, 2;
	not.b32 	%r20808, %r20807;
	shr.u32 	%r20809, %r20693, 5;
	and.b32  	%r20810, %r20809, %r20808;
	or.b32  	%r20811, %r20755, %r20810;
	or.b32  	%r20812, %r20811, -2;
	shr.u32 	%r20813, %r20788, 3;
	not.b32 	%r20814, %r20813;
	shr.u32 	%r20815, %r20758, 3;
	and.b32  	%r20816, %r20815, %r20814;
	or.b32  	%r20817, %r20785, %r20816;
	or.b32  	%r20818, %r20817, -2;
	and.b32  	%r20819, %r20815, %r20813;
	shr.u32 	%r20820, %r20788, 5;
	not.b32 	%r20821, %r20820;
	or.b32  	%r20822, %r20819, %r20821;
	shr.u32 	%r1938, %r20758, 1;
	or.b32  	%r20823, %r20813, %r20815;
	and.b32  	%r20824, %r20823, %r1938;
	shr.u32 	%r20825, %r20758, 6;
	not.b32 	%r20826, %r20825;
	shr.u32 	%r20827, %r1935, 2;
	shr.u32 	%r20828, %r20758, 5;
	and.b32  	%r20829, %r20827, %r20828;
	or.b32  	%r20830, %r20829, %r20826;
	shr.u32 	%r20831, %r20692, 1;
	or.b32  	%r20832, %r20827, %r20828;
	and.b32  	%r20833, %r20832, %r20831;
	not.b32 	%r20834, %r20833;
	shr.u32 	%r20835, %r1935, 3;
	not.b32 	%r20836, %r20835;
	not.b32 	%r20837, %r20692;
	and.b32  	%r20838, %r20726, %r20837;
	or.b32  	%r20839, %r20838, %r20836;
	shr.u32 	%r20840, %r1935, 4;
	not.b32 	%r20841, %r20840;
	not.b32 	%r20842, %r20726;
	and.b32  	%r20843, %r20842, %r20692;
	or.b32  	%r20844, %r20843, %r20841;
	not.b32 	%r20845, %r20788;
	shr.u32 	%r20846, %r20788, 6;
	shr.u32 	%r1939, %r20788, 1;
	and.b32  	%r20847, %r20846, %r1939;
	or.b32  	%r20848, %r20847, %r20845;
	shr.u32 	%r20849, %r20788, 4;
	not.b32 	%r20850, %r20849;
	not.b32 	%r20851, %r20846;
	and.b32  	%r20852, %r1939, %r20851;
	or.b32  	%r20853, %r20852, %r20850;
	shr.u32 	%r20854, %r20788, 2;
	not.b32 	%r20855, %r20854;
	not.b32 	%r20856, %r1939;
	and.b32  	%r20857, %r20846, %r20856;
	or.b32  	%r20858, %r20857, %r20855;
	or.b32  	%r20859, %r1939, %r20827;
	not.b32 	%r20860, %r20859;
	and.b32  	%r20861, %r1935, %r20860;
	or.b32  	%r20862, %r20846, %r1935;
	not.b32 	%r20863, %r20862;
	and.b32  	%r20864, %r20828, %r20863;
	or.b32  	%r20865, %r20861, %r20864;
	not.b32 	%r20866, %r20815;
	and.b32  	%r20867, %r20813, %r20866;
	and.b32  	%r20868, %r20867, %r20827;
	or.b32  	%r20869, %r20865, %r20868;
	not.b32 	%r20870, %r20828;
	and.b32  	%r20871, %r20815, %r20870;
	and.b32  	%r20872, %r20813, %r20856;
	or.b32  	%r20873, %r20872, %r20871;
	and.b32  	%r20874, %r20873, %r20842;
	or.b32  	%r20875, %r20869, %r20874;
	add.s32 	%r20876, %r20812, %r20818;
	add.s32 	%r20877, %r20876, %r20822;
	add.s32 	%r20878, %r20806, %r20824;
	sub.s32 	%r20879, %r20877, %r20878;
	add.s32 	%r20880, %r20879, %r20830;
	add.s32 	%r20881, %r20880, %r20834;
	add.s32 	%r20882, %r20881, %r20839;
	add.s32 	%r20883, %r20882, %r20844;
	add.s32 	%r20884, %r20883, %r20848;
	add.s32 	%r20885, %r20884, %r20853;
	add.s32 	%r20886, %r20885, %r20858;
	add.s32 	%r20887, %r20886, %r20875;
	add.s32 	%r20888, %r20887, -2;
	and.b32  	%r20889, %r20888, 1;
	setp.ne.s32 	%p247, %r20889, %r1932;
	@%p247 bra 	$L__BB1_404;
	shr.u32 	%r20890, %r1935, 1;
	shr.u32 	%r20891, %r1936, 1;
	and.b32  	%r20892, %r20891, 8388607;
	ld.global.u32 	%r20893, [%rd30+65536];
	ld.global.u32 	%r20894, [%rd30];
	atom.shared.add.u32 	%r20895, [_ZZ13RevCheckFirstP8BiuStateS0_PjhhE14checkCount_Out], 1;
	cvt.u64.u32 	%rd1826, %r20895;
	mul.wide.u32 	%rd1827, %r20895, 4;
	add.s64 	%rd1828, %rd6, %rd1827;
	st.global.u32 	[%rd1828+196608], %r20892;
	cvt.u16.u32 	%rs717, %r1937;
	xor.b16  	%rs718, %rs26, %rs717;
	shl.b16 	%rs719, %rs718, 13;
	xor.b16  	%rs720, %rs719, 8192;
	or.b16  	%rs721, %rs720, %rs26;
	shr.u16 	%rs722, %rs721, 1;
	and.b16  	%rs723, %rs722, 8191;
	mul.wide.u32 	%rd1829, %r20895, 2;
	sub.s64 	%rd1830, %rd1828, %rd1829;
	st.global.u16 	[%rd1830+262144], %rs723;
	sub.s64 	%rd1831, %rd1830, %rd1826;
	st.global.u8 	[%rd1831+294912], %r20890;
	st.global.u8 	[%rd1831+311296], %r1938;
	st.global.u8 	[%rd1831+327680], %r1939;
	mul.wide.u32 	%rd1832, %r20895, 3;
	add.s64 	%rd1833, %rd1831, %rd1832;
	st.global.u32 	[%rd1833+131072], %r1934;
	st.global.u32 	[%rd1833+65536], %r20893;
	st.global.u32 	[%rd1833], %r20894;
$L__BB1_404:
	add.s32 	%r30245, %r30245, %r3;
	setp.lt.u32 	%p248, %r30245, %r1931;
	@%p248 bra 	$L__BB1_402;
$L__BB1_405:
	bar.sync 	0;
	ld.shared.u32 	%r20896, [_ZZ13RevCheckFirstP8BiuStateS0_PjhhE14checkCount_Out];
	bar.sync 	0;
	st.shared.u32 	[_ZZ13RevCheckFirstP8BiuStateS0_PjhhE13checkCount_In], %r20896;
	mov.b32 	%r20897, 0;
	st.shared.u32 	[_ZZ13RevCheckFirstP8BiuStateS0_PjhhE14checkCount_Out], %r20897;
	bar.sync 	0;
	ld.shared.u32 	%r1941, [_ZZ13RevCheckFirstP8BiuStateS0_PjhhE13checkCount_In];
	setp.ge.u32 	%p249, %r2, %r1941;
	@%p249 bra 	$L__BB1_410;
	ld.global.u8 	%r1942, [%rd4+3];
	mov.u32 	%r30246, %r2;
$L__BB1_407:
	cvt.u64.u32 	%rd1834, %r30246;
	mul.wide.u32 	%rd1835, %r30246, 4;
	add.s64 	%rd1836, %rd6, %rd1835;
	ld.global.u32 	%r20898, [%rd1836+196608];
	mul.wide.u32 	%rd1837, %r30246, 2;
	sub.s64 	%rd1838, %rd1836, %rd1837;
	ld.global.u16 	%rs27, [%rd1838+262144];
	cvt.u32.u16 	%r20899, %rs27;
	sub.s64 	%rd1839, %rd1838, %rd1834;
	ld.global.u8 	%r20900, [%rd1839+294912];
	ld.global.u8 	%r20901, [%rd1839+311296];
	ld.global.u8 	%r20902, [%rd1839+327680];
	mul.wide.u32 	%rd1840, %r30246, 3;
	add.s64 	%rd31, %rd1839, %rd1840;
	ld.global.u32 	%r1944, [%rd31+131072];
	shl.b32 	%r20903, %r1944, 17;
	and.b32  	%r20904, %r20903, 524288;
	xor.b32  	%r20905, %r20904, %r20898;
	shr.u32 	%r20906, %r20899, 9;
	shr.u32 	%r20907, %r20905, 18;
	shr.u32 	%r20908, %r20898, 9;
	not.b32 	%r20909, %r20908;
	and.b32  	%r20910, %r20906, %r20909;
	and.b32  	%r20911, %r20910, %r20907;
	shr.u32 	%r20912, %r20905, 16;
	not.b32 	%r20913, %r20906;
	and.b32  	%r20914, %r20912, %r20913;
	shr.u32 	%r20915, %r20905, 4;
	and.b32  	%r20916, %r20914, %r20915;
	or.b32  	%r20917, %r20911, %r20916;
	or.b32  	%r20918, %r20907, %r20915;
	not.b32 	%r20919, %r20918;
	shr.u32 	%r20920, %r20898, 22;
	and.b32  	%r20921, %r20920, %r20919;
	or.b32  	%r20922, %r20917, %r20921;
	or.b32  	%r20923, %r20912, %r20920;
	not.b32 	%r20924, %r20923;
	shr.u32 	%r20925, %r20905, 9;
	and.b32  	%r20926, %r20925, %r20924;
	or.b32  	%r20927, %r20922, %r20926;
	shr.u32 	%r20928, %r20902, 4;
	xor.b32  	%r20929, %r20928, %r20927;
	xor.b32  	%r20930, %r20929, %r20902;
	xor.b32  	%r20931, %r20930, %r20898;
	shl.b32 	%r20932, %r20931, 7;
	and.b32  	%r20933, %r20932, 128;
	or.b32  	%r1945, %r20933, %r20900;
	shr.u32 	%r20934, %r1945, 6;
	or.b32  	%r20935, %r20934, %r20900;
	and.b32  	%r20936, %r20931, %r20935;
	shr.u32 	%r20937, %r20899, 5;
	shr.u32 	%r20938, %r20905, 7;
	shr.u32 	%r20939, %r20905, 17;
	not.b32 	%r20940, %r20939;
	and.b32  	%r20941, %r20937, %r20940;
	and.b32  	%r20942, %r20941, %r20938;
	not.b32 	%r20943, %r20938;
	shr.u32 	%r20944, %r20898, 21;
	shr.u32 	%r20945, %r20905, 12;
	and.b32  	%r20946, %r20944, %r20943;
	and.b32  	%r20947, %r20946, %r20945;
	or.b32  	%r20948, %r20937, %r20944;
	not.b32 	%r20949, %r20948;
	shr.u32 	%r20950, %r20899, 12;
	and.b32  	%r20951, %r20950, %r20949;
	or.b32  	%r20952, %r20945, %r20950;
	not.b32 	%r20953, %r20952;
	and.b32  	%r20954, %r20939, %r20953;
	or.b32  	%r20955, %r20947, %r20951;
	or.b32  	%r20956, %r20955, %r20942;
	or.b32  	%r20957, %r20956, %r20954;
	shr.u32 	%r20958, %r20900, 6;
	shr.u32 	%r20959, %r20900, 3;
	xor.b32  	%r20960, %r20959, %r20958;
	xor.b32  	%r20961, %r20960, %r20957;
	xor.b32  	%r20962, %r20961, %r20900;
	not.b32 	%r20963, %r20962;
	shl.b32 	%r20964, %r20962, 7;
	and.b32  	%r20965, %r20964, 128;
	or.b32  	%r20966, %r20965, %r20901;
	shr.u32 	%r20967, %r20905, 19;
	shr.u32 	%r20968, %r20905, 8;
	shr.u32 	%r20969, %r20899, 11;
	not.b32 	%r20970, %r20969;
	and.b32  	%r20971, %r20968, %r20970;
	and.b32  	%r20972, %r20971, %r20967;
	not.b32 	%r20973, %r20967;
	shr.u32 	%r20974, %r20898, 20;
	shr.u32 	%r20975, %r20905, 6;
	and.b32  	%r20976, %r20974, %r20973;
	and.b32  	%r20977, %r20976, %r20975;
	or.b32  	%r20978, %r20972, %r20977;
	or.b32  	%r20979, %r20975, %r20968;
	not.b32 	%r20980, %r20979;
	shr.u32 	%r20981, %r20905, 13;
	and.b32  	%r20982, %r20981, %r20980;
	or.b32  	%r20983, %r20978, %r20982;
	or.b32  	%r20984, %r20981, %r20974;
	not.b32 	%r20985, %r20984;
	and.b32  	%r20986, %r20969, %r20985;
	or.b32  	%r20987, %r20983, %r20986;
	shr.u32 	%r20988, %r20901, 6;
	shr.u32 	%r20989, %r20901, 3;
	xor.b32  	%r20990, %r20989, %r20988;
	xor.b32  	%r20991, %r20990, %r20987;
	xor.b32  	%r20992, %r20991, %r20901;
	not.b32 	%r20993, %r20992;
	shl.b32 	%r20994, %r20992, 7;
	and.b32  	%r20995, %r20994, 128;
	or.b32  	%r20996, %r20995, %r20902;
	shr.u32 	%r20997, %r1945, 5;
	shr.u32 	%r20998, %r20899, 4;
	shr.u32 	%r20999, %r20899, 10;
	and.b32  	%r21000, %r20898, 1;
	neg.s32 	%r21001, %r21000;
	xor.b32  	%r21002, %r20999, %r20997;
	xor.b32  	%r21003, %r21002, %r20899;
	xor.b32  	%r21004, %r21003, %r21000;
	xor.b32  	%r21005, %r21004, %r20998;
	xor.b32  	%r21006, %r21005, %r20966;
	shl.b32 	%r21007, %r21006, 23;
	or.b32  	%r21008, %r21007, %r20905;
	and.b32  	%r21009, %r21001, 1442944;
	xor.b32  	%r1946, %r21008, %r21009;
	and.b32  	%r21010, %r20969, %r20998;
	shr.u32 	%r21011, %r20899, 3;
	shr.u32 	%r21012, %r20899, 1;
	and.b32  	%r21013, %r21011, %r21012;
	xor.b32  	%r1947, %r21010, %r21013;
	and.b32  	%r21014, %r20936, 1;
	shr.u32 	%r21015, %r20900, 2;
	not.b32 	%r21016, %r21015;
	shr.u32 	%r21017, %r20901, 5;
	and.b32  	%r21018, %r21017, %r21016;
	or.b32  	%r21019, %r20963, %r21018;
	or.b32  	%r21020, %r21019, -2;
	shr.u32 	%r21021, %r20996, 3;
	not.b32 	%r21022, %r21021;
	shr.u32 	%r21023, %r20966, 3;
	and.b32  	%r21024, %r21023, %r21022;
	or.b32  	%r21025, %r20993, %r21024;
	or.b32  	%r21026, %r21025, -2;
	and.b32  	%r21027, %r21023, %r21021;
	shr.u32 	%r21028, %r20996, 5;
	not.b32 	%r21029, %r21028;
	or.b32  	%r21030, %r21027, %r21029;
	shr.u32 	%r1948, %r20966, 1;
	or.b32  	%r21031, %r21021, %r21023;
	and.b32  	%r21032, %r21031, %r1948;
	shr.u32 	%r21033, %r20966, 6;
	not.b32 	%r21034, %r21033;
	shr.u32 	%r21035, %r1945, 2;
	shr.u32 	%r21036, %r20966, 5;
	and.b32  	%r21037, %r21035, %r21036;
	or.b32  	%r21038, %r21037, %r21034;
	shr.u32 	%r21039, %r20900, 1;
	or.b32  	%r21040, %r21035, %r21036;
	and.b32  	%r21041, %r21040, %r21039;
	not.b32 	%r21042, %r21041;
	shr.u32 	%r21043, %r1945, 3;
	not.b32 	%r21044, %r21043;
	not.b32 	%r21045, %r20900;
	and.b32  	%r21046, %r20934, %r21045;
	or.b32  	%r21047, %r21046, %r21044;
	shr.u32 	%r21048, %r1945, 4;
	not.b32 	%r21049, %r21048;
	not.b32 	%r21050, %r20934;
	and.b32  	%r21051, %r21050, %r20900;
	or.b32  	%r21052, %r21051, %r21049;
	not.b32 	%r21053, %r20996;
	shr.u32 	%r21054, %r20996, 6;
	shr.u32 	%r1949, %r20996, 1;
	and.b32  	%r21055, %r21054, %r1949;
	or.b32  	%r21056, %r21055, %r21053;
	shr.u32 	%r21057, %r20996, 4;
	not.b32 	%r21058, %r21057;
	not.b32 	%r21059, %r21054;
	and.b32  	%r21060, %r1949, %r21059;
	or.b32  	%r21061, %r21060, %r21058;
	shr.u32 	%r21062, %r20996, 2;
	not.b32 	%r21063, %r21062;
	not.b32 	%r21064, %r1949;
	and.b32  	%r21065, %r21054, %r21064;
	or.b32  	%r21066, %r21065, %r21063;
	or.b32  	%r21067, %r1949, %r21035;
	not.b32 	%r21068, %r21067;
	and.b32  	%r21069, %r1945, %r21068;
	or.b32  	%r21070, %r21054, %r1945;
	not.b32 	%r21071, %r21070;
	and.b32  	%r21072, %r21036, %r21071;
	or.b32  	%r21073, %r21069, %r21072;
	not.b32 	%r21074, %r21023;
	and.b32  	%r21075, %r21021, %r21074;
	and.b32  	%r21076, %r21075, %r21035;
	or.b32  	%r21077, %r21073, %r21076;
	not.b32 	%r21078, %r21036;
	and.b32  	%r21079, %r21023, %r21078;
	and.b32  	%r21080, %r21021, %r21064;
	or.b32  	%r21081, %r21080, %r21079;
	and.b32  	%r21082, %r21081, %r21050;
	or.b32  	%r21083, %r21077, %r21082;
	add.s32 	%r21084, %r21020, %r21026;
	add.s32 	%r21085, %r21084, %r21030;
	add.s32 	%r21086, %r21014, %r21032;
	sub.s32 	%r21087, %r21085, %r21086;
	add.s32 	%r21088, %r21087, %r21038;
	add.s32 	%r21089, %r21088, %r21042;
	add.s32 	%r21090, %r21089, %r21047;
	add.s32 	%r21091, %r21090, %r21052;
	add.s32 	%r21092, %r21091, %r21056;
	add.s32 	%r21093, %r21092, %r21061;
	add.s32 	%r21094, %r21093, %r21066;
	add.s32 	%r21095, %r21094, %r21083;
	add.s32 	%r21096, %r21095, -2;
	and.b32  	%r21097, %r21096, 1;
	setp.ne.s32 	%p250, %r21097, %r1942;
	@%p250 bra 	$L__BB1_409;
	shr.u32 	%r21098, %r1945, 1;
	shr.u32 	%r21099, %r1946, 1;
	and.b32  	%r21100, %r21099, 8388607;
	ld.global.u32 	%r21101, [%rd31+65536];
	ld.global.u32 	%r21102, [%rd31];
	atom.shared.add.u32 	%r21103, [_ZZ13RevCheckFirstP8BiuStateS0_PjhhE14checkCount_Out], 1;
	cvt.u64.u32 	%rd1841, %r21103;
	mul.wide.u32 	%rd1842, %r21103, 4;
	add.s64 	%rd1843, %rd5, %rd1842;
	st.global.u32 	[%rd1843+196608], %r21100;
	cvt.u16.u32 	%rs724, %r1947;
	xor.b16  	%rs725, %rs27, %rs724;
	shl.b16 	%rs726, %rs725, 13;
	xor.b16  	%rs727, %rs726, 8192;
	or.b16  	%rs728, %rs727, %rs27;
	shr.u16 	%rs729, %rs728, 1;
	and.b16  	%rs730, %rs729, 8191;
	mul.wide.u32 	%rd1844, %r21103, 2;
	sub.s64 	%rd1845, %rd1843, %rd1844;
	st.global.u16 	[%rd1845+262144], %rs730;
	sub.s64 	%rd1846, %rd1845, %rd1841;
	st.global.u8 	[%rd1846+294912], %r21098;
	st.global.u8 	[%rd1846+311296], %r1948;
	st.global.u8 	[%rd1846+327680], %r1949;
	mul.wide.u32 	%rd1847, %r21103, 3;
	add.s64 	%rd1848, %rd1846, %rd1847;
	st.global.u32 	[%rd1848+131072], %r1944;
	st.global.u32 	[%rd1848+65536], %r21101;
	st.global.u32 	[%rd1848], %r21102;
$L__BB1_409:
	add.s32 	%r30246, %r30246, %r3;
	setp.lt.u32 	%p251, %r30246, %r1941;
	@%p251 bra 	$L__BB1_407;
$L__BB1_410:
	bar.sync 	0;
	ld.shared.u32 	%r21104, [_ZZ13RevCheckFirstP8BiuStateS0_PjhhE14checkCount_Out];
	st.global.u32 	[%rd2+2048], %r21104;
	bar.sync 	0;
	st.shared.u32 	[_ZZ13RevCheckFirstP8BiuStateS0_PjhhE13checkCount_In], %r21104;
	mov.b32 	%r21105, 0;
	st.shared.u32 	[_ZZ13RevCheckFirstP8BiuStateS0_PjhhE14checkCount_Out], %r21105;
	bar.sync 	0;
	ld.shared.u32 	%r1951, [_ZZ13RevCheckFirstP8BiuStateS0_PjhhE13checkCount_In];
	setp.ge.u32 	%p252, %r2, %r1951;
	@%p252 bra 	$L__BB1_415;
	ld.global.u8 	%r1952, [%rd4+4];
	mov.u32 	%r30247, %r2;
$L__BB1_412:
	cvt.u64.u32 	%rd1849, %r30247;
	mul.wide.u32 	%rd1850, %r30247, 4;
	add.s64 	%rd1851, %rd5, %rd1850;
	ld.global.u32 	%r21106, [%rd1851+196608];
	mul.wide.u32 	%rd1852, %r30247, 2;
	sub.s64 	%rd1853, %rd1851, %rd1852;
	ld.global.u16 	%rs28, [%rd1853+262144];
	cvt.u32.u16 	%r21107, %rs28;
	sub.s64 	%rd1854, %rd1853, %rd1849;
	ld.global.u8 	%r21108, [%rd1854+294912];
	ld.global.u8 	%r21109, [%rd1854+311296];
	ld.global.u8 	%r21110, [%rd1854+327680];
	mul.wide.u32 	%rd1855, %r30247, 3;
	add.s64 	%rd32, %rd1854, %rd1855;
	ld.global.u32 	%r1954, [%rd32+131072];
	shl.b32 	%r21111, %r1954, 16;
	and.b32  	%r21112, %r21111, 524288;
	xor.b32  	%r21113, %r21112, %r21106;
	shr.u32 	%r21114, %r21107, 9;
	shr.u32 	%r21115, %r21113, 18;
	shr.u32 	%r21116, %r21106, 9;
	not.b32 	%r21117, %r21116;
	and.b32  	%r21118, %r21114, %r21117;
	and.b32  	%r21119, %r21118, %r21115;
	shr.u32 	%r21120, %r21113, 16;
	not.b32 	%r21121, %r21114;
	and.b32  	%r21122, %r21120, %r21121;
	shr.u32 	%r21123, %r21113, 4;
	and.b32  	%r21124, %r21122, %r21123;
	or.b32  	%r21125, %r21119, %r21124;
	or.b32  	%r21126, %r21115, %r21123;
	not.b32 	%r21127, %r21126;
	shr.u32 	%r21128, %r21106, 22;
	and.b32  	%r21129, %r21128, %r21127;
	or.b32  	%r21130, %r21125, %r21129;
	or.b32  	%r21131, %r21120, %r21128;
	not.b32 	%r21132, %r21131;
	shr.u32 	%r21133, %r21113, 9;
	and.b32  	%r21134, %r21133, %r21132;
	or.b32  	%r21135, %r21130, %r21134;
	shr.u32 	%r21136, %r21110, 4;
	xor.b32  	%r21137, %r21136, %r21135;
	xor.b32  	%r21138, %r21137, %r21110;
	xor.b32  	%r21139, %r21138, %r21106;
	shl.b32 	%r21140, %r21139, 7;
	and.b32  	%r21141, %r21140, 128;
	or.b32  	%r1955, %r21141, %r21108;
	shr.u32 	%r21142, %r1955, 6;
	or.b32  	%r21143, %r21142, %r21108;
	and.b32  	%r21144, %r21139, %r21143;
	shr.u32 	%r21145, %r21107, 5;
	shr.u32 	%r21146, %r21113, 7;
	shr.u32 	%r21147, %r21113, 17;
	not.b32 	%r21148, %r21147;
	and.b32  	%r21149, %r21145, %r21148;
	and.b32  	%r21150, %r21149, %r21146;
	not.b32 	%r21151, %r21146;
	shr.u32 	%r21152, %r21106, 21;
	shr.u32 	%r21153, %r21113, 12;
	and.b32  	%r21154, %r21152, %r21151;
	and.b32  	%r21155, %r21154, %r21153;
	or.b32  	%r21156, %r21145, %r21152;
	not.b32 	%r21157, %r21156;
	shr.u32 	%r21158, %r21107, 12;
	and.b32  	%r21159, %r21158, %r21157;
	or.b32  	%r21160, %r21153, %r21158;
	not.b32 	%r21161, %r21160;
	and.b32  	%r21162, %r21147, %r21161;
	or.b32  	%r21163, %r21155, %r21159;
	or.b32  	%r21164, %r21163, %r21150;
	or.b32  	%r21165, %r21164, %r21162;
	shr.u32 	%r21166, %r21108, 6;
	shr.u32 	%r21167, %r21108, 3;
	xor.b32  	%r21168, %r21167, %r21166;
	xor.b32  	%r21169, %r21168, %r21165;
	xor.b32  	%r21170, %r21169, %r21108;
	not.b32 	%r21171, %r21170;
	shl.b32 	%r21172, %r21170, 7;
	and.b32  	%r21173, %r21172, 128;
	or.b32  	%r21174, %r21173, %r21109;
	shr.u32 	%r21175, %r21113, 19;
	shr.u32 	%r21176, %r21113, 8;
	shr.u32 	%r21177, %r21107, 11;
	not.b32 	%r21178, %r21177;
	and.b32  	%r21179, %r21176, %r21178;
	and.b32  	%r21180, %r21179, %r21175;
	not.b32 	%r21181, %r21175;
	shr.u32 	%r21182, %r21106, 20;
	shr.u32 	%r21183, %r21113, 6;
	and.b32  	%r21184, %r21182, %r21181;
	and.b32  	%r21185, %r21184, %r21183;
	or.b32  	%r21186, %r21180, %r21185;
	or.b32  	%r21187, %r21183, %r21176;
	not.b32 	%r21188, %r21187;
	shr.u32 	%r21189, %r21113, 13;
	and.b32  	%r21190, %r21189, %r21188;
	or.b32  	%r21191, %r21186, %r21190;
	or.b32  	%r21192, %r21189, %r21182;
	not.b32 	%r21193, %r21192;
	and.b32  	%r21194, %r21177, %r21193;
	or.b32  	%r21195, %r21191, %r21194;
	shr.u32 	%r21196, %r21109, 6;
	shr.u32 	%r21197, %r21109, 3;
	xor.b32  	%r21198, %r21197, %r21196;
	xor.b32  	%r21199, %r21198, %r21195;
	xor.b32  	%r21200, %r21199, %r21109;
	not.b32 	%r21201, %r21200;
	shl.b32 	%r21202, %r21200, 7;
	and.b32  	%r21203, %r21202, 128;
	or.b32  	%r21204, %r21203, %r21110;
	shr.u32 	%r21205, %r1955, 5;
	shr.u32 	%r21206, %r21107, 4;
	shr.u32 	%r21207, %r21107, 10;
	and.b32  	%r21208, %r21106, 1;
	neg.s32 	%r21209, %r21208;
	xor.b32  	%r21210, %r21207, %r21205;
	xor.b32  	%r21211, %r21210, %r21107;
	xor.b32  	%r21212, %r21211, %r21208;
	xor.b32  	%r21213, %r21212, %r21206;
	xor.b32  	%r21214, %r21213, %r21174;
	shl.b32 	%r21215, %r21214, 23;
	or.b32  	%r21216, %r21215, %r21113;
	and.b32  	%r21217, %r21209, 1442944;
	xor.b32  	%r1956, %r21216, %r21217;
	and.b32  	%r21218, %r21177, %r21206;
	shr.u32 	%r21219, %r21107, 3;
	shr.u32 	%r21220, %r21107, 1;
	and.b32  	%r21221, %r21219, %r21220;
	xor.b32  	%r1957, %r21218, %r21221;
	and.b32  	%r21222, %r21144, 1;
	shr.u32 	%r21223, %r21108, 2;
	not.b32 	%r21224, %r21223;
	shr.u32 	%r21225, %r21109, 5;
	and.b32  	%r21226, %r21225, %r21224;
	or.b32  	%r21227, %r21171, %r21226;
	or.b32  	%r21228, %r21227, -2;
	shr.u32 	%r21229, %r21204, 3;
	not.b32 	%r21230, %r21229;
	shr.u32 	%r21231, %r21174, 3;
	and.b32  	%r21232, %r21231, %r21230;
	or.b32  	%r21233, %r21201, %r21232;
	or.b32  	%r21234, %r21233, -2;
	and.b32  	%r21235, %r21231, %r21229;
	shr.u32 	%r21236, %r21204, 5;
	not.b32 	%r21237, %r21236;
	or.b32  	%r21238, %r21235, %r21237;
	shr.u32 	%r1958, %r21174, 1;
	or.b32  	%r21239, %r21229, %r21231;
	and.b32  	%r21240, %r21239, %r1958;
	shr.u32 	%r21241, %r21174, 6;
	not.b32 	%r21242, %r21241;
	shr.u32 	%r21243, %r1955, 2;
	shr.u32 	%r21244, %r21174, 5;
	and.b32  	%r21245, %r21243, %r21244;
	or.b32  	%r21246, %r21245, %r21242;
	shr.u32 	%r21247, %r21108, 1;
	or.b32  	%r21248, %r21243, %r21244;
	and.b32  	%r21249, %r21248, %r21247;
	not.b32 	%r21250, %r21249;
	shr.u32 	%r21251, %r1955, 3;
	not.b32 	%r21252, %r21251;
	not.b32 	%r21253, %r21108;
	and.b32  	%r21254, %r21142, %r21253;
	or.b32  	%r21255, %r21254, %r21252;
	shr.u32 	%r21256, %r1955, 4;
	not.b32 	%r21257, %r21256;
	not.b32 	%r21258, %r21142;
	and.b32  	%r21259, %r21258, %r21108;
	or.b32  	%r21260, %r21259, %r21257;
	not.b32 	%r21261, %r21204;
	shr.u32 	%r21262, %r21204, 6;
	shr.u32 	%r1959, %r21204, 1;
	and.b32  	%r21263, %r21262, %r1959;
	or.b32  	%r21264, %r21263, %r21261;
	shr.u32 	%r21265, %r21204, 4;
	not.b32 	%r21266, %r21265;
	not.b32 	%r21267, %r21262;
	and.b32  	%r21268, %r1959, %r21267;
	or.b32  	%r21269, %r21268, %r21266;
	shr.u32 	%r21270, %r21204, 2;
	not.b32 	%r21271, %r21270;
	not.b32 	%r21272, %r1959;
	and.b32  	%r21273, %r21262, %r21272;
	or.b32  	%r21274, %r21273, %r21271;
	or.b32  	%r21275, %r1959, %r21243;
	not.b32 	%r21276, %r21275;
	and.b32  	%r21277, %r1955, %r21276;
	or.b32  	%r21278, %r21262, %r1955;
	not.b32 	%r21279, %r21278;
	and.b32  	%r21280, %r21244, %r21279;
	or.b32  	%r21281, %r21277, %r21280;
	not.b32 	%r21282, %r21231;
	and.b32  	%r21283, %r21229, %r21282;
	and.b32  	%r21284, %r21283, %r21243;
	or.b32  	%r21285, %r21281, %r21284;
	not.b32 	%r21286, %r21244;
	and.b32  	%r21287, %r21231, %r21286;
	and.b32  	%r21288, %r21229, %r21272;
	or.b32  	%r21289, %r21288, %r21287;
	and.b32  	%r21290, %r21289, %r21258;
	or.b32  	%r21291, %r21285, %r21290;
	add.s32 	%r21292, %r21228, %r21234;
	add.s32 	%r21293, %r21292, %r21238;
	add.s32 	%r21294, %r21222, %r21240;
	sub.s32 	%r21295, %r21293, %r21294;
	add.s32 	%r21296, %r21295, %r21246;
	add.s32 	%r21297, %r21296, %r21250;
	add.s32 	%r21298, %r21297, %r21255;
	add.s32 	%r21299, %r21298, %r21260;
	add.s32 	%r21300, %r21299, %r21264;
	add.s32 	%r21301, %r21300, %r21269;
	add.s32 	%r21302, %r21301, %r21274;
	add.s32 	%r21303, %r21302, %r21291;
	add.s32 	%r21304, %r21303, -2;
	and.b32  	%r21305, %r21304, 1;
	setp.ne.s32 	%p253, %r21305, %r1952;
	@%p253 bra 	$L__BB1_414;
	shr.u32 	%r21306, %r1955, 1;
	shr.u32 	%r21307, %r1956, 1;
	and.b32  	%r21308, %r21307, 8388607;
	ld.global.u32 	%r21309, [%rd32+65536];
	ld.global.u32 	%r21310, [%rd32];
	atom.shared.add.u32 	%r21311, [_ZZ13RevCheckFirstP8BiuStateS0_PjhhE14checkCount_Out], 1;
	cvt.u64.u32 	%rd1856, %r21311;
	mul.wide.u32 	%rd1857, %r21311, 4;
	add.s64 	%rd1858, %rd6, %rd1857;
	st.global.u32 	[%rd1858+196608], %r21308;
	cvt.u16.u32 	%rs731, %r1957;
	xor.b16  	%rs732, %rs28, %rs731;
	shl.b16 	%rs733, %rs732, 13;
	xor.b16  	%rs734, %rs733, 8192;
	or.b16  	%rs735, %rs734, %rs28;
	shr.u16 	%rs736, %rs735, 1;
	and.b16  	%rs737, %rs736, 8191;
	mul.wide.u32 	%rd1859, %r21311, 2;
	sub.s64 	%rd1860, %rd1858, %rd1859;
	st.global.u16 	[%rd1860+262144], %rs737;
	sub.s64 	%rd1861, %rd1860, %rd1856;
	st.global.u8 	[%rd1861+294912], %r21306;
	st.global.u8 	[%rd1861+311296], %r1958;
	st.global.u8 	[%rd1861+327680], %r1959;
	mul.wide.u32 	%rd1862, %r21311, 3;
	add.s64 	%rd1863, %rd1861, %rd1862;
	st.global.u32 	[%rd1863+131072], %r1954;
	st.global.u32 	[%rd1863+65536], %r21309;
	st.global.u32 	[%rd1863], %r21310;
$L__BB1_414:
	add.s32 	%r30247, %r30247, %r3;
	setp.lt.u32 	%p254, %r30247, %r1951;
	@%p254 bra 	$L__BB1_412;
$L__BB1_415:
	bar.sync 	0;
	ld.shared.u32 	%r21312, [_ZZ13RevCheckFirstP8BiuStateS0_PjhhE14checkCount_Out];
	bar.sync 	0;
	st.shared.u32 	[_ZZ13RevCheckFirstP8BiuStateS0_PjhhE13checkCount_In], %r21312;
	mov.b32 	%r21313, 0;
	st.shared.u32 	[_ZZ13RevCheckFirstP8BiuStateS0_PjhhE14checkCount_Out], %r21313;
	bar.sync 	0;
	ld.shared.u32 	%r1961, [_ZZ13RevCheckFirstP8BiuStateS0_PjhhE13checkCount_In];
	setp.ge.u32 	%p255, %r2, %r1961;
	@%p255 bra 	$L__BB1_420;
	ld.global.u8 	%r1962, [%rd4+5];
	mov.u32 	%r30248, %r2;
$L__BB1_417:
	cvt.u64.u32 	%rd1864, %r30248;
	mul.wide.u32 	%rd1865, %r30248, 4;
	add.s64 	%rd1866, %rd6, %rd1865;
	ld.global.u32 	%r21314, [%rd1866+196608];
	mul.wide.u32 	%rd1867, %r30248, 2;
	sub.s64 	%rd1868, %rd1866, %rd1867;
	ld.global.u16 	%rs29, [%rd1868+262144];
	cvt.u32.u16 	%r21315, %rs29;
	sub.s64 	%rd1869, %rd1868, %rd1864;
	ld.global.u8 	%r21316, [%rd1869+294912];
	ld.global.u8 	%r21317, [%rd1869+311296];
	ld.global.u8 	%r21318, [%rd1869+327680];
	mul.wide.u32 	%rd1870, %r30248, 3;
	add.s64 	%rd33, %rd1869, %rd1870;
	ld.global.u32 	%r1964, [%rd33+131072];
	shl.b32 	%r21319, %r1964, 15;
	and.b32  	%r21320, %r21319, 524288;
	xor.b32  	%r21321, %r21320, %r21314;
	shr.u32 	%r21322, %r21315, 9;
	shr.u32 	%r21323, %r21321, 18;
	shr.u32 	%r21324, %r21314, 9;
	not.b32 	%r21325, %r21324;
	and.b32  	%r21326, %r21322, %r21325;
	and.b32  	%r21327, %r21326, %r21323;
	shr.u32 	%r21328, %r21321, 16;
	not.b32 	%r21329, %r21322;
	and.b32  	%r21330, %r21328, %r21329;
	shr.u32 	%r21331, %r21321, 4;
	and.b32  	%r21332, %r21330, %r21331;
	or.b32  	%r21333, %r21327, %r21332;
	or.b32  	%r21334, %r21323, %r21331;
	not.b32 	%r21335, %r21334;
	shr.u32 	%r21336, %r21314, 22;
	and.b32  	%r21337, %r21336, %r21335;
	or.b32  	%r21338, %r21333, %r21337;
	or.b32  	%r21339, %r21328, %r21336;
	not.b32 	%r21340, %r21339;
	shr.u32 	%r21341, %r21321, 9;
	and.b32  	%r21342, %r21341, %r21340;
	or.b32  	%r21343, %r21338, %r21342;
	shr.u32 	%r21344, %r21318, 4;
	xor.b32  	%r21345, %r21344, %r21343;
	xor.b32  	%r21346, %r21345, %r21318;
	xor.b32  	%r21347, %r21346, %r21314;
	shl.b32 	%r21348, %r21347, 7;
	and.b32  	%r21349, %r21348, 128;
	or.b32  	%r1965, %r21349, %r21316;
	shr.u32 	%r21350, %r1965, 6;
	or.b32  	%r21351, %r21350, %r21316;
	and.b32  	%r21352, %r21347, %r21351;
	shr.u32 	%r21353, %r21315, 5;
	shr.u32 	%r21354, %r21321, 7;
	shr.u32 	%r21355, %r21321, 17;
	not.b32 	%r21356, %r21355;
	and.b32  	%r21357, %r21353, %r21356;
	and.b32  	%r21358, %r21357, %r21354;
	not.b32 	%r21359, %r21354;
	shr.u32 	%r21360, %r21314, 21;
	shr.u32 	%r21361, %r21321, 12;
	and.b32  	%r21362, %r21360, %r21359;
	and.b32  	%r21363, %r21362, %r21361;
	or.b32  	%r21364, %r21353, %r21360;
	not.b32 	%r21365, %r21364;
	shr.u32 	%r21366, %r21315, 12;
	and.b32  	%r21367, %r21366, %r21365;
	or.b32  	%r21368, %r21361, %r21366;
	not.b32 	%r21369, %r21368;
	and.b32  	%r21370, %r21355, %r21369;
	or.b32  	%r21371, %r21363, %r21367;
	or.b32  	%r21372, %r21371, %r21358;
	or.b32  	%r21373, %r21372, %r21370;
	shr.u32 	%r21374, %r21316, 6;
	shr.u32 	%r21375, %r21316, 3;
	xor.b32  	%r21376, %r21375, %r21374;
	xor.b32  	%r21377, %r21376, %r21373;
	xor.b32  	%r21378, %r21377, %r21316;
	not.b32 	%r21379, %r21378;
	shl.b32 	%r21380, %r21378, 7;
	and.b32  	%r21381, %r21380, 128;
	or.b32  	%r21382, %r21381, %r21317;
	shr.u32 	%r21383, %r21321, 19;
	shr.u32 	%r21384, %r21321, 8;
	shr.u32 	%r21385, %r21315, 11;
	not.b32 	%r21386, %r21385;
	and.b32  	%r21387, %r21384, %r21386;
	and.b32  	%r21388, %r21387, %r21383;
	not.b32 	%r21389, %r21383;
	shr.u32 	%r21390, %r21314, 20;
	shr.u32 	%r21391, %r21321, 6;
	and.b32  	%r21392, %r21390, %r21389;
	and.b32  	%r21393, %r21392, %r21391;
	or.b32  	%r21394, %r21388, %r21393;
	or.b32  	%r21395, %r21391, %r21384;
	not.b32 	%r21396, %r21395;
	shr.u32 	%r21397, %r21321, 13;
	and.b32  	%r21398, %r21397, %r21396;
	or.b32  	%r21399, %r21394, %r21398;
	or.b32  	%r21400, %r21397, %r21390;
	not.b32 	%r21401, %r21400;
	and.b32  	%r21402, %r21385, %r21401;
	or.b32  	%r21403, %r21399, %r21402;
	shr.u32 	%r21404, %r21317, 6;
	shr.u32 	%r21405, %r21317, 3;
	xor.b32  	%r21406, %r21405, %r21404;
	xor.b32  	%r21407, %r21406, %r21403;
	xor.b32  	%r21408, %r21407, %r21317;
	not.b32 	%r21409, %r21408;
	shl.b32 	%r21410, %r21408, 7;
	and.b32  	%r21411, %r21410, 128;
	or.b32  	%r21412, %r21411, %r21318;
	shr.u32 	%r21413, %r1965, 5;
	shr.u32 	%r21414, %r21315, 4;
	shr.u32 	%r21415, %r21315, 10;
	and.b32  	%r21416, %r21314, 1;
	neg.s32 	%r21417, %r21416;
	xor.b32  	%r21418, %r21415, %r21413;
	xor.b32  	%r21419, %r21418, %r21315;
	xor.b32  	%r21420, %r21419, %r21416;
	xor.b32  	%r21421, %r21420, %r21414;
	xor.b32  	%r21422, %r21421, %r21382;
	shl.b32 	%r21423, %r21422, 23;
	or.b32  	%r21424, %r21423, %r21321;
	and.b32  	%r21425, %r21417, 1442944;
	xor.b32  	%r1966, %r21424, %r21425;
	and.b32  	%r21426, %r21385, %r21414;
	shr.u32 	%r21427, %r21315, 3;
	shr.u32 	%r21428, %r21315, 1;
	and.b32  	%r21429, %r21427, %r21428;
	xor.b32  	%r1967, %r21426, %r21429;
	and.b32  	%r21430, %r21352, 1;
	shr.u32 	%r21431, %r21316, 2;
	not.b32 	%r21432, %r21431;
	shr.u32 	%r21433, %r21317, 5;
	and.b32  	%r21434, %r21433, %r21432;
	or.b32  	%r21435, %r21379, %r21434;
	or.b32  	%r21436, %r21435, -2;
	shr.u32 	%r21437, %r21412, 3;
	not.b32 	%r21438, %r21437;
	shr.u32 	%r21439, %r21382, 3;
	and.b32  	%r21440, %r21439, %r21438;
	or.b32  	%r21441, %r21409, %r21440;
	or.b32  	%r21442, %r21441, -2;
	and.b32  	%r21443, %r21439, %r21437;
	shr.u32 	%r21444, %r21412, 5;
	not.b32 	%r21445, %r21444;
	or.b32  	%r21446, %r21443, %r21445;
	shr.u32 	%r1968, %r21382, 1;
	or.b32  	%r21447, %r21437, %r21439;
	and.b32  	%r21448, %r21447, %r1968;
	shr.u32 	%r21449, %r21382, 6;
	not.b32 	%r21450, %r21449;
	shr.u32 	%r21451, %r1965, 2;
	shr.u32 	%r21452, %r21382, 5;
	and.b32  	%r21453, %r21451, %r21452;
	or.b32  	%r21454, %r21453, %r21450;
	shr.u32 	%r21455, %r21316, 1;
	or.b32  	%r21456, %r21451, %r21452;
	and.b32  	%r21457, %r21456, %r21455;
	not.b32 	%r21458, %r21457;
	shr.u32 	%r21459, %r1965, 3;
	not.b32 	%r21460, %r21459;
	not.b32 	%r21461, %r21316;
	and.b32  	%r21462, %r21350, %r21461;
	or.b32  	%r21463, %r21462, %r21460;
	shr.u32 	%r21464, %r1965, 4;
	not.b32 	%r21465, %r21464;
	not.b32 	%r21466, %r21350;
	and.b32  	%r21467, %r21466, %r21316;
	or.b32  	%r21468, %r21467, %r21465;
	not.b32 	%r21469, %r21412;
	shr.u32 	%r21470, %r21412, 6;
	shr.u32 	%r1969, %r21412, 1;
	and.b32  	%r21471, %r21470, %r1969;
	or.b32  	%r21472, %r21471, %r21469;
	shr.u32 	%r21473, %r21412, 4;
	not.b32 	%r21474, %r21473;
	not.b32 	%r21475, %r21470;
	and.b32  	%r21476, %r1969, %r21475;
	or.b32  	%r21477, %r21476, %r21474;
	shr.u32 	%r21478, %r21412, 2;
	not.b32 	%r21479, %r21478;
	not.b32 	%r21480, %r1969;
	and.b32  	%r21481, %r21470, %r21480;
	or.b32  	%r21482, %r21481, %r21479;
	or.b32  	%r21483, %r1969, %r21451;
	not.b32 	%r21484, %r21483;
	and.b32  	%r21485, %r1965, %r21484;
	or.b32  	%r21486, %r21470, %r1965;
	not.b32 	%r21487, %r21486;
	and.b32  	%r21488, %r21452, %r21487;
	or.b32  	%r21489, %r21485, %r21488;
	not.b32 	%r21490, %r21439;
	and.b32  	%r21491, %r21437, %r21490;
	and.b32  	%r21492, %r21491, %r21451;
	or.b32  	%r21493, %r21489, %r21492;
	not.b32 	%r21494, %r21452;
	and.b32  	%r21495, %r21439, %r21494;
	and.b32  	%r21496, %r21437, %r21480;
	or.b32  	%r21497, %r21496, %r21495;
	and.b32  	%r21498, %r21497, %r21466;
	or.b32  	%r21499, %r21493, %r21498;
	add.s32 	%r21500, %r21436, %r21442;
	add.s32 	%r21501, %r21500, %r21446;
	add.s32 	%r21502, %r21430, %r21448;
	sub.s32 	%r21503, %r21501, %r21502;
	add.s32 	%r21504, %r21503, %r21454;
	add.s32 	%r21505, %r21504, %r21458;
	add.s32 	%r21506, %r21505, %r21463;
	add.s32 	%r21507, %r21506, %r21468;
	add.s32 	%r21508, %r21507, %r21472;
	add.s32 	%r21509, %r21508, %r21477;
	add.s32 	%r21510, %r21509, %r21482;
	add.s32 	%r21511, %r21510, %r21499;
	add.s32 	%r21512, %r21511, -2;
	and.b32  	%r21513, %r21512, 1;
	setp.ne.s32 	%p256, %r21513, %r1962;
	@%p256 bra 	$L__BB1_419;
	shr.u32 	%r21514, %r1965, 1;
	shr.u32 	%r21515, %r1966, 1;
	and.b32  	%r21516, %r21515, 8388607;
	ld.global.u32 	%r21517, [%rd33+65536];
	ld.global.u32 	%r21518, [%rd33];
	atom.shared.add.u32 	%r21519, [_ZZ13RevCheckFirstP8BiuStateS0_PjhhE14checkCount_Out], 1;
	cvt.u64.u32 	%rd1871, %r21519;
	mul.wide.u32 	%rd1872, %r21519, 4;
	add.s64 	%rd1873, %rd5, %rd1872;
	st.global.u32 	[%rd1873+196608], %r21516;
	cvt.u16.u32 	%rs738, %r1967;
	xor.b16  	%rs739, %rs29, %rs738;
	shl.b16 	%rs740, %rs739, 13;
	xor.b16  	%rs741, %rs740, 8192;
	or.b16  	%rs742, %rs741, %rs29;
	shr.u16 	%rs743, %rs742, 1;
	and.b16  	%rs744, %rs743, 8191;
	mul.wide.u32 	%rd1874, %r21519, 2;
	sub.s64 	%rd1875, %rd1873, %rd1874;
	st.global.u16 	[%rd1875+262144], %rs744;
	sub.s64 	%rd1876, %rd1875, %rd1871;
	st.global.u8 	[%rd1876+294912], %r21514;
	st.global.u8 	[%rd1876+311296], %r1968;
	st.global.u8 	[%rd1876+327680], %r1969;
	mul.wide.u32 	%rd1877, %r21519, 3;
	add.s64 	%rd1878, %rd1876, %rd1877;
	st.global.u32 	[%rd1878+131072], %r1964;
	st.global.u32 	[%rd1878+65536], %r21517;
	st.global.u32 	[%rd1878], %r21518;
$L__BB1_419:
	add.s32 	%r30248, %r30248, %r3;
	setp.lt.u32 	%p257, %r30248, %r1961;
	@%p257 bra 	$L__BB1_417;
$L__BB1_420:
	bar.sync 	0;
	ld.shared.u32 	%r21520, [_ZZ13RevCheckFirstP8BiuStateS0_PjhhE14checkCount_Out];
	st.global.u32 	[%rd2+2048], %r21520;
	bar.sync 	0;
	st.shared.u32 	[_ZZ13RevCheckFirstP8BiuStateS0_PjhhE13checkCount_In], %r21520;
	mov.b32 	%r21521, 0;
	st.shared.u32 	[_ZZ13RevCheckFirstP8BiuStateS0_PjhhE14checkCount_Out], %r21521;
	bar.sync 	0;
	ld.shared.u32 	%r1971, [_ZZ13RevCheckFirstP8BiuStateS0_PjhhE13checkCount_In];
	setp.ge.u32 	%p258, %r2, %r1971;
	@%p258 bra 	$L__BB1_425;
	ld.global.u8 	%r1972, [%rd4+6];
	mov.u32 	%r30249, %r2;
$L__BB1_422:
	cvt.u64.u32 	%rd1879, %r30249;
	mul.wide.u32 	%rd1880, %r30249, 4;
	add.s64 	%rd1881, %rd5, %rd1880;
	ld.global.u32 	%r21522, [%rd1881+196608];
	mul.wide.u32 	%rd1882, %r30249, 2;
	sub.s64 	%rd1883, %rd1881, %rd1882;
	ld.global.u16 	%rs30, [%rd1883+262144];
	cvt.u32.u16 	%r21523, %rs30;
	sub.s64 	%rd1884, %rd1883, %rd1879;
	ld.global.u8 	%r21524, [%rd1884+294912];
	ld.global.u8 	%r21525, [%rd1884+311296];
	ld.global.u8 	%r21526, [%rd1884+327680];
	mul.wide.u32 	%rd1885, %r30249, 3;
	add.s64 	%rd34, %rd1884, %rd1885;
	ld.global.u32 	%r1974, [%rd34+131072];
	shl.b32 	%r21527, %r1974, 14;
	and.b32  	%r21528, %r21527, 524288;
	xor.b32  	%r21529, %r21528, %r21522;
	shr.u32 	%r21530, %r21523, 9;
	shr.u32 	%r21531, %r21529, 18;
	shr.u32 	%r21532, %r21522, 9;
	not.b32 	%r21533, %r21532;
	and.b32  	%r21534, %r21530, %r21533;
	and.b32  	%r21535, %r21534, %r21531;
	shr.u32 	%r21536, %r21529, 16;
	not.b32 	%r21537, %r21530;
	and.b32  	%r21538, %r21536, %r21537;
	shr.u32 	%r21539, %r21529, 4;
	and.b32  	%r21540, %r21538, %r21539;
	or.b32  	%r21541, %r21535, %r21540;
	or.b32  	%r21542, %r21531, %r21539;
	not.b32 	%r21543, %r21542;
	shr.u32 	%r21544, %r21522, 22;
	and.b32  	%r21545, %r21544, %r21543;
	or.b32  	%r21546, %r21541, %r21545;
	or.b32  	%r21547, %r21536, %r21544;
	not.b32 	%r21548, %r21547;
	shr.u32 	%r21549, %r21529, 9;
	and.b32  	%r21550, %r21549, %r21548;
	or.b32  	%r21551, %r21546, %r21550;
	shr.u32 	%r21552, %r21526, 4;
	xor.b32  	%r21553, %r21552, %r21551;
	xor.b32  	%r21554, %r21553, %r21526;
	xor.b32  	%r21555, %r21554, %r21522;
	shl.b32 	%r21556, %r21555, 7;
	and.b32  	%r21557, %r21556, 128;
	or.b32  	%r1975, %r21557, %r21524;
	shr.u32 	%r21558, %r1975, 6;
	or.b32  	%r21559, %r21558, %r21524;
	and.b32  	%r21560, %r21555, %r21559;
	shr.u32 	%r21561, %r21523, 5;
	shr.u32 	%r21562, %r21529, 7;
	shr.u32 	%r21563, %r21529, 17;
	not.b32 	%r21564, %r21563;
	and.b32  	%r21565, %r21561, %r21564;
	and.b32  	%r21566, %r21565, %r21562;
	not.b32 	%r21567, %r21562;
	shr.u32 	%r21568, %r21522, 21;
	shr.u32 	%r21569, %r21529, 12;
	and.b32  	%r21570, %r21568, %r21567;
	and.b32  	%r21571, %r21570, %r21569;
	or.b32  	%r21572, %r21561, %r21568;
	not.b32 	%r21573, %r21572;
	shr.u32 	%r21574, %r21523, 12;
	and.b32  	%r21575, %r21574, %r21573;
	or.b32  	%r21576, %r21569, %r21574;
	not.b32 	%r21577, %r21576;
	and.b32  	%r21578, %r21563, %r21577;
	or.b32  	%r21579, %r21571, %r21575;
	or.b32  	%r21580, %r21579, %r21566;
	or.b32  	%r21581, %r21580, %r21578;
	shr.u32 	%r21582, %r21524, 6;
	shr.u32 	%r21583, %r21524, 3;
	xor.b32  	%r21584, %r21583, %r21582;
	xor.b32  	%r21585, %r21584, %r21581;
	xor.b32  	%r21586, %r21585, %r21524;
	not.b32 	%r21587, %r21586;
	shl.b32 	%r21588, %r21586, 7;
	and.b32  	%r21589, %r21588, 128;
	or.b32  	%r21590, %r21589, %r21525;
	shr.u32 	%r21591, %r21529, 19;
	shr.u32 	%r21592, %r21529, 8;
	shr.u32 	%r21593, %r21523, 11;
	not.b32 	%r21594, %r21593;
	and.b32  	%r21595, %r21592, %r21594;
	and.b32  	%r21596, %r21595, %r21591;
	not.b32 	%r21597, %r21591;
	shr.u32 	%r21598, %r21522, 20;
	shr.u32 	%r21599, %r21529, 6;
	and.b32  	%r21600, %r21598, %r21597;
	and.b32  	%r21601, %r21600, %r21599;
	or.b32  	%r21602, %r21596, %r21601;
	or.b32  	%r21603, %r21599, %r21592;
	not.b32 	%r21604, %r21603;
	shr.u32 	%r21605, %r21529, 13;
	and.b32  	%r21606, %r21605, %r21604;
	or.b32  	%r21607, %r21602, %r21606;
	or.b32  	%r21608, %r21605, %r21598;
	not.b32 	%r21609, %r21608;
	and.b32  	%r21610, %r21593, %r21609;
	or.b32  	%r21611, %r21607, %r21610;
	shr.u32 	%r21612, %r21525, 6;
	shr.u32 	%r21613, %r21525, 3;
	xor.b32  	%r21614, %r21613, %r21612;
	xor.b32  	%r21615, %r21614, %r21611;
	xor.b32  	%r21616, %r21615, %r21525;
	not.b32 	%r21617, %r21616;
	shl.b32 	%r21618, %r21616, 7;
	and.b32  	%r21619, %r21618, 128;
	or.b32  	%r21620, %r21619, %r21526;
	shr.u32 	%r21621, %r1975, 5;
	shr.u32 	%r21622, %r21523, 4;
	shr.u32 	%r21623, %r21523, 10;
	and.b32  	%r21624, %r21522, 1;
	neg.s32 	%r21625, %r21624;
	xor.b32  	%r21626, %r21623, %r21621;
	xor.b32  	%r21627, %r21626, %r21523;
	xor.b32  	%r21628, %r21627, %r21624;
	xor.b32  	%r21629, %r21628, %r21622;
	xor.b32  	%r21630, %r21629, %r21590;
	shl.b32 	%r21631, %r21630, 23;
	or.b32  	%r21632, %r21631, %r21529;
	and.b32  	%r21633, %r21625, 1442944;
	xor.b32  	%r1976, %r21632, %r21633;
	and.b32  	%r21634, %r21593, %r21622;
	shr.u32 	%r21635, %r21523, 3;
	shr.u32 	%r21636, %r21523, 1;
	and.b32  	%r21637, %r21635, %r21636;
	xor.b32  	%r1977, %r21634, %r21637;
	and.b32  	%r21638, %r21560, 1;
	shr.u32 	%r21639, %r21524, 2;
	not.b32 	%r21640, %r21639;
	shr.u32 	%r21641, %r21525, 5;
	and.b32  	%r21642, %r21641, %r21640;
	or.b32  	%r21643, %r21587, %r21642;
	or.b32  	%r21644, %r21643, -2;
	shr.u32 	%r21645, %r21620, 3;
	not.b32 	%r21646, %r21645;
	shr.u32 	%r21647, %r21590, 3;
	and.b32  	%r21648, %r21647, %r21646;
	or.b32  	%r21649, %r21617, %r21648;
	or.b32  	%r21650, %r21649, -2;
	and.b32  	%r21651, %r21647, %r21645;
	shr.u32 	%r21652, %r21620, 5;
	not.b32 	%r21653, %r21652;
	or.b32  	%r21654, %r21651, %r21653;
	shr.u32 	%r1978, %r21590, 1;
	or.b32  	%r21655, %r21645, %r21647;
	and.b32  	%r21656, %r21655, %r1978;
	shr.u32 	%r21657, %r21590, 6;
	not.b32 	%r21658, %r21657;
	shr.u32 	%r21659, %r1975, 2;
	shr.u32 	%r21660, %r21590, 5;
	and.b32  	%r21661, %r21659, %r21660;
	or.b32  	%r21662, %r21661, %r21658;
	shr.u32 	%r21663, %r21524, 1;
	or.b32  	%r21664, %r21659, %r21660;
	and.b32  	%r21665, %r21664, %r21663;
	not.b32 	%r21666, %r21665;
	shr.u32 	%r21667, %r1975, 3;
	not.b32 	%r21668, %r21667;
	not.b32 	%r21669, %r21524;
	and.b32  	%r21670, %r21558, %r21669;
	or.b32  	%r21671, %r21670, %r21668;
	shr.u32 	%r21672, %r1975, 4;
	not.b32 	%r21673, %r21672;
	not.b32 	%r21674, %r21558;
	and.b32  	%r21675, %r21674, %r21524;
	or.b32  	%r21676, %r21675, %r21673;
	not.b32 	%r21677, %r21620;
	shr.u32 	%r21678, %r21620, 6;
	shr.u32 	%r1979, %r21620, 1;
	and.b32  	%r21679, %r21678, %r1979;
	or.b32  	%r21680, %r21679, %r21677;
	shr.u32 	%r21681, %r21620, 4;
	not.b32 	%r21682, %r21681;
	not.b32 	%r21683, %r21678;
	and.b32  	%r21684, %r1979, %r21683;
	or.b32  	%r21685, %r21684, %r21682;
	shr.u32 	%r21686, %r21620, 2;
	not.b32 	%r21687, %r21686;
	not.b32 	%r21688, %r1979;
	and.b32  	%r21689, %r21678, %r21688;
	or.b32  	%r21690, %r21689, %r21687;
	or.b32  	%r21691, %r1979, %r21659;
	not.b32 	%r21692, %r21691;
	and.b32  	%r21693, %r1975, %r21692;
	or.b32  	%r21694, %r21678, %r1975;
	not.b32 	%r21695, %r21694;
	and.b32  	%r21696, %r21660, %r21695;
	or.b32  	%r21697, %r21693, %r21696;
	not.b32 	%r21698, %r21647;
	and.b32  	%r21699, %r21645, %r21698;
	and.b32  	%r21700, %r21699, %r21659;
	or.b32  	%r21701, %r21697, %r21700;
	not.b32 	%r21702, %r21660;
	and.b32  	%r21703, %r21647, %r21702;
	and.b32  	%r21704, %r21645, %r21688;
	or.b32  	%r21705, %r21704, %r21703;
	and.b32  	%r21706, %r21705, %r21674;
	or.b32  	%r21707, %r21701, %r21706;
	add.s32 	%r21708, %r21644, %r21650;
	add.s32 	%r21709, %r21708, %r21654;
	add.s32 	%r21710, %r21638, %r21656;
	sub.s32 	%r21711, %r21709, %r21710;
	add.s32 	%r21712, %r21711, %r21662;
	add.s32 	%r21713, %r21712, %r21666;
	add.s32 	%r21714, %r21713, %r21671;
	add.s32 	%r21715, %r21714, %r21676;
	add.s32 	%r21716, %r21715, %r21680;
	add.s32 	%r21717, %r21716, %r21685;
	add.s32 	%r21718, %r21717, %r21690;
	add.s32 	%r21719, %r21718, %r21707;
	add.s32 	%r21720, %r21719, -2;
	and.b32  	%r21721, %r21720, 1;
	setp.ne.s32 	%p259, %r21721, %r1972;
	@%p259 bra 	$L__BB1_424;
	shr.u32 	%r21722, %r1975, 1;
	shr.u32 	%r21723, %r1976, 1;
	and.b32  	%r21724, %r21723, 8388607;
	ld.global.u32 	%r21725, [%rd34+65536];
	ld.global.u32 	%r21726, [%rd34];
	atom.shared.add.u32 	%r21727, [_ZZ13RevCheckFirstP8BiuStateS0_PjhhE14checkCount_Out], 1;
	cvt.u64.u32 	%rd1886, %r21727;
	mul.wide.u32 	%rd1887, %r21727, 4;
	add.s64 	%rd1888, %rd6, %rd1887;
	st.global.u32 	[%rd1888+196608], %r21724;
	cvt.u16.u32 	%rs745, %r1977;
	xor.b16  	%rs746, %rs30, %rs745;
	shl.b16 	%rs747, %rs746, 13;
	xor.b16  	%rs748, %rs747, 8192;
	or.b16  	%rs749, %rs748, %rs30;
	shr.u16 	%rs750, %rs749, 1;
	and.b16  	%rs751, %rs750, 8191;
	mul.wide.u32 	%rd1889, %r21727, 2;
	sub.s64 	%rd1890, %rd1888, %rd1889;
	st.global.u16 	[%rd1890+262144], %rs751;
	sub.s64 	%rd1891, %rd1890, %rd1886;
	st.global.u8 	[%rd1891+294912], %r21722;
	st.global.u8 	[%rd1891+311296], %r1978;
	st.global.u8 	[%rd1891+327680], %r1979;
	mul.wide.u32 	%rd1892, %r21727, 3;
	add.s64 	%rd1893, %rd1891, %rd1892;
	st.global.u32 	[%rd1893+131072], %r1974;
	st.global.u32 	[%rd1893+65536], %r21725;
	st.global.u32 	[%rd1893], %r21726;
$L__BB1_424:
	add.s32 	%r30249, %r30249, %r3;
	setp.lt.u32 	%p260, %r30249, %r1971;
	@%p260 bra 	$L__BB1_422;
$L__BB1_425:
	bar.sync 	0;
	ld.shared.u32 	%r21728, [_ZZ13RevCheckFirstP8BiuStateS0_PjhhE14checkCount_Out];
	bar.sync 	0;
	st.shared.u32 	[_ZZ13RevCheckFirstP8BiuStateS0_PjhhE13checkCount_In], %r21728;
	mov.b32 	%r21729, 0;
	st.shared.u32 	[_ZZ13RevCheckFirstP8BiuStateS0_PjhhE14checkCount_Out], %r21729;
	bar.sync 	0;
	ld.shared.u32 	%r1981, [_ZZ13RevCheckFirstP8BiuStateS0_PjhhE13checkCount_In];
	setp.ge.u32 	%p261, %r2, %r1981;
	@%p261 bra 	$L__BB1_430;
	ld.global.u8 	%r1982, [%rd4+7];
	mov.u32 	%r30250, %r2;
$L__BB1_427:
	cvt.u64.u32 	%rd1894, %r30250;
	mul.wide.u32 	%rd1895, %r30250, 4;
	add.s64 	%rd1896, %rd6, %rd1895;
	ld.global.u32 	%r21730, [%rd1896+196608];
	mul.wide.u32 	%rd1897, %r30250, 2;
	sub.s64 	%rd1898, %rd1896, %rd1897;
	ld.global.u16 	%rs31, [%rd1898+262144];
	cvt.u32.u16 	%r21731, %rs31;
	sub.s64 	%rd1899, %rd1898, %rd1894;
	ld.global.u8 	%r21732, [%rd1899+294912];
	ld.global.u8 	%r21733, [%rd1899+311296];
	ld.global.u8 	%r21734, [%rd1899+327680];
	mul.wide.u32 	%rd1900, %r30250, 3;
	add.s64 	%rd35, %rd1899, %rd1900;
	ld.global.u32 	%r1984, [%rd35+131072];
	shl.b32 	%r21735, %r1984, 13;
	and.b32  	%r21736, %r21735, 524288;
	xor.b32  	%r21737, %r21736, %r21730;
	shr.u32 	%r21738, %r21731, 9;
	shr.u32 	%r21739, %r21737, 18;
	shr.u32 	%r21740, %r21730, 9;
	not.b32 	%r21741, %r21740;
	and.b32  	%r21742, %r21738, %r21741;
	and.b32  	%r21743, %r21742, %r21739;
	shr.u32 	%r21744, %r21737, 16;
	not.b32 	%r21745, %r21738;
	and.b32  	%r21746, %r21744, %r21745;
	shr.u32 	%r21747, %r21737, 4;
	and.b32  	%r21748, %r21746, %r21747;
	or.b32  	%r21749, %r21743, %r21748;
	or.b32  	%r21750, %r21739, %r21747;
	not.b32 	%r21751, %r21750;
	shr.u32 	%r21752, %r21730, 22;
	and.b32  	%r21753, %r21752, %r21751;
	or.b32  	%r21754, %r21749, %r21753;
	or.b32  	%r21755, %r21744, %r21752;
	not.b32 	%r21756, %r21755;
	shr.u32 	%r21757, %r21737, 9;
	and.b32  	%r21758, %r21757, %r21756;
	or.b32  	%r21759, %r21754, %r21758;
	shr.u32 	%r21760, %r21734, 4;
	xor.b32  	%r21761, %r21760, %r21759;
	xor.b32  	%r21762, %r21761, %r21734;
	xor.b32  	%r21763, %r21762, %r21730;
	shl.b32 	%r21764, %r21763, 7;
	and.b32  	%r21765, %r21764, 128;
	or.b32  	%r1985, %r21765, %r21732;
	shr.u32 	%r21766, %r1985, 6;
	or.b32  	%r21767, %r21766, %r21732;
	and.b32  	%r21768, %r21763, %r21767;
	shr.u32 	%r21769, %r21731, 5;
	shr.u32 	%r21770, %r21737, 7;
	shr.u32 	%r21771, %r21737, 17;
	not.b32 	%r21772, %r21771;
	and.b32  	%r21773, %r21769, %r21772;
	and.b32  	%r21774, %r21773, %r21770;
	not.b32 	%r21775, %r21770;
	shr.u32 	%r21776, %r21730, 21;
	shr.u32 	%r21777, %r21737, 12;
	and.b32  	%r21778, %r21776, %r21775;
	and.b32  	%r21779, %r21778, %r21777;
	or.b32  	%r21780, %r21769, %r21776;
	not.b32 	%r21781, %r21780;
	shr.u32 	%r21782, %r21731, 12;
	and.b32  	%r21783, %r21782, %r21781;
	or.b32  	%r21784, %r21777, %r21782;
	not.b32 	%r21785, %r21784;
	and.b32  	%r21786, %r21771, %r21785;
	or.b32  	%r21787, %r21779, %r21783;
	or.b32  	%r21788, %r21787, %r21774;
	or.b32  	%r21789, %r21788, %r21786;
	shr.u32 	%r21790, %r21732, 6;
	shr.u32 	%r21791, %r21732, 3;
	xor.b32  	%r21792, %r21791, %r21790;
	xor.b32  	%r21793, %r21792, %r21789;
	xor.b32  	%r21794, %r21793, %r21732;
	not.b32 	%r21795, %r21794;
	shl.b32 	%r21796, %r21794, 7;
	and.b32  	%r21797, %r21796, 128;
	or.b32  	%r21798, %r21797, %r21733;
	shr.u32 	%r21799, %r21737, 19;
	shr.u32 	%r21800, %r21737, 8;
	shr.u32 	%r21801, %r21731, 11;
	not.b32 	%r21802, %r21801;
	and.b32  	%r21803, %r21800, %r21802;
	and.b32  	%r21804, %r21803, %r21799;
	not.b32 	%r21805, %r21799;
	shr.u32 	%r21806, %r21730, 20;
	shr.u32 	%r21807, %r21737, 6;
	and.b32  	%r21808, %r21806, %r21805;
	and.b32  	%r21809, %r21808, %r21807;
	or.b32  	%r21810, %r21804, %r21809;
	or.b32  	%r21811, %r21807, %r21800;
	not.b32 	%r21812, %r21811;
	shr.u32 	%r21813, %r21737, 13;
	and.b32  	%r21814, %r21813, %r21812;
	or.b32  	%r21815, %r21810, %r21814;
	or.b32  	%r21816, %r21813, %r21806;
	not.b32 	%r21817, %r21816;
	and.b32  	%r21818, %r21801, %r21817;
	or.b32  	%r21819, %r21815, %r21818;
	shr.u32 	%r21820, %r21733, 6;
	shr.u32 	%r21821, %r21733, 3;
	xor.b32  	%r21822, %r21821, %r21820;
	xor.b32  	%r21823, %r21822, %r21819;
	xor.b32  	%r21824, %r21823, %r21733;
	not.b32 	%r21825, %r21824;
	shl.b32 	%r21826, %r21824, 7;
	and.b32  	%r21827, %r21826, 128;
	or.b32  	%r21828, %r21827, %r21734;
	shr.u32 	%r21829, %r1985, 5;
	shr.u32 	%r21830, %r21731, 4;
	shr.u32 	%r21831, %r21731, 10;
	and.b32  	%r21832, %r21730, 1;
	neg.s32 	%r21833, %r21832;
	xor.b32  	%r21834, %r21831, %r21829;
	xor.b32  	%r21835, %r21834, %r21731;
	xor.b32  	%r21836, %r21835, %r21832;
	xor.b32  	%r21837, %r21836, %r21830;
	xor.b32  	%r21838, %r21837, %r21798;
	shl.b32 	%r21839, %r21838, 23;
	or.b32  	%r21840, %r21839, %r21737;
	and.b32  	%r21841, %r21833, 1442944;
	xor.b32  	%r1986, %r21840, %r21841;
	and.b32  	%r21842, %r21801, %r21830;
	shr.u32 	%r21843, %r21731, 3;
	shr.u32 	%r21844, %r21731, 1;
	and.b32  	%r21845, %r21843, %r21844;
	xor.b32  	%r1987, %r21842, %r21845;
	and.b32  	%r21846, %r21768, 1;
	shr.u32 	%r21847, %r21732, 2;
	not.b32 	%r21848, %r21847;
	shr.u32 	%r21849, %r21733, 5;
	and.b32  	%r21850, %r21849, %r21848;
	or.b32  	%r21851, %r21795, %r21850;
	or.b32  	%r21852, %r21851, -2;
	shr.u32 	%r21853, %r21828, 3;
	not.b32 	%r21854, %r21853;
	shr.u32 	%r21855, %r21798, 3;
	and.b32  	%r21856, %r21855, %r21854;
	or.b32  	%r21857, %r21825, %r21856;
	or.b32  	%r21858, %r21857, -2;
	and.b32  	%r21859, %r21855, %r21853;
	shr.u32 	%r21860, %r21828, 5;
	not.b32 	%r21861, %r21860;
	or.b32  	%r21862, %r21859, %r21861;
	shr.u32 	%r1988, %r21798, 1;
	or.b32  	%r21863, %r21853, %r21855;
	and.b32  	%r21864, %r21863, %r1988;
	shr.u32 	%r21865, %r21798, 6;
	not.b32 	%r21866, %r21865;
	shr.u32 	%r21867, %r1985, 2;
	shr.u32 	%r21868, %r21798, 5;
	and.b32  	%r21869, %r21867, %r21868;
	or.b32  	%r21870, %r21869, %r21866;
	shr.u32 	%r21871, %r21732, 1;
	or.b32  	%r21872, %r21867, %r21868;
	and.b32  	%r21873, %r21872, %r21871;
	not.b32 	%r21874, %r21873;
	shr.u32 	%r21875, %r1985, 3;
	not.b32 	%r21876, %r21875;
	not.b32 	%r21877, %r21732;
	and.b32  	%r21878, %r21766, %r21877;
	or.b32  	%r21879, %r21878, %r21876;
	shr.u32 	%r21880, %r1985, 4;
	not.b32 	%r21881, %r21880;
	not.b32 	%r21882, %r21766;
	and.b32  	%r21883, %r21882, %r21732;
	or.b32  	%r21884, %r21883, %r21881;
	not.b32 	%r21885, %r21828;
	shr.u32 	%r21886, %r21828, 6;
	shr.u32 	%r1989, %r21828, 1;
	and.b32  	%r21887, %r21886, %r1989;
	or.b32  	%r21888, %r21887, %r21885;
	shr.u32 	%r21889, %r21828, 4;
	not.b32 	%r21890, %r21889;
	not.b32 	%r21891, %r21886;
	and.b32  	%r21892, %r1989, %r21891;
	or.b32  	%r21893, %r21892, %r21890;
	shr.u32 	%r21894, %r21828, 2;
	not.b32 	%r21895, %r21894;
	not.b32 	%r21896, %r1989;
	and.b32  	%r21897, %r21886, %r21896;
	or.b32  	%r21898, %r21897, %r21895;
	or.b32  	%r21899, %r1989, %r21867;
	not.b32 	%r21900, %r21899;
	and.b32  	%r21901, %r1985, %r21900;
	or.b32  	%r21902, %r21886, %r1985;
	not.b32 	%r21903, %r21902;
	and.b32  	%r21904, %r21868, %r21903;
	or.b32  	%r21905, %r21901, %r21904;
	not.b32 	%r21906, %r21855;
	and.b32  	%r21907, %r21853, %r21906;
	and.b32  	%r21908, %r21907, %r21867;
	or.b32  	%r21909, %r21905, %r21908;
	not.b32 	%r21910, %r21868;
	and.b32  	%r21911, %r21855, %r21910;
	and.b32  	%r21912, %r21853, %r21896;
	or.b32  	%r21913, %r21912, %r21911;
	and.b32  	%r21914, %r21913, %r21882;
	or.b32  	%r21915, %r21909, %r21914;
	add.s32 	%r21916, %r21852, %r21858;
	add.s32 	%r21917, %r21916, %r21862;
	add.s32 	%r21918, %r21846, %r21864;
	sub.s32 	%r21919, %r21917, %r21918;
	add.s32 	%r21920, %r21919, %r21870;
	add.s32 	%r21921, %r21920, %r21874;
	add.s32 	%r21922, %r21921, %r21879;
	add.s32 	%r21923, %r21922, %r21884;
	add.s32 	%r21924, %r21923, %r21888;
	add.s32 	%r21925, %r21924, %r21893;
	add.s32 	%r21926, %r21925, %r21898;
	add.s32 	%r21927, %r21926, %r21915;
	add.s32 	%r21928, %r21927, -2;
	and.b32  	%r21929, %r21928, 1;
	setp.ne.s32 	%p262, %r21929, %r1982;
	@%p262 bra 	$L__BB1_429;
	shr.u32 	%r21930, %r1985, 1;
	shr.u32 	%r21931, %r1986, 1;
	and.b32  	%r21932, %r21931, 8388607;
	ld.global.u32 	%r21933, [%rd35+65536];
	ld.global.u32 	%r21934, [%rd35];
	atom.shared.add.u32 	%r21935, [_ZZ13RevCheckFirstP8BiuStateS0_PjhhE14checkCount_Out], 1;
	cvt.u64.u32 	%rd1901, %r21935;
	mul.wide.u32 	%rd1902, %r21935, 4;
	add.s64 	%rd1903, %rd5, %rd1902;
	st.global.u32 	[%rd1903+196608], %r21932;
	cvt.u16.u32 	%rs752, %r1987;
	xor.b16  	%rs753, %rs31, %rs752;
	shl.b16 	%rs754, %rs753, 13;
	xor.b16  	%rs755, %rs754, 8192;
	or.b16  	%rs756, %rs755, %rs31;
	shr.u16 	%rs757, %rs756, 1;
	and.b16  	%rs758, %rs757, 8191;
	mul.wide.u32 	%rd1904, %r21935, 2;
	sub.s64 	%rd1905, %rd1903, %rd1904;
	st.global.u16 	[%rd1905+262144], %rs758;
	sub.s64 	%rd1906, %rd1905, %rd1901;
	st.global.u8 	[%rd1906+294912], %r21930;
	st.global.u8 	[%rd1906+311296], %r1988;
	st.global.u8 	[%rd1906+327680], %r1989;
	mul.wide.u32 	%rd1907, %r21935, 3;
	add.s64 	%rd1908, %rd1906, %rd1907;
	st.global.u32 	[%rd1908+131072], %r1984;
	st.global.u32 	[%rd1908+65536], %r21933;
	st.global.u32 	[%rd1908], %r21934;
$L__BB1_429:
	add.s32 	%r30250, %r30250, %r3;
	setp.lt.u32 	%p263, %r30250, %r1981;
	@%p263 bra 	$L__BB1_427;
$L__BB1_430:
	bar.sync 	0;
	ld.shared.u32 	%r21936, [_ZZ13RevCheckFirstP8BiuStateS0_PjhhE14checkCount_Out];
	st.global.u32 	[%rd2+2048], %r21936;
	bar.sync 	0;
	st.shared.u32 	[_ZZ13RevCheckFirstP8BiuStateS0_PjhhE13checkCount_In], %r21936;
	mov.b32 	%r21937, 0;
	st.shared.u32 	[_ZZ13RevCheckFirstP8BiuStateS0_PjhhE14checkCount_Out], %r21937;
	bar.sync 	0;
	ld.shared.u32 	%r1991, [_ZZ13RevCheckFirstP8BiuStateS0_PjhhE13checkCount_In];
	setp.ge.u32 	%p264, %r2, %r1991;
	@%p264 bra 	$L__BB1_435;
	ld.global.u8 	%r1992, [%rd4+8];
	mov.u32 	%r30251, %r2;
$L__BB1_432:
	cvt.u64.u32 	%rd1909, %r30251;
	mul.wide.u32 	%rd1910, %r30251, 4;
	add.s64 	%rd1911, %rd5, %rd1910;
	ld.global.u32 	%r21938, [%rd1911+196608];
	mul.wide.u32 	%rd1912, %r30251, 2;
	sub.s64 	%rd1913, %rd1911, %rd1912;
	ld.global.u16 	%rs32, [%rd1913+262144];
	cvt.u32.u16 	%r21939, %rs32;
	sub.s64 	%rd1914, %rd1913, %rd1909;
	ld.global.u8 	%r21940, [%rd1914+294912];
	ld.global.u8 	%r21941, [%rd1914+311296];
	ld.global.u8 	%r21942, [%rd1914+327680];
	mul.wide.u32 	%rd1915, %r30251, 3;
	add.s64 	%rd36, %rd1914, %rd1915;
	ld.global.u32 	%r1994, [%rd36+131072];
	shl.b32 	%r21943, %r1994, 12;
	and.b32  	%r21944, %r21943, 524288;
	xor.b32  	%r21945, %r21944, %r21938;
	shr.u32 	%r21946, %r21939, 9;
	shr.u32 	%r21947, %r21945, 18;
	shr.u32 	%r21948, %r21938, 9;
	not.b32 	%r21949, %r21948;
	and.b32  	%r21950, %r21946, %r21949;
	and.b32  	%r21951, %r21950, %r21947;
	shr.u32 	%r21952, %r21945, 16;
	not.b32 	%r21953, %r21946;
	and.b32  	%r21954, %r21952, %r21953;
	shr.u32 	%r21955, %r21945, 4;
	and.b32  	%r21956, %r21954, %r21955;
	or.b32  	%r21957, %r21951, %r21956;
	or.b32  	%r21958, %r21947, %r21955;
	not.b32 	%r21959, %r21958;
	shr.u32 	%r21960, %r21938, 22;
	and.b32  	%r21961, %r21960, %r21959;
	or.b32  	%r21962, %r21957, %r21961;
	or.b32  	%r21963, %r21952, %r21960;
	not.b32 	%r21964, %r21963;
	shr.u32 	%r21965, %r21945, 9;
	and.b32  	%r21966, %r21965, %r21964;
	or.b32  	%r21967, %r21962, %r21966;
	shr.u32 	%r21968, %r21942, 4;
	xor.b32  	%r21969, %r21968, %r21967;
	xor.b32  	%r21970, %r21969, %r21942;
	xor.b32  	%r21971, %r21970, %r21938;
	shl.b32 	%r21972, %r21971, 7;
	and.b32  	%r21973, %r21972, 128;
	or.b32  	%r1995, %r21973, %r21940;
	shr.u32 	%r21974, %r1995, 6;
	or.b32  	%r21975, %r21974, %r21940;
	and.b32  	%r21976, %r21971, %r21975;
	shr.u32 	%r21977, %r21939, 5;
	shr.u32 	%r21978, %r21945, 7;
	shr.u32 	%r21979, %r21945, 17;
	not.b32 	%r21980, %r21979;
	and.b32  	%r21981, %r21977, %r21980;
	and.b32  	%r21982, %r21981, %r21978;
	not.b32 	%r21983, %r21978;
	shr.u32 	%r21984, %r21938, 21;
	shr.u32 	%r21985, %r21945, 12;
	and.b32  	%r21986, %r21984, %r21983;
	and.b32  	%r21987, %r21986, %r21985;
	or.b32  	%r21988, %r21977, %r21984;
	not.b32 	%r21989, %r21988;
	shr.u32 	%r21990, %r21939, 12;
	and.b32  	%r21991, %r21990, %r21989;
	or.b32  	%r21992, %r21985, %r21990;
	not.b32 	%r21993, %r21992;
	and.b32  	%r21994, %r21979, %r21993;
	or.b32  	%r21995, %r21987, %r21991;
	or.b32  	%r21996, %r21995, %r21982;
	or.b32  	%r21997, %r21996, %r21994;
	shr.u32 	%r21998, %r21940, 6;
	shr.u32 	%r21999, %r21940, 3;
	xor.b32  	%r22000, %r21999, %r21998;
	xor.b32  	%r22001, %r22000, %r21997;
	xor.b32  	%r22002, %r22001, %r21940;
	not.b32 	%r22003, %r22002;
	shl.b32 	%r22004, %r22002, 7;
	and.b32  	%r22005, %r22004, 128;
	or.b32  	%r22006, %r22005, %r21941;
	shr.u32 	%r22007, %r21945, 19;
	shr.u32 	%r22008, %r21945, 8;
	shr.u32 	%r22009, %r21939, 11;
	not.b32 	%r22010, %r22009;
	and.b32  	%r22011, %r22008, %r22010;
	and.b32  	%r22012, %r22011, %r22007;
	not.b32 	%r22013, %r22007;
	shr.u32 	%r22014, %r21938, 20;
	shr.u32 	%r22015, %r21945, 6;
	and.b32  	%r22016, %r22014, %r22013;
	and.b32  	%r22017, %r22016, %r22015;
	or.b32  	%r22018, %r22012, %r22017;
	or.b32  	%r22019, %r22015, %r22008;
	not.b32 	%r22020, %r22019;
	shr.u32 	%r22021, %r21945, 13;
	and.b32  	%r22022, %r22021, %r22020;
	or.b32  	%r22023, %r22018, %r22022;
	or.b32  	%r22024, %r22021, %r22014;
	not.b32 	%r22025, %r22024;
	and.b32  	%r22026, %r22009, %r22025;
	or.b32  	%r22027, %r22023, %r22026;
	shr.u32 	%r22028, %r21941, 6;
	shr.u32 	%r22029, %r21941, 3;
	xor.b32  	%r22030, %r22029, %r22028;
	xor.b32  	%r22031, %r22030, %r22027;
	xor.b32  	%r22032, %r22031, %r21941;
	not.b32 	%r22033, %r22032;
	shl.b32 	%r22034, %r22032, 7;
	and.b32  	%r22035, %r22034, 128;
	or.b32  	%r22036, %r22035, %r21942;
	shr.u32 	%r22037, %r1995, 5;
	shr.u32 	%r22038, %r21939, 4;
	shr.u32 	%r22039, %r21939, 10;
	and.b32  	%r22040, %r21938, 1;
	neg.s32 	%r22041, %r22040;
	xor.b32  	%r22042, %r22039, %r22037;
	xor.b32  	%r22043, %r22042, %r21939;
	xor.b32  	%r22044, %r22043, %r22040;
	xor.b32  	%r22045, %r22044, %r22038;
	xor.b32  	%r22046, %r22045, %r22006;
	shl.b32 	%r22047, %r22046, 23;
	or.b32  	%r22048, %r22047, %r21945;
	and.b32  	%r22049, %r22041, 1442944;
	xor.b32  	%r1996, %r22048, %r22049;
	and.b32  	%r22050, %r22009, %r22038;
	shr.u32 	%r22051, %r21939, 3;
	shr.u32 	%r22052, %r21939, 1;
	and.b32  	%r22053, %r22051, %r22052;
	xor.b32  	%r1997, %r22050, %r22053;
	and.b32  	%r22054, %r21976, 1;
	shr.u32 	%r22055, %r21940, 2;
	not.b32 	%r22056, %r22055;
	shr.u32 	%r22057, %r21941, 5;
	and.b32  	%r22058, %r22057, %r22056;
	or.b32  	%r22059, %r22003, %r22058;
	or.b32  	%r22060, %r22059, -2;
	shr.u32 	%r22061, %r22036, 3;
	not.b32 	%r22062, %r22061;
	shr.u32 	%r22063, %r22006, 3;
	and.b32  	%r22064, %r22063, %r22062;
	or.b32  	%r22065, %r22033, %r22064;
	or.b32  	%r22066, %r22065, -2;
	and.b32  	%r22067, %r22063, %r22061;
	shr.u32 	%r22068, %r22036, 5;
	not.b32 	%r22069, %r22068;
	or.b32  	%r22070, %r22067, %r22069;
	shr.u32 	%r1998, %r22006, 1;
	or.b32  	%r22071, %r22061, %r22063;
	and.b32  	%r22072, %r22071, %r1998;
	shr.u32 	%r22073, %r22006, 6;
	not.b32 	%r22074, %r22073;
	shr.u32 	%r22075, %r1995, 2;
	shr.u32 	%r22076, %r22006, 5;
	and.b32  	%r22077, %r22075, %r22076;
	or.b32  	%r22078, %r22077, %r22074;
	shr.u32 	%r22079, %r21940, 1;
	or.b32  	%r22080, %r22075, %r22076;
	and.b32  	%r22081, %r22080, %r22079;
	not.b32 	%r22082, %r22081;
	shr.u32 	%r22083, %r1995, 3;
	not.b32 	%r22084, %r22083;
	not.b32 	%r22085, %r21940;
	and.b32  	%r22086, %r21974, %r22085;
	or.b32  	%r22087, %r22086, %r22084;
	shr.u32 	%r22088, %r1995, 4;
	not.b32 	%r22089, %r22088;
	not.b32 	%r22090, %r21974;
	and.b32  	%r22091, %r22090, %r21940;
	or.b32  	%r22092, %r22091, %r22089;
	not.b32 	%r22093, %r22036;
	shr.u32 	%r22094, %r22036, 6;
	shr.u32 	%r1999, %r22036, 1;
	and.b32  	%r22095, %r22094, %r1999;
	or.b32  	%r22096, %r22095, %r22093;
	shr.u32 	%r22097, %r22036, 4;
	not.b32 	%r22098, %r22097;
	not.b32 	%r22099, %r22094;
	and.b32  	%r22100, %r1999, %r22099;
	or.b32  	%r22101, %r22100, %r22098;
	shr.u32 	%r22102, %r22036, 2;
	not.b32 	%r22103, %r22102;
	not.b32 	%r22104, %r1999;
	and.b32  	%r22105, %r22094, %r22104;
	or.b32  	%r22106, %r22105, %r22103;
	or.b32  	%r22107, %r1999, %r22075;
	not.b32 	%r22108, %r22107;
	and.b32  	%r22109, %r1995, %r22108;
	or.b32  	%r22110, %r22094, %r1995;
	not.b32 	%r22111, %r22110;
	and.b32  	%r22112, %r22076, %r22111;
	or.b32  	%r22113, %r22109, %r22112;
	not.b32 	%r22114, %r22063;
	and.b32  	%r22115, %r22061, %r22114;
	and.b32  	%r22116, %r22115, %r22075;
	or.b32  	%r22117, %r22113, %r22116;
	not.b32 	%r22118, %r22076;
	and.b32  	%r22119, %r22063, %r22118;
	and.b32  	%r22120, %r22061, %r22104;
	or.b32  	%r22121, %r22120, %r22119;
	and.b32  	%r22122, %r22121, %r22090;
	or.b32  	%r22123, %r22117, %r22122;
	add.s32 	%r22124, %r22060, %r22066;
	add.s32 	%r22125, %r22124, %r22070;
	add.s32 	%r22126, %r22054, %r22072;
	sub.s32 	%r22127, %r22125, %r22126;
	add.s32 	%r22128, %r22127, %r22078;
	add.s32 	%r22129, %r22128, %r22082;
	add.s32 	%r22130, %r22129, %r22087;
	add.s32 	%r22131, %r22130, %r22092;
	add.s32 	%r22132, %r22131, %r22096;
	add.s32 	%r22133, %r22132, %r22101;
	add.s32 	%r22134, %r22133, %r22106;
	add.s32 	%r22135, %r22134, %r22123;
	add.s32 	%r22136, %r22135, -2;
	and.b32  	%r22137, %r22136, 1;
	setp.ne.s32 	%p265, %r22137, %r1992;
	@%p265 bra 	$L__BB1_434;
	shr.u32 	%r22138, %r1995, 1;
	shr.u32 	%r22139, %r1996, 1;
	and.b32  	%r22140, %r22139, 8388607;
	ld.global.u32 	%r22141, [%rd36+65536];
	ld.global.u32 	%r22142, [%rd36];
	atom.shared.add.u32 	%r22143, [_ZZ13RevCheckFirstP8BiuStateS0_PjhhE14checkCount_Out], 1;
	cvt.u64.u32 	%rd1916, %r22143;
	mul.wide.u32 	%rd1917, %r22143, 4;
	add.s64 	%rd1918, %rd6, %rd1917;
	st.global.u32 	[%rd1918+196608], %r22140;
	cvt.u16.u32 	%rs759, %r1997;
	xor.b16  	%rs760, %rs32, %rs759;
	shl.b16 	%rs761, %rs760, 13;
	xor.b16  	%rs762, %rs761, 8192;
	or.b16  	%rs763, %rs762, %rs32;
	shr.u16 	%rs764, %rs763, 1;
	and.b16  	%rs765, %rs764, 8191;
	mul.wide.u32 	%rd1919, %r22143, 2;
	sub.s64 	%rd1920, %rd1918, %rd1919;
	st.global.u16 	[%rd1920+262144], %rs765;
	sub.s64 	%rd1921, %rd1920, %rd1916;
	st.global.u8 	[%rd1921+294912], %r22138;
	st.global.u8 	[%rd1921+311296], %r1998;
	st.global.u8 	[%rd1921+327680], %r1999;
	mul.wide.u32 	%rd1922, %r22143, 3;
	add.s64 	%rd1923, %rd1921, %rd1922;
	st.global.u32 	[%rd1923+131072], %r1994;
	st.global.u32 	[%rd1923+65536], %r22141;
	st.global.u32 	[%rd1923], %r22142;
$L__BB1_434:
	add.s32 	%r30251, %r30251, %r3;
	setp.lt.u32 	%p266, %r30251, %r1991;
	@%p266 bra 	$L__BB1_432;
$L__BB1_435:
	bar.sync 	0;
	ld.shared.u32 	%r22144, [_ZZ13RevCheckFirstP8BiuStateS0_PjhhE14checkCount_Out];
	bar.sync 	0;
	st.shared.u32 	[_ZZ13RevCheckFirstP8BiuStateS0_PjhhE13checkCount_In], %r22144;
	mov.b32 	%r22145, 0;
	st.shared.u32 	[_ZZ13RevCheckFirstP8BiuStateS0_PjhhE14checkCount_Out], %r22145;
	bar.sync 	0;
	ld.shared.u32 	%r2001, [_ZZ13RevCheckFirstP8BiuStateS0_PjhhE13checkCount_In];
	setp.ge.u32 	%p267, %r2, %r2001;
	@%p267 bra 	$L__BB1_440;
	ld.global.u8 	%r2002, [%rd4+9];
	mov.u32 	%r30252, %r2;
$L__BB1_437:
	cvt.u64.u32 	%rd1924, %r30252;
	mul.wide.u32 	%rd1925, %r30252, 4;
	add.s64 	%rd1926, %rd6, %rd1925;
	ld.global.u32 	%r22146, [%rd1926+196608];
	mul.wide.u32 	%rd1927, %r30252, 2;
	sub.s64 	%rd1928, %rd1926, %rd1927;
	ld.global.u16 	%rs33, [%rd1928+262144];
	cvt.u32.u16 	%r22147, %rs33;
	sub.s64 	%rd1929, %rd1928, %rd1924;
	ld.global.u8 	%r22148, [%rd1929+294912];
	ld.global.u8 	%r22149, [%rd1929+311296];
	ld.global.u8 	%r22150, [%rd1929+327680];
	mul.wide.u32 	%rd1930, %r30252, 3;
	add.s64 	%rd37, %rd1929, %rd1930;
	ld.global.u32 	%r2004, [%rd37+131072];
	shl.b32 	%r22151, %r2004, 11;
	and.b32  	%r22152, %r22151, 524288;
	xor.b32  	%r22153, %r22152, %r22146;
	shr.u32 	%r22154, %r22147, 9;
	shr.u32 	%r22155, %r22153, 18;
	shr.u32 	%r22156, %r22146, 9;
	not.b32 	%r22157, %r22156;
	and.b32  	%r22158, %r22154, %r22157;
	and.b32  	%r22159, %r22158, %r22155;
	shr.u32 	%r22160, %r22153, 16;
	not.b32 	%r22161, %r22154;
	and.b32  	%r22162, %r22160, %r22161;
	shr.u32 	%r22163, %r22153, 4;
	and.b32  	%r22164, %r22162, %r22163;
	or.b32  	%r22165, %r22159, %r22164;
	or.b32  	%r22166, %r22155, %r22163;
	not.b32 	%r22167, %r22166;
	shr.u32 	%r22168, %r22146, 22;
	and.b32  	%r22169, %r22168, %r22167;
	or.b32  	%r22170, %r22165, %r22169;
	or.b32  	%r22171, %r22160, %r22168;
	not.b32 	%r22172, %r22171;
	shr.u32 	%r22173, %r22153, 9;
	and.b32  	%r22174, %r22173, %r22172;
	or.b32  	%r22175, %r22170, %r22174;
	shr.u32 	%r22176, %r22150, 4;
	xor.b32  	%r22177, %r22176, %r22175;
	xor.b32  	%r22178, %r22177, %r22150;
	xor.b32  	%r22179, %r22178, %r22146;
	shl.b32 	%r22180, %r22179, 7;
	and.b32  	%r22181, %r22180, 128;
	or.b32  	%r2005, %r22181, %r22148;
	shr.u32 	%r22182, %r2005, 6;
	or.b32  	%r22183, %r22182, %r22148;
	and.b32  	%r22184, %r22179, %r22183;
	shr.u32 	%r22185, %r22147, 5;
	shr.u32 	%r22186, %r22153, 7;
	shr.u32 	%r22187, %r22153, 17;
	not.b32 	%r22188, %r22187;
	and.b32  	%r22189, %r22185, %r22188;
	and.b32  	%r22190, %r22189, %r22186;
	not.b32 	%r22191, %r22186;
	shr.u32 	%r22192, %r22146, 21;
	shr.u32 	%r22193, %r22153, 12;
	and.b32  	%r22194, %r22192, %r22191;
	and.b32  	%r22195, %r22194, %r22193;
	or.b32  	%r22196, %r22185, %r22192;
	not.b32 	%r22197, %r22196;
	shr.u32 	%r22198, %r22147, 12;
	and.b32  	%r22199, %r22198, %r22197;
	or.b32  	%r22200, %r22193, %r22198;
	not.b32 	%r22201, %r22200;
	and.b32  	%r22202, %r22187, %r22201;
	or.b32  	%r22203, %r22195, %r22199;
	or.b32  	%r22204, %r22203, %r22190;
	or.b32  	%r22205, %r22204, %r22202;
	shr.u32 	%r22206, %r22148, 6;
	shr.u32 	%r22207, %r22148, 3;
	xor.b32  	%r22208, %r22207, %r22206;
	xor.b32  	%r22209, %r22208, %r22205;
	xor.b32  	%r22210, %r22209, %r22148;
	not.b32 	%r22211, %r22210;
	shl.b32 	%r22212, %r22210, 7;
	and.b32  	%r22213, %r22212, 128;
	or.b32  	%r22214, %r22213, %r22149;
	shr.u32 	%r22215, %r22153, 19;
	shr.u32 	%r22216, %r22153, 8;
	shr.u32 	%r22217, %r22147, 11;
	not.b32 	%r22218, %r22217;
	and.b32  	%r22219, %r22216, %r22218;
	and.b32  	%r22220, %r22219, %r22215;
	not.b32 	%r22221, %r22215;
	shr.u32 	%r22222, %r22146, 20;
	shr.u32 	%r22223, %r22153, 6;
	and.b32  	%r22224, %r22222, %r22221;
	and.b32  	%r22225, %r22224, %r22223;
	or.b32  	%r22226, %r22220, %r22225;
	or.b32  	%r22227, %r22223, %r22216;
	not.b32 	%r22228, %r22227;
	shr.u32 	%r22229, %r22153, 13;
	and.b32  	%r22230, %r22229, %r22228;
	or.b32  	%r22231, %r22226, %r22230;
	or.b32  	%r22232, %r22229, %r22222;
	not.b32 	%r22233, %r22232;
	and.b32  	%r22234, %r22217, %r22233;
	or.b32  	%r22235, %r22231, %r22234;
	shr.u32 	%r22236, %r22149, 6;
	shr.u32 	%r22237, %r22149, 3;
	xor.b32  	%r22238, %r22237, %r22236;
	xor.b32  	%r22239, %r22238, %r22235;
	xor.b32  	%r22240, %r22239, %r22149;
	not.b32 	%r22241, %r22240;
	shl.b32 	%r22242, %r22240, 7;
	and.b32  	%r22243, %r22242, 128;
	or.b32  	%r22244, %r22243, %r22150;
	shr.u32 	%r22245, %r2005, 5;
	shr.u32 	%r22246, %r22147, 4;
	shr.u32 	%r22247, %r22147, 10;
	and.b32  	%r22248, %r22146, 1;
	neg.s32 	%r22249, %r22248;
	xor.b32  	%r22250, %r22247, %r22245;
	xor.b32  	%r22251, %r22250, %r22147;
	xor.b32  	%r22252, %r22251, %r22248;
	xor.b32  	%r22253, %r22252, %r22246;
	xor.b32  	%r22254, %r22253, %r22214;
	shl.b32 	%r22255, %r22254, 23;
	or.b32  	%r22256, %r22255, %r22153;
	and.b32  	%r22257, %r22249, 1442944;
	xor.b32  	%r2006, %r22256, %r22257;
	and.b32  	%r22258, %r22217, %r22246;
	shr.u32 	%r22259, %r22147, 3;
	shr.u32 	%r22260, %r22147, 1;
	and.b32  	%r22261, %r22259, %r22260;
	xor.b32  	%r2007, %r22258, %r22261;
	and.b32  	%r22262, %r22184, 1;
	shr.u32 	%r22263, %r22148, 2;
	not.b32 	%r22264, %r22263;
	shr.u32 	%r22265, %r22149, 5;
	and.b32  	%r22266, %r22265, %r22264;
	or.b32  	%r22267, %r22211, %r22266;
	or.b32  	%r22268, %r22267, -2;
	shr.u32 	%r22269, %r22244, 3;
	not.b32 	%r22270, %r22269;
	shr.u32 	%r22271, %r22214, 3;
	and.b32  	%r22272, %r22271, %r22270;
	or.b32  	%r22273, %r22241, %r22272;
	or.b32  	%r22274, %r22273, -2;
	and.b32  	%r22275, %r22271, %r22269;
	shr.u32 	%r22276, %r22244, 5;
	not.b32 	%r22277, %r22276;
	or.b32  	%r22278, %r22275, %r22277;
	shr.u32 	%r2008, %r22214, 1;
	or.b32  	%r22279, %r22269, %r22271;
	and.b32  	%r22280, %r22279, %r2008;
	shr.u32 	%r22281, %r22214, 6;
	not.b32 	%r22282, %r22281;
	shr.u32 	%r22283, %r2005, 2;
	shr.u32 	%r22284, %r22214, 5;
	and.b32  	%r22285, %r22283, %r22284;
	or.b32  	%r22286, %r22285, %r22282;
	shr.u32 	%r22287, %r22148, 1;
	or.b32  	%r22288, %r22283, %r22284;
	and.b32  	%r22289, %r22288, %r22287;
	not.b32 	%r22290, %r22289;
	shr.u32 	%r22291, %r2005, 3;
	not.b32 	%r22292, %r22291;
	not.b32 	%r22293, %r22148;
	and.b32  	%r22294, %r22182, %r22293;
	or.b32  	%r22295, %r22294, %r22292;
	shr.u32 	%r22296, %r2005, 4;
	not.b32 	%r22297, %r22296;
	not.b32 	%r22298, %r22182;
	and.b32  	%r22299, %r22298, %r22148;
	or.b32  	%r22300, %r22299, %r22297;
	not.b32 	%r22301, %r22244;
	shr.u32 	%r22302, %r22244, 6;
	shr.u32 	%r2009, %r22244, 1;
	and.b32  	%r22303, %r22302, %r2009;
	or.b32  	%r22304, %r22303, %r22301;
	shr.u32 	%r22305, %r22244, 4;
	not.b32 	%r22306, %r22305;
	not.b32 	%r22307, %r22302;
	and.b32  	%r22308, %r2009, %r22307;
	or.b32  	%r22309, %r22308, %r22306;
	shr.u32 	%r22310, %r22244, 2;
	not.b32 	%r22311, %r22310;
	not.b32 	%r22312, %r2009;
	and.b32  	%r22313, %r22302, %r22312;
	or.b32  	%r22314, %r22313, %r22311;
	or.b32  	%r22315, %r2009, %r22283;
	not.b32 	%r22316, %r22315;
	and.b32  	%r22317, %r2005, %r22316;
	or.b32  	%r22318, %r22302, %r2005;
	not.b32 	%r22319, %r22318;
	and.b32  	%r22320, %r22284, %r22319;
	or.b32  	%r22321, %r22317, %r22320;
	not.b32 	%r22322, %r22271;
	and.b32  	%r22323, %r22269, %r22322;
	and.b32  	%r22324, %r22323, %r22283;
	or.b32  	%r22325, %r22321, %r22324;
	not.b32 	%r22326, %r22284;
	and.b32  	%r22327, %r22271, %r22326;
	and.b32  	%r22328, %r22269, %r22312;
	or.b32  	%r22329, %r22328, %r22327;
	and.b32  	%r22330, %r22329, %r22298;
	or.b32  	%r22331, %r22325, %r22330;
	add.s32 	%r22332, %r22268, %r22274;
	add.s32 	%r22333, %r22332, %r22278;
	add.s32 	%r22334, %r22262, %r22280;
	sub.s32 	%r22335, %r22333, %r22334;
	add.s32 	%r22336, %r22335, %r22286;
	add.s32 	%r22337, %r22336, %r22290;
	add.s32 	%r22338, %r22337, %r22295;
	add.s32 	%r22339, %r22338, %r22300;
	add.s32 	%r22340, %r22339, %r22304;
	add.s32 	%r22341, %r22340, %r22309;
	add.s32 	%r22342, %r22341, %r22314;
	add.s32 	%r22343, %r22342, %r22331;
	add.s32 	%r22344, %r22343, -2;
	and.b32  	%r22345, %r22344, 1;
	setp.ne.s32 	%p268, %r22345, %r2002;
	@%p268 bra 	$L__BB1_439;
	shr.u32 	%r22346, %r2005, 1;
	shr.u32 	%r22347, %r2006, 1;
	and.b32  	%r22348, %r22347, 8388607;
	ld.global.u32 	%r22349, [%rd37+65536];
	ld.global.u32 	%r22350, [%rd37];
	atom.shared.add.u32 	%r22351, [_ZZ13RevCheckFirstP8BiuStateS0_PjhhE14checkCount_Out], 1;
	cvt.u64.u32 	%rd1931, %r22351;
	mul.wide.u32 	%rd1932, %r22351, 4;
	add.s64 	%rd1933, %rd5, %rd1932;
	st.global.u32 	[%rd1933+196608], %r22348;
	cvt.u16.u32 	%rs766, %r2007;
	xor.b16  	%rs767, %rs33, %rs766;
	shl.b16 	%rs768, %rs767, 13;
	xor.b16  	%rs769, %rs768, 8192;
	or.b16  	%rs770, %rs769, %rs33;
	shr.u16 	%rs771, %rs770, 1;
	and.b16  	%rs772, %rs771, 8191;
	mul.wide.u32 	%rd1934, %r22351, 2;
	sub.s64 	%rd1935, %rd1933, %rd1934;
	st.global.u16 	[%rd1935+262144], %rs772;
	sub.s64 	%rd1936, %rd1935, %rd1931;
	st.global.u8 	[%rd1936+294912], %r22346;
	st.global.u8 	[%rd1936+311296], %r2008;
	st.global.u8 	[%rd1936+327680], %r2009;
	mul.wide.u32 	%rd1937, %r22351, 3;
	add.s64 	%rd1938, %rd1936, %rd1937;
	st.global.u32 	[%rd1938+131072], %r2004;
	st.global.u32 	[%rd1938+65536], %r22349;
	st.global.u32 	[%rd1938], %r22350;
$L__BB1_439:
	add.s32 	%r30252, %r30252, %r3;
	setp.lt.u32 	%p269, %r30252, %r2001;
	@%p269 bra 	$L__BB1_437;
$L__BB1_440:
	bar.sync 	0;
	ld.shared.u32 	%r22352, [_ZZ13RevCheckFirstP8BiuStateS0_PjhhE14checkCount_Out];
	st.global.u32 	[%rd2+2048], %r22352;
	bar.sync 	0;
	st.shared.u32 	[_ZZ18RevCheckFirstToMidP8BiuStateS0_PjS1_hhE13checkCount_In], %r22352;
	ld.global.u32 	%r22353, [%rd2+4096];
	st.shared.u32 	[_ZZ18RevCheckFirstToMidP8BiuStateS0_PjS1_hhE14checkCount_Mid], %r22353;
	bar.sync 	0;
	ld.shared.u32 	%r2011, [_ZZ18RevCheckFirstToMidP8BiuStateS0_PjS1_hhE13checkCount_In];
	setp.ge.u32 	%p270, %r2, %r2011;
	@%p270 bra 	$L__BB1_445;
	ld.global.u8 	%r2012, [%rd4+10];
	mov.u32 	%r30253, %r2;
$L__BB1_442:
	cvt.u64.u32 	%rd1939, %r30253;
	mul.wide.u32 	%rd1940, %r30253, 4;
	add.s64 	%rd1941, %rd5, %rd1940;
	ld.global.u32 	%r22354, [%rd1941+196608];
	mul.wide.u32 	%rd1942, %r30253, 2;
	sub.s64 	%rd1943, %rd1941, %rd1942;
	ld.global.u16 	%rs34, [%rd1943+262144];
	cvt.u32.u16 	%r22355, %rs34;
	sub.s64 	%rd1944, %rd1943, %rd1939;
	ld.global.u8 	%r22356, [%rd1944+294912];
	ld.global.u8 	%r22357, [%rd1944+311296];
	ld.global.u8 	%r22358, [%rd1944+327680];
	mul.wide.u32 	%rd1945, %r30253, 3;
	add.s64 	%rd38, %rd1944, %rd1945;
	ld.global.u32 	%r2014, [%rd38+131072];
	shl.b32 	%r22359, %r2014, 10;
	and.b32  	%r22360, %r22359, 524288;
	xor.b32  	%r22361, %r22360, %r22354;
	shr.u32 	%r22362, %r22355, 9;
	shr.u32 	%r22363, %r22361, 18;
	shr.u32 	%r22364, %r22354, 9;
	not.b32 	%r22365, %r22364;
	and.b32  	%r22366, %r22362, %r22365;
	and.b32  	%r22367, %r22366, %r22363;
	shr.u32 	%r22368, %r22361, 16;
	not.b32 	%r22369, %r22362;
	and.b32  	%r22370, %r22368, %r22369;
	shr.u32 	%r22371, %r22361, 4;
	and.b32  	%r22372, %r22370, %r22371;
	or.b32  	%r22373, %r22367, %r22372;
	or.b32  	%r22374, %r22363, %r22371;
	not.b32 	%r22375, %r22374;
	shr.u32 	%r22376, %r22354, 22;
	and.b32  	%r22377, %r22376, %r22375;
	or.b32  	%r22378, %r22373, %r22377;
	or.b32  	%r22379, %r22368, %r22376;
	not.b32 	%r22380, %r22379;
	shr.u32 	%r22381, %r22361, 9;
	and.b32  	%r22382, %r22381, %r22380;
	or.b32  	%r22383, %r22378, %r22382;
	shr.u32 	%r22384, %r22358, 4;
	xor.b32  	%r22385, %r22384, %r22383;
	xor.b32  	%r22386, %r22385, %r22358;
	xor.b32  	%r22387, %r22386, %r22354;
	shl.b32 	%r22388, %r22387, 7;
	and.b32  	%r22389, %r22388, 128;
	or.b32  	%r2015, %r22389, %r22356;
	shr.u32 	%r22390, %r2015, 6;
	or.b32  	%r22391, %r22390, %r22356;
	and.b32  	%r22392, %r22387, %r22391;
	shr.u32 	%r22393, %r22355, 5;
	shr.u32 	%r22394, %r22361, 7;
	shr.u32 	%r22395, %r22361, 17;
	not.b32 	%r22396, %r22395;
	and.b32  	%r22397, %r22393, %r22396;
	and.b32  	%r22398, %r22397, %r22394;
	not.b32 	%r22399, %r22394;
	shr.u32 	%r22400, %r22354, 21;
	shr.u32 	%r22401, %r22361, 12;
	and.b32  	%r22402, %r22400, %r22399;
	and.b32  	%r22403, %r22402, %r22401;
	or.b32  	%r22404, %r22393, %r22400;
	not.b32 	%r22405, %r22404;
	shr.u32 	%r22406, %r22355, 12;
	and.b32  	%r22407, %r22406, %r22405;
	or.b32  	%r22408, %r22401, %r22406;
	not.b32 	%r22409, %r22408;
	and.b32  	%r22410, %r22395, %r22409;
	or.b32  	%r22411, %r22403, %r22407;
	or.b32  	%r22412, %r22411, %r22398;
	or.b32  	%r22413, %r22412, %r22410;
	shr.u32 	%r22414, %r22356, 6;
	shr.u32 	%r22415, %r22356, 3;
	xor.b32  	%r22416, %r22415, %r22414;
	xor.b32  	%r22417, %r22416, %r22413;
	xor.b32  	%r22418, %r22417, %r22356;
	not.b32 	%r22419, %r22418;
	shl.b32 	%r22420, %r22418, 7;
	and.b32  	%r22421, %r22420, 128;
	or.b32  	%r22422, %r22421, %r22357;
	shr.u32 	%r22423, %r22361, 19;
	shr.u32 	%r22424, %r22361, 8;
	shr.u32 	%r22425, %r22355, 11;
	not.b32 	%r22426, %r22425;
	and.b32  	%r22427, %r22424, %r22426;
	and.b32  	%r22428, %r22427, %r22423;
	not.b32 	%r22429, %r22423;
	shr.u32 	%r22430, %r22354, 20;
	shr.u32 	%r22431, %r22361, 6;
	and.b32  	%r22432, %r22430, %r22429;
	and.b32  	%r22433, %r22432, %r22431;
	or.b32  	%r22434, %r22428, %r22433;
	or.b32  	%r22435, %r22431, %r22424;
	not.b32 	%r22436, %r22435;
	shr.u32 	%r22437, %r22361, 13;
	and.b32  	%r22438, %r22437, %r22436;
	or.b32  	%r22439, %r22434, %r22438;
	or.b32  	%r22440, %r22437, %r22430;
	not.b32 	%r22441, %r22440;
	and.b32  	%r22442, %r22425, %r22441;
	or.b32  	%r22443, %r22439, %r22442;
	shr.u32 	%r22444, %r22357, 6;
	shr.u32 	%r22445, %r22357, 3;
	xor.b32  	%r22446, %r22445, %r22444;
	xor.b32  	%r22447, %r22446, %r22443;
	xor.b32  	%r22448, %r22447, %r22357;
	not.b32 	%r22449, %r22448;
	shl.b32 	%r22450, %r22448, 7;
	and.b32  	%r22451, %r22450, 128;
	or.b32  	%r22452, %r22451, %r22358;
	shr.u32 	%r22453, %r2015, 5;
	shr.u32 	%r22454, %r22355, 4;
	shr.u32 	%r22455, %r22355, 10;
	and.b32  	%r22456, %r22354, 1;
	neg.s32 	%r22457, %r22456;
	xor.b32  	%r22458, %r22455, %r22453;
	xor.b32  	%r22459, %r22458, %r22355;
	xor.b32  	%r22460, %r22459, %r22456;
	xor.b32  	%r22461, %r22460, %r22454;
	xor.b32  	%r22462, %r22461, %r22422;
	shl.b32 	%r22463, %r22462, 23;
	or.b32  	%r22464, %r22463, %r22361;
	and.b32  	%r22465, %r22457, 1442944;
	xor.b32  	%r2016, %r22464, %r22465;
	and.b32  	%r22466, %r22425, %r22454;
	shr.u32 	%r22467, %r22355, 3;
	shr.u32 	%r22468, %r22355, 1;
	and.b32  	%r22469, %r22467, %r22468;
	xor.b32  	%r2017, %r22466, %r22469;
	and.b32  	%r22470, %r22392, 1;
	shr.u32 	%r22471, %r22356, 2;
	not.b32 	%r22472, %r22471;
	shr.u32 	%r22473, %r22357, 5;
	and.b32  	%r22474, %r22473, %r22472;
	or.b32  	%r22475, %r22419, %r22474;
	or.b32  	%r22476, %r22475, -2;
	shr.u32 	%r22477, %r22452, 3;
	not.b32 	%r22478, %r22477;
	shr.u32 	%r22479, %r22422, 3;
	and.b32  	%r22480, %r22479, %r22478;
	or.b32  	%r22481, %r22449, %r22480;
	or.b32  	%r22482, %r22481, -2;
	and.b32  	%r22483, %r22479, %r22477;
	shr.u32 	%r22484, %r22452, 5;
	not.b32 	%r22485, %r22484;
	or.b32  	%r22486, %r22483, %r22485;
	shr.u32 	%r2018, %r22422, 1;
	or.b32  	%r22487, %r22477, %r22479;
	and.b32  	%r22488, %r22487, %r2018;
	shr.u32 	%r22489, %r22422, 6;
	not.b32 	%r22490, %r22489;
	shr.u32 	%r22491, %r2015, 2;
	shr.u32 	%r22492, %r22422, 5;
	and.b32  	%r22493, %r22491, %r22492;
	or.b32  	%r22494, %r22493, %r22490;
	shr.u32 	%r22495, %r22356, 1;
	or.b32  	%r22496, %r22491, %r22492;
	and.b32  	%r22497, %r22496, %r22495;
	not.b32 	%r22498, %r22497;
	shr.u32 	%r22499, %r2015, 3;
	not.b32 	%r22500, %r22499;
	not.b32 	%r22501, %r22356;
	and.b32  	%r22502, %r22390, %r22501;
	or.b32  	%r22503, %r22502, %r22500;
	shr.u32 	%r22504, %r2015, 4;
	not.b32 	%r22505, %r22504;
	not.b32 	%r22506, %r22390;
	and.b32  	%r22507, %r22506, %r22356;
	or.b32  	%r22508, %r22507, %r22505;
	not.b32 	%r22509, %r22452;
	shr.u32 	%r22510, %r22452, 6;
	shr.u32 	%r2019, %r22452, 1;
	and.b32  	%r22511, %r22510, %r2019;
	or.b32  	%r22512, %r22511, %r22509;
	shr.u32 	%r22513, %r22452, 4;
	not.b32 	%r22514, %r22513;
	not.b32 	%r22515, %r22510;
	and.b32  	%r22516, %r2019, %r22515;
	or.b32  	%r22517, %r22516, %r22514;
	shr.u32 	%r22518, %r22452, 2;
	not.b32 	%r22519, %r22518;
	not.b32 	%r22520, %r2019;
	and.b32  	%r22521, %r22510, %r22520;
	or.b32  	%r22522, %r22521, %r22519;
	or.b32  	%r22523, %r2019, %r22491;
	not.b32 	%r22524, %r22523;
	and.b32  	%r22525, %r2015, %r22524;
	or.b32  	%r22526, %r22510, %r2015;
	not.b32 	%r22527, %r22526;
	and.b32  	%r22528, %r22492, %r22527;
	or.b32  	%r22529, %r22525, %r22528;
	not.b32 	%r22530, %r22479;
	and.b32  	%r22531, %r22477, %r22530;
	and.b32  	%r22532, %r22531, %r22491;
	or.b32  	%r22533, %r22529, %r22532;
	not.b32 	%r22534, %r22492;
	and.b32  	%r22535, %r22479, %r22534;
	and.b32  	%r22536, %r22477, %r22520;
	or.b32  	%r22537, %r22536, %r22535;
	and.b32  	%r22538, %r22537, %r22506;
	or.b32  	%r22539, %r22533, %r22538;
	add.s32 	%r22540, %r22476, %r22482;
	add.s32 	%r22541, %r22540, %r22486;
	add.s32 	%r22542, %r22470, %r22488;
	sub.s32 	%r22543, %r22541, %r22542;
	add.s32 	%r22544, %r22543, %r22494;
	add.s32 	%r22545, %r22544, %r22498;
	add.s32 	%r22546, %r22545, %r22503;
	add.s32 	%r22547, %r22546, %r22508;
	add.s32 	%r22548, %r22547, %r22512;
	add.s32 	%r22549, %r22548, %r22517;
	add.s32 	%r22550, %r22549, %r22522;
	add.s32 	%r22551, %r22550, %r22539;
	add.s32 	%r22552, %r22551, -2;
	and.b32  	%r22553, %r22552, 1;
	setp.ne.s32 	%p271, %r22553, %r2012;
	@%p271 bra 	$L__BB1_444;
	shr.u32 	%r22554, %r2015, 1;
	shr.u32 	%r22555, %r2016, 1;
	and.b32  	%r22556, %r22555, 8388607;
	ld.global.u32 	%r22557, [%rd38+65536];
	ld.global.u32 	%r22558, [%rd38];
	atom.shared.add.u32 	%r22559, [_ZZ18RevCheckFirstToMidP8BiuStateS0_PjS1_hhE14checkCount_Mid], 1;
	cvt.u64.u32 	%rd1946, %r22559;
	mul.wide.u32 	%rd1947, %r22559, 4;
	add.s64 	%rd1948, %rd10, %rd1947;
	st.global.u32 	[%rd1948+196608], %r22556;
	cvt.u16.u32 	%rs773, %r2017;
	xor.b16  	%rs774, %rs34, %rs773;
	shl.b16 	%rs775, %rs774, 13;
	xor.b16  	%rs776, %rs775, 8192;
	or.b16  	%rs777, %rs776, %rs34;
	shr.u16 	%rs778, %rs777, 1;
	and.b16  	%rs779, %rs778, 8191;
	mul.wide.u32 	%rd1949, %r22559, 2;
	sub.s64 	%rd1950, %rd1948, %rd1949;
	st.global.u16 	[%rd1950+262144], %rs779;
	sub.s64 	%rd1951, %rd1950, %rd1946;
	st.global.u8 	[%rd1951+294912], %r22554;
	st.global.u8 	[%rd1951+311296], %r2018;
	st.global.u8 	[%rd1951+327680], %r2019;
	mul.wide.u32 	%rd1952, %r22559, 3;
	add.s64 	%rd1953, %rd1951, %rd1952;
	st.global.u32 	[%rd1953+131072], %r2014;
	st.global.u32 	[%rd1953+65536], %r22557;
	st.global.u32 	[%rd1953], %r22558;
$L__BB1_444:
	add.s32 	%r30253, %r30253, %r3;
	setp.lt.u32 	%p272, %r30253, %r2011;
	@%p272 bra 	$L__BB1_442;
$L__BB1_445:
	bar.sync 	0;
	ld.shared.u32 	%r22560, [_ZZ18RevCheckFirstToMidP8BiuStateS0_PjS1_hhE14checkCount_Mid];
	st.global.u32 	[%rd2+4096], %r22560;
	bar.sync 	0;
$L__BB1_446:
	mov.u32 	%r22561, %nctaid.x;
	add.s32 	%r30180, %r30180, %r22561;
	setp.lt.u32 	%p273, %r30180, 8192;
	@%p273 bra 	$L__BB1_2;
	ld.global.u32 	%r30254, [%rd2+4096];
$L__BB1_448:
	mad.lo.s64 	%rd39, %rd1, 344060, %rd2;
	add.s64 	%rd40, %rd39, 6144;
	st.shared.u32 	[_ZZ20RevCheckFirstFromMidP8BiuStateS0_PjhhE14checkCount_Mid], %r30254;
	mov.b32 	%r22562, 0;
	st.shared.u32 	[_ZZ20RevCheckFirstFromMidP8BiuStateS0_PjhhE14checkCount_Out], %r22562;
	bar.sync 	0;
	mov.u32 	%r30291, %tid.x;
	ld.shared.u32 	%r2025, [_ZZ20RevCheckFirstFromMidP8BiuStateS0_PjhhE14checkCount_Mid];
	setp.ge.u32 	%p274, %r30291, %r2025;
	@%p274 bra 	$L__BB1_453;
	ld.global.u8 	%r2026, [%rd4+11];
	mov.u32 	%r2027, %ntid.x;
	add.s64 	%rd41, %rd39, 352327680;
	mov.u32 	%r30255, %r30291;
$L__BB1_450:
	cvt.u64.u32 	%rd1954, %r30255;
	mul.wide.u32 	%rd1955, %r30255, 4;
	add.s64 	%rd1956, %rd41, %rd1955;
	ld.global.u32 	%r22563, [%rd1956+196608];
	mul.wide.u32 	%rd1957, %r30255, 2;
	sub.s64 	%rd1958, %rd1956, %rd1957;
	ld.global.u16 	%rs35, [%rd1958+262144];
	cvt.u32.u16 	%r22564, %rs35;
	sub.s64 	%rd1959, %rd1958, %rd1954;
	ld.global.u8 	%r22565, [%rd1959+294912];
	ld.global.u8 	%r22566, [%rd1959+311296];
	ld.global.u8 	%r22567, [%rd1959+327680];
	mul.wide.u32 	%rd1960, %r30255, 3;
	add.s64 	%rd42, %rd1959, %rd1960;
	ld.global.u32 	%r2029, [%rd42+131072];
	shl.b32 	%r22568, %r2029, 9;
	and.b32  	%r22569, %r22568, 524288;
	xor.b32  	%r22570, %r22569, %r22563;
	shr.u32 	%r22571, %r22564, 9;
	shr.u32 	%r22572, %r22570, 18;
	shr.u32 	%r22573, %r22563, 9;
	not.b32 	%r22574, %r22573;
	and.b32  	%r22575, %r22571, %r22574;
	and.b32  	%r22576, %r22575, %r22572;
	shr.u32 	%r22577, %r22570, 16;
	not.b32 	%r22578, %r22571;
	and.b32  	%r22579, %r22577, %r22578;
	shr.u32 	%r22580, %r22570, 4;
	and.b32  	%r22581, %r22579, %r22580;
	or.b32  	%r22582, %r22576, %r22581;
	or.b32  	%r22583, %r22572, %r22580;
	not.b32 	%r22584, %r22583;
	shr.u32 	%r22585, %r22563, 22;
	and.b32  	%r22586, %r22585, %r22584;
	or.b32  	%r22587, %r22582, %r22586;
	or.b32  	%r22588, %r22577, %r22585;
	not.b32 	%r22589, %r22588;
	shr.u32 	%r22590, %r22570, 9;
	and.b32  	%r22591, %r22590, %r22589;
	or.b32  	%r22592, %r22587, %r22591;
	shr.u32 	%r22593, %r22567, 4;
	xor.b32  	%r22594, %r22593, %r22592;
	xor.b32  	%r22595, %r22594, %r22567;
	xor.b32  	%r22596, %r22595, %r22563;
	shl.b32 	%r22597, %r22596, 7;
	and.b32  	%r22598, %r22597, 128;
	or.b32  	%r2030, %r22598, %r22565;
	shr.u32 	%r22599, %r2030, 6;
	or.b32  	%r22600, %r22599, %r22565;
	and.b32  	%r22601, %r22596, %r22600;
	shr.u32 	%r22602, %r22564, 5;
	shr.u32 	%r22603, %r22570, 7;
	shr.u32 	%r22604, %r22570, 17;
	not.b32 	%r22605, %r22604;
	and.b32  	%r22606, %r22602, %r22605;
	and.b32  	%r22607, %r22606, %r22603;
	not.b32 	%r22608, %r22603;
	shr.u32 	%r22609, %r22563, 21;
	shr.u32 	%r22610, %r22570, 12;
	and.b32  	%r22611, %r22609, %r22608;
	and.b32  	%r22612, %r22611, %r22610;
	or.b32  	%r22613, %r22602, %r22609;
	not.b32 	%r22614, %r22613;
	shr.u32 	%r22615, %r22564, 12;
	and.b32  	%r22616, %r22615, %r22614;
	or.b32  	%r22617, %r22610, %r22615;
	not.b32 	%r22618, %r22617;
	and.b32  	%r22619, %r22604, %r22618;
	or.b32  	%r22620, %r22612, %r22616;
	or.b32  	%r22621, %r22620, %r22607;
	or.b32  	%r22622, %r22621, %r22619;
	shr.u32 	%r22623, %r22565, 6;
	shr.u32 	%r22624, %r22565, 3;
	xor.b32  	%r22625, %r22624, %r22623;
	xor.b32  	%r22626, %r22625, %r22622;
	xor.b32  	%r22627, %r22626, %r22565;
	not.b32 	%r22628, %r22627;
	shl.b32 	%r22629, %r22627, 7;
	and.b32  	%r22630, %r22629, 128;
	or.b32  	%r22631, %r22630, %r22566;
	shr.u32 	%r22632, %r22570, 19;
	shr.u32 	%r22633, %r22570, 8;
	shr.u32 	%r22634, %r22564, 11;
	not.b32 	%r22635, %r22634;
	and.b32  	%r22636, %r22633, %r22635;
	and.b32  	%r22637, %r22636, %r22632;
	not.b32 	%r22638, %r22632;
	shr.u32 	%r22639, %r22563, 20;
	shr.u32 	%r22640, %r22570, 6;
	and.b32  	%r22641, %r22639, %r22638;
	and.b32  	%r22642, %r22641, %r22640;
	or.b32  	%r22643, %r22637, %r22642;
	or.b32  	%r22644, %r22640, %r22633;
	not.b32 	%r22645, %r22644;
	shr.u32 	%r22646, %r22570, 13;
	and.b32  	%r22647, %r22646, %r22645;
	or.b32  	%r22648, %r22643, %r22647;
	or.b32  	%r22649, %r22646, %r22639;
	not.b32 	%r22650, %r22649;
	and.b32  	%r22651, %r22634, %r22650;
	or.b32  	%r22652, %r22648, %r22651;
	shr.u32 	%r22653, %r22566, 6;
	shr.u32 	%r22654, %r22566, 3;
	xor.b32  	%r22655, %r22654, %r22653;
	xor.b32  	%r22656, %r22655, %r22652;
	xor.b32  	%r22657, %r22656, %r22566;
	not.b32 	%r22658, %r22657;
	shl.b32 	%r22659, %r22657, 7;
	and.b32  	%r22660, %r22659, 128;
	or.b32  	%r22661, %r22660, %r22567;
	shr.u32 	%r22662, %r2030, 5;
	shr.u32 	%r22663, %r22564, 4;
	shr.u32 	%r22664, %r22564, 10;
	and.b32  	%r22665, %r22563, 1;
	neg.s32 	%r22666, %r22665;
	xor.b32  	%r22667, %r22664, %r22662;
	xor.b32  	%r22668, %r22667, %r22564;
	xor.b32  	%r22669, %r22668, %r22665;
	xor.b32  	%r22670, %r22669, %r22663;
	xor.b32  	%r22671, %r22670, %r22631;
	shl.b32 	%r22672, %r22671, 23;
	or.b32  	%r22673, %r22672, %r22570;
	and.b32  	%r22674, %r22666, 1442944;
	xor.b32  	%r2031, %r22673, %r22674;
	and.b32  	%r22675, %r22634, %r22663;
	shr.u32 	%r22676, %r22564, 3;
	shr.u32 	%r22677, %r22564, 1;
	and.b32  	%r22678, %r22676, %r22677;
	xor.b32  	%r2032, %r22675, %r22678;
	and.b32  	%r22679, %r22601, 1;
	shr.u32 	%r22680, %r22565, 2;
	not.b32 	%r22681, %r22680;
	shr.u32 	%r22682, %r22566, 5;
	and.b32  	%r22683, %r22682, %r22681;
	or.b32  	%r22684, %r22628, %r22683;
	or.b32  	%r22685, %r22684, -2;
	shr.u32 	%r22686, %r22661, 3;
	not.b32 	%r22687, %r22686;
	shr.u32 	%r22688, %r22631, 3;
	and.b32  	%r22689, %r22688, %r22687;
	or.b32  	%r22690, %r22658, %r22689;
	or.b32  	%r22691, %r22690, -2;
	and.b32  	%r22692, %r22688, %r22686;
	shr.u32 	%r22693, %r22661, 5;
	not.b32 	%r22694, %r22693;
	or.b32  	%r22695, %r22692, %r22694;
	shr.u32 	%r2033, %r22631, 1;
	or.b32  	%r22696, %r22686, %r22688;
	and.b32  	%r22697, %r22696, %r2033;
	shr.u32 	%r22698, %r22631, 6;
	not.b32 	%r22699, %r22698;
	shr.u32 	%r22700, %r2030, 2;
	shr.u32 	%r22701, %r22631, 5;
	and.b32  	%r22702, %r22700, %r22701;
	or.b32  	%r22703, %r22702, %r22699;
	shr.u32 	%r22704, %r22565, 1;
	or.b32  	%r22705, %r22700, %r22701;
	and.b32  	%r22706, %r22705, %r22704;
	not.b32 	%r22707, %r22706;
	shr.u32 	%r22708, %r2030, 3;
	not.b32 	%r22709, %r22708;
	not.b32 	%r22710, %r22565;
	and.b32  	%r22711, %r22599, %r22710;
	or.b32  	%r22712, %r22711, %r22709;
	shr.u32 	%r22713, %r2030, 4;
	not.b32 	%r22714, %r22713;
	not.b32 	%r22715, %r22599;
	and.b32  	%r22716, %r22715, %r22565;
	or.b32  	%r22717, %r22716, %r22714;
	not.b32 	%r22718, %r22661;
	shr.u32 	%r22719, %r22661, 6;
	shr.u32 	%r2034, %r22661, 1;
	and.b32  	%r22720, %r22719, %r2034;
	or.b32  	%r22721, %r22720, %r22718;
	shr.u32 	%r22722, %r22661, 4;
	not.b32 	%r22723, %r22722;
	not.b32 	%r22724, %r22719;
	and.b32  	%r22725, %r2034, %r22724;
	or.b32  	%r22726, %r22725, %r22723;
	shr.u32 	%r22727, %r22661, 2;
	not.b32 	%r22728, %r22727;
	not.b32 	%r22729, %r2034;
	and.b32  	%r22730, %r22719, %r22729;
	or.b32  	%r22731, %r22730, %r22728;
	or.b32  	%r22732, %r2034, %r22700;
	not.b32 	%r22733, %r22732;
	and.b32  	%r22734, %r2030, %r22733;
	or.b32  	%r22735, %r22719, %r2030;
	not.b32 	%r22736, %r22735;
	and.b32  	%r22737, %r22701, %r22736;
	or.b32  	%r22738, %r22734, %r22737;
	not.b32 	%r22739, %r22688;
	and.b32  	%r22740, %r22686, %r22739;
	and.b32  	%r22741, %r22740, %r22700;
	or.b32  	%r22742, %r22738, %r22741;
	not.b32 	%r22743, %r22701;
	and.b32  	%r22744, %r22688, %r22743;
	and.b32  	%r22745, %r22686, %r22729;
	or.b32  	%r22746, %r22745, %r22744;
	and.b32  	%r22747, %r22746, %r22715;
	or.b32  	%r22748, %r22742, %r22747;
	add.s32 	%r22749, %r22685, %r22691;
	add.s32 	%r22750, %r22749, %r22695;
	add.s32 	%r22751, %r22679, %r22697;
	sub.s32 	%r22752, %r22750, %r22751;
	add.s32 	%r22753, %r22752, %r22703;
	add.s32 	%r22754, %r22753, %r22707;
	add.s32 	%r22755, %r22754, %r22712;
	add.s32 	%r22756, %r22755, %r22717;
	add.s32 	%r22757, %r22756, %r22721;
	add.s32 	%r22758, %r22757, %r22726;
	add.s32 	%r22759, %r22758, %r22731;
	add.s32 	%r22760, %r22759, %r22748;
	add.s32 	%r22761, %r22760, -2;
	and.b32  	%r22762, %r22761, 1;
	setp.ne.s32 	%p275, %r22762, %r2026;
	@%p275 bra 	$L__BB1_452;
	shr.u32 	%r22763, %r2030, 1;
	shr.u32 	%r22764, %r2031, 1;
	and.b32  	%r22765, %r22764, 8388607;
	ld.global.u32 	%r22766, [%rd42+65536];
	ld.global.u32 	%r22767, [%rd42];
	atom.shared.add.u32 	%r22768, [_ZZ20RevCheckFirstFromMidP8BiuStateS0_PjhhE14checkCount_Out], 1;
	cvt.u64.u32 	%rd1961, %r22768;
	mul.wide.u32 	%rd1962, %r22768, 4;
	add.s64 	%rd1963, %rd40, %rd1962;
	st.global.u32 	[%rd1963+196608], %r22765;
	cvt.u16.u32 	%rs780, %r2032;
	xor.b16  	%rs781, %rs35, %rs780;
	shl.b16 	%rs782, %rs781, 13;
	xor.b16  	%rs783, %rs782, 8192;
	or.b16  	%rs784, %rs783, %rs35;
	shr.u16 	%rs785, %rs784, 1;
	and.b16  	%rs786, %rs785, 8191;
	mul.wide.u32 	%rd1964, %r22768, 2;
	sub.s64 	%rd1965, %rd1963, %rd1964;
	st.global.u16 	[%rd1965+262144], %rs786;
	sub.s64 	%rd1966, %rd1965, %rd1961;
	st.global.u8 	[%rd1966+294912], %r22763;
	st.global.u8 	[%rd1966+311296], %r2033;
	st.global.u8 	[%rd1966+327680], %r2034;
	mul.wide.u32 	%rd1967, %r22768, 3;
	add.s64 	%rd1968, %rd1966, %rd1967;
	st.global.u32 	[%rd1968+131072], %r2029;
	st.global.u32 	[%rd1968+65536], %r22766;
	st.global.u32 	[%rd1968], %r22767;
$L__BB1_452:
	add.s32 	%r30255, %r30255, %r2027;
	setp.lt.u32 	%p276, %r30255, %r2025;
	@%p276 bra 	$L__BB1_450;
$L__BB1_453:
	add.s64 	%rd43, %rd39, 176166912;
	bar.sync 	0;
	ld.shared.u32 	%r22769, [_ZZ20RevCheckFirstFromMidP8BiuStateS0_PjhhE14checkCount_Out];
	bar.sync 	0;
	st.shared.u32 	[_ZZ13RevCheckFirstP8BiuStateS0_PjhhE13checkCount_In], %r22769;
	mov.b32 	%r22770, 0;
	st.shared.u32 	[_ZZ13RevCheckFirstP8BiuStateS0_PjhhE14checkCount_Out], %r22770;
	bar.sync 	0;
	ld.shared.u32 	%r2036, [_ZZ13RevCheckFirstP8BiuStateS0_PjhhE13checkCount_In];
	setp.ge.u32 	%p277, %r30291, %r2036;
	@%p277 bra 	$L__BB1_458;
	ld.global.u8 	%r2037, [%rd4+12];
	mov.u32 	%r2038, %ntid.x;
	mov.u32 	%r30256, %r30291;
$L__BB1_455:
	cvt.u64.u32 	%rd1969, %r30256;
	mul.wide.u32 	%rd1970, %r30256, 4;
	add.s64 	%rd1971, %rd40, %rd1970;
	ld.global.u32 	%r22771, [%rd1971+196608];
	mul.wide.u32 	%rd1972, %r30256, 2;
	sub.s64 	%rd1973, %rd1971, %rd1972;
	ld.global.u16 	%rs36, [%rd1973+262144];
	cvt.u32.u16 	%r22772, %rs36;
	sub.s64 	%rd1974, %rd1973, %rd1969;
	ld.global.u8 	%r22773, [%rd1974+294912];
	ld.global.u8 	%r22774, [%rd1974+311296];
	ld.global.u8 	%r22775, [%rd1974+327680];
	mul.wide.u32 	%rd1975, %r30256, 3;
	add.s64 	%rd44, %rd1974, %rd1975;
	ld.global.u32 	%r2040, [%rd44+131072];
	shl.b32 	%r22776, %r2040, 8;
	and.b32  	%r22777, %r22776, 524288;
	xor.b32  	%r22778, %r22777, %r22771;
	shr.u32 	%r22779, %r22772, 9;
	shr.u32 	%r22780, %r22778, 18;
	shr.u32 	%r22781, %r22771, 9;
	not.b32 	%r22782, %r22781;
	and.b32  	%r22783, %r22779, %r22782;
	and.b32  	%r22784, %r22783, %r22780;
	shr.u32 	%r22785, %r22778, 16;
	not.b32 	%r22786, %r22779;
	and.b32  	%r22787, %r22785, %r22786;
	shr.u32 	%r22788, %r22778, 4;
	and.b32  	%r22789, %r22787, %r22788;
	or.b32  	%r22790, %r22784, %r22789;
	or.b32  	%r22791, %r22780, %r22788;
	not.b32 	%r22792, %r22791;
	shr.u32 	%r22793, %r22771, 22;
	and.b32  	%r22794, %r22793, %r22792;
	or.b32  	%r22795, %r22790, %r22794;
	or.b32  	%r22796, %r22785, %r22793;
	not.b32 	%r22797, %r22796;
	shr.u32 	%r22798, %r22778, 9;
	and.b32  	%r22799, %r22798, %r22797;
	or.b32  	%r22800, %r22795, %r22799;
	shr.u32 	%r22801, %r22775, 4;
	xor.b32  	%r22802, %r22801, %r22800;
	xor.b32  	%r22803, %r22802, %r22775;
	xor.b32  	%r22804, %r22803, %r22771;
	shl.b32 	%r22805, %r22804, 7;
	and.b32  	%r22806, %r22805, 128;
	or.b32  	%r2041, %r22806, %r22773;
	shr.u32 	%r22807, %r2041, 6;
	or.b32  	%r22808, %r22807, %r22773;
	and.b32  	%r22809, %r22804, %r22808;
	shr.u32 	%r22810, %r22772, 5;
	shr.u32 	%r22811, %r22778, 7;
	shr.u32 	%r22812, %r22778, 17;
	not.b32 	%r22813, %r22812;
	and.b32  	%r22814, %r22810, %r22813;
	and.b32  	%r22815, %r22814, %r22811;
	not.b32 	%r22816, %r22811;
	shr.u32 	%r22817, %r22771, 21;
	shr.u32 	%r22818, %r22778, 12;
	and.b32  	%r22819, %r22817, %r22816;
	and.b32  	%r22820, %r22819, %r22818;
	or.b32  	%r22821, %r22810, %r22817;
	not.b32 	%r22822, %r22821;
	shr.u32 	%r22823, %r22772, 12;
	and.b32  	%r22824, %r22823, %r22822;
	or.b32  	%r22825, %r22818, %r22823;
	not.b32 	%r22826, %r22825;
	and.b32  	%r22827, %r22812, %r22826;
	or.b32  	%r22828, %r22820, %r22824;
	or.b32  	%r22829, %r22828, %r22815;
	or.b32  	%r22830, %r22829, %r22827;
	shr.u32 	%r22831, %r22773, 6;
	shr.u32 	%r22832, %r22773, 3;
	xor.b32  	%r22833, %r22832, %r22831;
	xor.b32  	%r22834, %r22833, %r22830;
	xor.b32  	%r22835, %r22834, %r22773;
	not.b32 	%r22836, %r22835;
	shl.b32 	%r22837, %r22835, 7;
	and.b32  	%r22838, %r22837, 128;
	or.b32  	%r22839, %r22838, %r22774;
	shr.u32 	%r22840, %r22778, 19;
	shr.u32 	%r22841, %r22778, 8;
	shr.u32 	%r22842, %r22772, 11;
	not.b32 	%r22843, %r22842;
	and.b32  	%r22844, %r22841, %r22843;
	and.b32  	%r22845, %r22844, %r22840;
	not.b32 	%r22846, %r22840;
	shr.u32 	%r22847, %r22771, 20;
	shr.u32 	%r22848, %r22778, 6;
	and.b32  	%r22849, %r22847, %r22846;
	and.b32  	%r22850, %r22849, %r22848;
	or.b32  	%r22851, %r22845, %r22850;
	or.b32  	%r22852, %r22848, %r22841;
	not.b32 	%r22853, %r22852;
	shr.u32 	%r22854, %r22778, 13;
	and.b32  	%r22855, %r22854, %r22853;
	or.b32  	%r22856, %r22851, %r22855;
	or.b32  	%r22857, %r22854, %r22847;
	not.b32 	%r22858, %r22857;
	and.b32  	%r22859, %r22842, %r22858;
	or.b32  	%r22860, %r22856, %r22859;
	shr.u32 	%r22861, %r22774, 6;
	shr.u32 	%r22862, %r22774, 3;
	xor.b32  	%r22863, %r22862, %r22861;
	xor.b32  	%r22864, %r22863, %r22860;
	xor.b32  	%r22865, %r22864, %r22774;
	not.b32 	%r22866, %r22865;
	shl.b32 	%r22867, %r22865, 7;
	and.b32  	%r22868, %r22867, 128;
	or.b32  	%r22869, %r22868, %r22775;
	shr.u32 	%r22870, %r2041, 5;
	shr.u32 	%r22871, %r22772, 4;
	shr.u32 	%r22872, %r22772, 10;
	and.b32  	%r22873, %r22771, 1;
	neg.s32 	%r22874, %r22873;
	xor.b32  	%r22875, %r22872, %r22870;
	xor.b32  	%r22876, %r22875, %r22772;
	xor.b32  	%r22877, %r22876, %r22873;
	xor.b32  	%r22878, %r22877, %r22871;
	xor.b32  	%r22879, %r22878, %r22839;
	shl.b32 	%r22880, %r22879, 23;
	or.b32  	%r22881, %r22880, %r22778;
	and.b32  	%r22882, %r22874, 1442944;
	xor.b32  	%r2042, %r22881, %r22882;
	and.b32  	%r22883, %r22842, %r22871;
	shr.u32 	%r22884, %r22772, 3;
	shr.u32 	%r22885, %r22772, 1;
	and.b32  	%r22886, %r22884, %r22885;
	xor.b32  	%r2043, %r22883, %r22886;
	and.b32  	%r22887, %r22809, 1;
	shr.u32 	%r22888, %r22773, 2;
	not.b32 	%r22889, %r22888;
	shr.u32 	%r22890, %r22774, 5;
	and.b32  	%r22891, %r22890, %r22889;
	or.b32  	%r22892, %r22836, %r22891;
	or.b32  	%r22893, %r22892, -2;
	shr.u32 	%r22894, %r22869, 3;
	not.b32 	%r22895, %r22894;
	shr.u32 	%r22896, %r22839, 3;
	and.b32  	%r22897, %r22896, %r22895;
	or.b32  	%r22898, %r22866, %r22897;
	or.b32  	%r22899, %r22898, -2;
	and.b32  	%r22900, %r22896, %r22894;
	shr.u32 	%r22901, %r22869, 5;
	not.b32 	%r22902, %r22901;
	or.b32  	%r22903, %r22900, %r22902;
	shr.u32 	%r2044, %r22839, 1;
	or.b32  	%r22904, %r22894, %r22896;
	and.b32  	%r22905, %r22904, %r2044;
	shr.u32 	%r22906, %r22839, 6;
	not.b32 	%r22907, %r22906;
	shr.u32 	%r22908, %r2041, 2;
	shr.u32 	%r22909, %r22839, 5;
	and.b32  	%r22910, %r22908, %r22909;
	or.b32  	%r22911, %r22910, %r22907;
	shr.u32 	%r22912, %r22773, 1;
	or.b32  	%r22913, %r22908, %r22909;
	and.b32  	%r22914, %r22913, %r22912;
	not.b32 	%r22915, %r22914;
	shr.u32 	%r22916, %r2041, 3;
	not.b32 	%r22917, %r22916;
	not.b32 	%r22918, %r22773;
	and.b32  	%r22919, %r22807, %r22918;
	or.b32  	%r22920, %r22919, %r22917;
	shr.u32 	%r22921, %r2041, 4;
	not.b32 	%r22922, %r22921;
	not.b32 	%r22923, %r22807;
	and.b32  	%r22924, %r22923, %r22773;
	or.b32  	%r22925, %r22924, %r22922;
	not.b32 	%r22926, %r22869;
	shr.u32 	%r22927, %r22869, 6;
	shr.u32 	%r2045, %r22869, 1;
	and.b32  	%r22928, %r22927, %r2045;
	or.b32  	%r22929, %r22928, %r22926;
	shr.u32 	%r22930, %r22869, 4;
	not.b32 	%r22931, %r22930;
	not.b32 	%r22932, %r22927;
	and.b32  	%r22933, %r2045, %r22932;
	or.b32  	%r22934, %r22933, %r22931;
	shr.u32 	%r22935, %r22869, 2;
	not.b32 	%r22936, %r22935;
	not.b32 	%r22937, %r2045;
	and.b32  	%r22938, %r22927, %r22937;
	or.b32  	%r22939, %r22938, %r22936;
	or.b32  	%r22940, %r2045, %r22908;
	not.b32 	%r22941, %r22940;
	and.b32  	%r22942, %r2041, %r22941;
	or.b32  	%r22943, %r22927, %r2041;
	not.b32 	%r22944, %r22943;
	and.b32  	%r22945, %r22909, %r22944;
	or.b32  	%r22946, %r22942, %r22945;
	not.b32 	%r22947, %r22896;
	and.b32  	%r22948, %r22894, %r22947;
	and.b32  	%r22949, %r22948, %r22908;
	or.b32  	%r22950, %r22946, %r22949;
	not.b32 	%r22951, %r22909;
	and.b32  	%r22952, %r22896, %r22951;
	and.b32  	%r22953, %r22894, %r22937;
	or.b32  	%r22954, %r22953, %r22952;
	and.b32  	%r22955, %r22954, %r22923;
	or.b32  	%r22956, %r22950, %r22955;
	add.s32 	%r22957, %r22893, %r22899;
	add.s32 	%r22958, %r22957, %r22903;
	add.s32 	%r22959, %r22887, %r22905;
	sub.s32 	%r22960, %r22958, %r22959;
	add.s32 	%r22961, %r22960, %r22911;
	add.s32 	%r22962, %r22961, %r22915;
	add.s32 	%r22963, %r22962, %r22920;
	add.s32 	%r22964, %r22963, %r22925;
	add.s32 	%r22965, %r22964, %r22929;
	add.s32 	%r22966, %r22965, %r22934;
	add.s32 	%r22967, %r22966, %r22939;
	add.s32 	%r22968, %r22967, %r22956;
	add.s32 	%r22969, %r22968, -2;
	and.b32  	%r22970, %r22969, 1;
	setp.ne.s32 	%p278, %r22970, %r2037;
	@%p278 bra 	$L__BB1_457;
	shr.u32 	%r22971, %r2041, 1;
	shr.u32 	%r22972, %r2042, 1;
	and.b32  	%r22973, %r22972, 8388607;
	ld.global.u32 	%r22974, [%rd44+65536];
	ld.global.u32 	%r22975, [%rd44];
	atom.shared.add.u32 	%r22976, [_ZZ13RevCheckFirstP8BiuStateS0_PjhhE14checkCount_Out], 1;
	cvt.u64.u32 	%rd1976, %r22976;
	mul.wide.u32 	%rd1977, %r22976, 4;
	add.s64 	%rd1978, %rd43, %rd1977;
	st.global.u32 	[%rd1978+196608], %r22973;
	cvt.u16.u32 	%rs787, %r2043;
	xor.b16  	%rs788, %rs36, %rs787;
	shl.b16 	%rs789, %rs788, 13;
	xor.b16  	%rs790, %rs789, 8192;
	or.b16  	%rs791, %rs790, %rs36;
	shr.u16 	%rs792, %rs791, 1;
	and.b16  	%rs793, %rs792, 8191;
	mul.wide.u32 	%rd1979, %r22976, 2;
	sub.s64 	%rd1980, %rd1978, %rd1979;
	st.global.u16 	[%rd1980+262144], %rs793;
	sub.s64 	%rd1981, %rd1980, %rd1976;
	st.global.u8 	[%rd1981+294912], %r22971;
	st.global.u8 	[%rd1981+311296], %r2044;
	st.global.u8 	[%rd1981+327680], %r2045;
	mul.wide.u32 	%rd1982, %r22976, 3;
	add.s64 	%rd1983, %rd1981, %rd1982;
	st.global.u32 	[%rd1983+131072], %r2040;
	st.global.u32 	[%rd1983+65536], %r22974;
	st.global.u32 	[%rd1983], %r22975;
$L__BB1_457:
	add.s32 	%r30256, %r30256, %r2038;
	setp.lt.u32 	%p279, %r30256, %r2036;
	@%p279 bra 	$L__BB1_455;
$L__BB1_458:
	bar.sync 	0;
	ld.shared.u32 	%r22977, [_ZZ13RevCheckFirstP8BiuStateS0_PjhhE14checkCount_Out];
	st.global.u32 	[%rd2+4096], %r22977;
	bar.sync 	0;
	st.shared.u32 	[_ZZ13RevCheckFirstP8BiuStateS0_PjhhE13checkCount_In], %r22977;
	mov.b32 	%r22978, 0;
	st.shared.u32 	[_ZZ13RevCheckFirstP8BiuStateS0_PjhhE14checkCount_Out], %r22978;
	bar.sync 	0;
	ld.shared.u32 	%r2047, [_ZZ13RevCheckFirstP8BiuStateS0_PjhhE13checkCount_In];
	setp.ge.u32 	%p280, %r30291, %r2047;
	@%p280 bra 	$L__BB1_463;
	ld.global.u8 	%r2048, [%rd4+13];
	mov.u32 	%r2049, %ntid.x;
	mov.u32 	%r30257, %r30291;
$L__BB1_460:
	cvt.u64.u32 	%rd1984, %r30257;
	mul.wide.u32 	%rd1985, %r30257, 4;
	add.s64 	%rd1986, %rd43, %rd1985;
	ld.global.u32 	%r22979, [%rd1986+196608];
	mul.wide.u32 	%rd1987, %r30257, 2;
	sub.s64 	%rd1988, %rd1986, %rd1987;
	ld.global.u16 	%rs37, [%rd1988+262144];
	cvt.u32.u16 	%r22980, %rs37;
	sub.s64 	%rd1989, %rd1988, %rd1984;
	ld.global.u8 	%r22981, [%rd1989+294912];
	ld.global.u8 	%r22982, [%rd1989+311296];
	ld.global.u8 	%r22983, [%rd1989+327680];
	mul.wide.u32 	%rd1990, %r30257, 3;
	add.s64 	%rd45, %rd1989, %rd1990;
	ld.global.u32 	%r2051, [%rd45+131072];
	shl.b32 	%r22984, %r2051, 7;
	and.b32  	%r22985, %r22984, 524288;
	xor.b32  	%r22986, %r22985, %r22979;
	shr.u32 	%r22987, %r22980, 9;
	shr.u32 	%r22988, %r22986, 18;
	shr.u32 	%r22989, %r22979, 9;
	not.b32 	%r22990, %r22989;
	and.b32  	%r22991, %r22987, %r22990;
	and.b32  	%r22992, %r22991, %r22988;
	shr.u32 	%r22993, %r22986, 16;
	not.b32 	%r22994, %r22987;
	and.b32  	%r22995, %r22993, %r22994;
	shr.u32 	%r22996, %r22986, 4;
	and.b32  	%r22997, %r22995, %r22996;
	or.b32  	%r22998, %r22992, %r22997;
	or.b32  	%r22999, %r22988, %r22996;
	not.b32 	%r23000, %r22999;
	shr.u32 	%r23001, %r22979, 22;
	and.b32  	%r23002, %r23001, %r23000;
	or.b32  	%r23003, %r22998, %r23002;
	or.b32  	%r23004, %r22993, %r23001;
	not.b32 	%r23005, %r23004;
	shr.u32 	%r23006, %r22986, 9;
	and.b32  	%r23007, %r23006, %r23005;
	or.b32  	%r23008, %r23003, %r23007;
	shr.u32 	%r23009, %r22983, 4;
	xor.b32  	%r23010, %r23009, %r23008;
	xor.b32  	%r23011, %r23010, %r22983;
	xor.b32  	%r23012, %r23011, %r22979;
	shl.b32 	%r23013, %r23012, 7;
	and.b32  	%r23014, %r23013, 128;
	or.b32  	%r2052, %r23014, %r22981;
	shr.u32 	%r23015, %r2052, 6;
	or.b32  	%r23016, %r23015, %r22981;
	and.b32  	%r23017, %r23012, %r23016;
	shr.u32 	%r23018, %r22980, 5;
	shr.u32 	%r23019, %r22986, 7;
	shr.u32 	%r23020, %r22986, 17;
	not.b32 	%r23021, %r23020;
	and.b32  	%r23022, %r23018, %r23021;
	and.b32  	%r23023, %r23022, %r23019;
	not.b32 	%r23024, %r23019;
	shr.u32 	%r23025, %r22979, 21;
	shr.u32 	%r23026, %r22986, 12;
	and.b32  	%r23027, %r23025, %r23024;
	and.b32  	%r23028, %r23027, %r23026;
	or.b32  	%r23029, %r23018, %r23025;
	not.b32 	%r23030, %r23029;
	shr.u32 	%r23031, %r22980, 12;
	and.b32  	%r23032, %r23031, %r23030;
	or.b32  	%r23033, %r23026, %r23031;
	not.b32 	%r23034, %r23033;
	and.b32  	%r23035, %r23020, %r23034;
	or.b32  	%r23036, %r23028, %r23032;
	or.b32  	%r23037, %r23036, %r23023;
	or.b32  	%r23038, %r23037, %r23035;
	shr.u32 	%r23039, %r22981, 6;
	shr.u32 	%r23040, %r22981, 3;
	xor.b32  	%r23041, %r23040, %r23039;
	xor.b32  	%r23042, %r23041, %r23038;
	xor.b32  	%r23043, %r23042, %r22981;
	not.b32 	%r23044, %r23043;
	shl.b32 	%r23045, %r23043, 7;
	and.b32  	%r23046, %r23045, 128;
	or.b32  	%r23047, %r23046, %r22982;
	shr.u32 	%r23048, %r22986, 19;
	shr.u32 	%r23049, %r22986, 8;
	shr.u32 	%r23050, %r22980, 11;
	not.b32 	%r23051, %r23050;
	and.b32  	%r23052, %r23049, %r23051;
	and.b32  	%r23053, %r23052, %r23048;
	not.b32 	%r23054, %r23048;
	shr.u32 	%r23055, %r22979, 20;
	shr.u32 	%r23056, %r22986, 6;
	and.b32  	%r23057, %r23055, %r23054;
	and.b32  	%r23058, %r23057, %r23056;
	or.b32  	%r23059, %r23053, %r23058;
	or.b32  	%r23060, %r23056, %r23049;
	not.b32 	%r23061, %r23060;
	shr.u32 	%r23062, %r22986, 13;
	and.b32  	%r23063, %r23062, %r23061;
	or.b32  	%r23064, %r23059, %r23063;
	or.b32  	%r23065, %r23062, %r23055;
	not.b32 	%r23066, %r23065;
	and.b32  	%r23067, %r23050, %r23066;
	or.b32  	%r23068, %r23064, %r23067;
	shr.u32 	%r23069, %r22982, 6;
	shr.u32 	%r23070, %r22982, 3;
	xor.b32  	%r23071, %r23070, %r23069;
	xor.b32  	%r23072, %r23071, %r23068;
	xor.b32  	%r23073, %r23072, %r22982;
	not.b32 	%r23074, %r23073;
	shl.b32 	%r23075, %r23073, 7;
	and.b32  	%r23076, %r23075, 128;
	or.b32  	%r23077, %r23076, %r22983;
	shr.u32 	%r23078, %r2052, 5;
	shr.u32 	%r23079, %r22980, 4;
	shr.u32 	%r23080, %r22980, 10;
	and.b32  	%r23081, %r22979, 1;
	neg.s32 	%r23082, %r23081;
	xor.b32  	%r23083, %r23080, %r23078;
	xor.b32  	%r23084, %r23083, %r22980;
	xor.b32  	%r23085, %r23084, %r23081;
	xor.b32  	%r23086, %r23085, %r23079;
	xor.b32  	%r23087, %r23086, %r23047;
	shl.b32 	%r23088, %r23087, 23;
	or.b32  	%r23089, %r23088, %r22986;
	and.b32  	%r23090, %r23082, 1442944;
	xor.b32  	%r2053, %r23089, %r23090;
	and.b32  	%r23091, %r23050, %r23079;
	shr.u32 	%r23092, %r22980, 3;
	shr.u32 	%r23093, %r22980, 1;
	and.b32  	%r23094, %r23092, %r23093;
	xor.b32  	%r2054, %r23091, %r23094;
	and.b32  	%r23095, %r23017, 1;
	shr.u32 	%r23096, %r22981, 2;
	not.b32 	%r23097, %r23096;
	shr.u32 	%r23098, %r22982, 5;
	and.b32  	%r23099, %r23098, %r23097;
	or.b32  	%r23100, %r23044, %r23099;
	or.b32  	%r23101, %r23100, -2;
	shr.u32 	%r23102, %r23077, 3;
	not.b32 	%r23103, %r23102;
	shr.u32 	%r23104, %r23047, 3;
	and.b32  	%r23105, %r23104, %r23103;
	or.b32  	%r23106, %r23074, %r23105;
	or.b32  	%r23107, %r23106, -2;
	and.b32  	%r23108, %r23104, %r23102;
	shr.u32 	%r23109, %r23077, 5;
	not.b32 	%r23110, %r23109;
	or.b32  	%r23111, %r23108, %r23110;
	shr.u32 	%r2055, %r23047, 1;
	or.b32  	%r23112, %r23102, %r23104;
	and.b32  	%r23113, %r23112, %r2055;
	shr.u32 	%r23114, %r23047, 6;
	not.b32 	%r23115, %r23114;
	shr.u32 	%r23116, %r2052, 2;
	shr.u32 	%r23117, %r23047, 5;
	and.b32  	%r23118, %r23116, %r23117;
	or.b32  	%r23119, %r23118, %r23115;
	shr.u32 	%r23120, %r22981, 1;
	or.b32  	%r23121, %r23116, %r23117;
	and.b32  	%r23122, %r23121, %r23120;
	not.b32 	%r23123, %r23122;
	shr.u32 	%r23124, %r2052, 3;
	not.b32 	%r23125, %r23124;
	not.b32 	%r23126, %r22981;
	and.b32  	%r23127, %r23015, %r23126;
	or.b32  	%r23128, %r23127, %r23125;
	shr.u32 	%r23129, %r2052, 4;
	not.b32 	%r23130, %r23129;
	not.b32 	%r23131, %r23015;
	and.b32  	%r23132, %r23131, %r22981;
	or.b32  	%r23133, %r23132, %r23130;
	not.b32 	%r23134, %r23077;
	shr.u32 	%r23135, %r23077, 6;
	shr.u32 	%r2056, %r23077, 1;
	and.b32  	%r23136, %r23135, %r2056;
	or.b32  	%r23137, %r23136, %r23134;
	shr.u32 	%r23138, %r23077, 4;
	not.b32 	%r23139, %r23138;
	not.b32 	%r23140, %r23135;
	and.b32  	%r23141, %r2056, %r23140;
	or.b32  	%r23142, %r23141, %r23139;
	shr.u32 	%r23143, %r23077, 2;
	not.b32 	%r23144, %r23143;
	not.b32 	%r23145, %r2056;
	and.b32  	%r23146, %r23135, %r23145;
	or.b32  	%r23147, %r23146, %r23144;
	or.b32  	%r23148, %r2056, %r23116;
	not.b32 	%r23149, %r23148;
	and.b32  	%r23150, %r2052, %r23149;
	or.b32  	%r23151, %r23135, %r2052;
	not.b32 	%r23152, %r23151;
	and.b32  	%r23153, %r23117, %r23152;
	or.b32  	%r23154, %r23150, %r23153;
	not.b32 	%r23155, %r23104;
	and.b32  	%r23156, %r23102, %r23155;
	and.b32  	%r23157, %r23156, %r23116;
	or.b32  	%r23158, %r23154, %r23157;
	not.b32 	%r23159, %r23117;
	and.b32  	%r23160, %r23104, %r23159;
	and.b32  	%r23161, %r23102, %r23145;
	or.b32  	%r23162, %r23161, %r23160;
	and.b32  	%r23163, %r23162, %r23131;
	or.b32  	%r23164, %r23158, %r23163;
	add.s32 	%r23165, %r23101, %r23107;
	add.s32 	%r23166, %r23165, %r23111;
	add.s32 	%r23167, %r23095, %r23113;
	sub.s32 	%r23168, %r23166, %r23167;
	add.s32 	%r23169, %r23168, %r23119;
	add.s32 	%r23170, %r23169, %r23123;
	add.s32 	%r23171, %r23170, %r23128;
	add.s32 	%r23172, %r23171, %r23133;
	add.s32 	%r23173, %r23172, %r23137;
	add.s32 	%r23174, %r23173, %r23142;
	add.s32 	%r23175, %r23174, %r23147;
	add.s32 	%r23176, %r23175, %r23164;
	add.s32 	%r23177, %r23176, -2;
	and.b32  	%r23178, %r23177, 1;
	setp.ne.s32 	%p281, %r23178, %r2048;
	@%p281 bra 	$L__BB1_462;
	shr.u32 	%r23179, %r2052, 1;
	shr.u32 	%r23180, %r2053, 1;
	and.b32  	%r23181, %r23180, 8388607;
	ld.global.u32 	%r23182, [%rd45+65536];
	ld.global.u32 	%r23183, [%rd45];
	atom.shared.add.u32 	%r23184, [_ZZ13RevCheckFirstP8BiuStateS0_PjhhE14checkCount_Out], 1;
	cvt.u64.u32 	%rd1991, %r23184;
	mul.wide.u32 	%rd1992, %r23184, 4;
	add.s64 	%rd1993, %rd40, %rd1992;
	st.global.u32 	[%rd1993+196608], %r23181;
	cvt.u16.u32 	%rs794, %r2054;
	xor.b16  	%rs795, %rs37, %rs794;
	shl.b16 	%rs796, %rs795, 13;
	xor.b16  	%rs797, %rs796, 8192;
	or.b16  	%rs798, %rs797, %rs37;
	shr.u16 	%rs799, %rs798, 1;
	and.b16  	%rs800, %rs799, 8191;
	mul.wide.u32 	%rd1994, %r23184, 2;
	sub.s64 	%rd1995, %rd1993, %rd1994;
	st.global.u16 	[%rd1995+262144], %rs800;
	sub.s64 	%rd1996, %rd1995, %rd1991;
	st.global.u8 	[%rd1996+294912], %r23179;
	st.global.u8 	[%rd1996+311296], %r2055;
	st.global.u8 	[%rd1996+327680], %r2056;
	mul.wide.u32 	%rd1997, %r23184, 3;
	add.s64 	%rd1998, %rd1996, %rd1997;
	st.global.u32 	[%rd1998+131072], %r2051;
	st.global.u32 	[%rd1998+65536], %r23182;
	st.global.u32 	[%rd1998], %r23183;
$L__BB1_462:
	add.s32 	%r30257, %r30257, %r2049;
	setp.lt.u32 	%p282, %r30257, %r2047;
	@%p282 bra 	$L__BB1_460;
$L__BB1_463:
	bar.sync 	0;
	ld.shared.u32 	%r23185, [_ZZ13RevCheckFirstP8BiuStateS0_PjhhE14checkCount_Out];
	bar.sync 	0;
	st.shared.u32 	[_ZZ13RevCheckFirstP8BiuStateS0_PjhhE13checkCount_In], %r23185;
	mov.b32 	%r23186, 0;
	st.shared.u32 	[_ZZ13RevCheckFirstP8BiuStateS0_PjhhE14checkCount_Out], %r23186;
	bar.sync 	0;
	ld.shared.u32 	%r2058, [_ZZ13RevCheckFirstP8BiuStateS0_PjhhE13checkCount_In];
	setp.ge.u32 	%p283, %r30291, %r2058;
	@%p283 bra 	$L__BB1_468;
	ld.global.u8 	%r2059, [%rd4+14];
	mov.u32 	%r2060, %ntid.x;
	mov.u32 	%r30258, %r30291;
$L__BB1_465:
	cvt.u64.u32 	%rd1999, %r30258;
	mul.wide.u32 	%rd2000, %r30258, 4;
	add.s64 	%rd2001, %rd40, %rd2000;
	ld.global.u32 	%r23187, [%rd2001+196608];
	mul.wide.u32 	%rd2002, %r30258, 2;
	sub.s64 	%rd2003, %rd2001, %rd2002;
	ld.global.u16 	%rs38, [%rd2003+262144];
	cvt.u32.u16 	%r23188, %rs38;
	sub.s64 	%rd2004, %rd2003, %rd1999;
	ld.global.u8 	%r23189, [%rd2004+294912];
	ld.global.u8 	%r23190, [%rd2004+311296];
	ld.global.u8 	%r23191, [%rd2004+327680];
	mul.wide.u32 	%rd2005, %r30258, 3;
	add.s64 	%rd46, %rd2004, %rd2005;
	ld.global.u32 	%r2062, [%rd46+131072];
	shl.b32 	%r23192, %r2062, 6;
	and.b32  	%r23193, %r23192, 524288;
	xor.b32  	%r23194, %r23193, %r23187;
	shr.u32 	%r23195, %r23188, 9;
	shr.u32 	%r23196, %r23194, 18;
	shr.u32 	%r23197, %r23187, 9;
	not.b32 	%r23198, %r23197;
	and.b32  	%r23199, %r23195, %r23198;
	and.b32  	%r23200, %r23199, %r23196;
	shr.u32 	%r23201, %r23194, 16;
	not.b32 	%r23202, %r23195;
	and.b32  	%r23203, %r23201, %r23202;
	shr.u32 	%r23204, %r23194, 4;
	and.b32  	%r23205, %r23203, %r23204;
	or.b32  	%r23206, %r23200, %r23205;
	or.b32  	%r23207, %r23196, %r23204;
	not.b32 	%r23208, %r23207;
	shr.u32 	%r23209, %r23187, 22;
	and.b32  	%r23210, %r23209, %r23208;
	or.b32  	%r23211, %r23206, %r23210;
	or.b32  	%r23212, %r23201, %r23209;
	not.b32 	%r23213, %r23212;
	shr.u32 	%r23214, %r23194, 9;
	and.b32  	%r23215, %r23214, %r23213;
	or.b32  	%r23216, %r23211, %r23215;
	shr.u32 	%r23217, %r23191, 4;
	xor.b32  	%r23218, %r23217, %r23216;
	xor.b32  	%r23219, %r23218, %r23191;
	xor.b32  	%r23220, %r23219, %r23187;
	shl.b32 	%r23221, %r23220, 7;
	and.b32  	%r23222, %r23221, 128;
	or.b32  	%r2063, %r23222, %r23189;
	shr.u32 	%r23223, %r2063, 6;
	or.b32  	%r23224, %r23223, %r23189;
	and.b32  	%r23225, %r23220, %r23224;
	shr.u32 	%r23226, %r23188, 5;
	shr.u32 	%r23227, %r23194, 7;
	shr.u32 	%r23228, %r23194, 17;
	not.b32 	%r23229, %r23228;
	and.b32  	%r23230, %r23226, %r23229;
	and.b32  	%r23231, %r23230, %r23227;
	not.b32 	%r23232, %r23227;
	shr.u32 	%r23233, %r23187, 21;
	shr.u32 	%r23234, %r23194, 12;
	and.b32  	%r23235, %r23233, %r23232;
	and.b32  	%r23236, %r23235, %r23234;
	or.b32  	%r23237, %r23226, %r23233;
	not.b32 	%r23238, %r23237;
	shr.u32 	%r23239, %r23188, 12;
	and.b32  	%r23240, %r23239, %r23238;
	or.b32  	%r23241, %r23234, %r23239;
	not.b32 	%r23242, %r23241;
	and.b32  	%r23243, %r23228, %r23242;
	or.b32  	%r23244, %r23236, %r23240;
	or.b32  	%r23245, %r23244, %r23231;
	or.b32  	%r23246, %r23245, %r23243;
	shr.u32 	%r23247, %r23189, 6;
	shr.u32 	%r23248, %r23189, 3;
	xor.b32  	%r23249, %r23248, %r23247;
	xor.b32  	%r23250, %r23249, %r23246;
	xor.b32  	%r23251, %r23250, %r23189;
	not.b32 	%r23252, %r23251;
	shl.b32 	%r23253, %r23251, 7;
	and.b32  	%r23254, %r23253, 128;
	or.b32  	%r23255, %r23254, %r23190;
	shr.u32 	%r23256, %r23194, 19;
	shr.u32 	%r23257, %r23194, 8;
	shr.u32 	%r23258, %r23188, 11;
	not.b32 	%r23259, %r23258;
	and.b32  	%r23260, %r23257, %r23259;
	and.b32  	%r23261, %r23260, %r23256;
	not.b32 	%r23262, %r23256;
	shr.u32 	%r23263, %r23187, 20;
	shr.u32 	%r23264, %r23194, 6;
	and.b32  	%r23265, %r23263, %r23262;
	and.b32  	%r23266, %r23265, %r23264;
	or.b32  	%r23267, %r23261, %r23266;
	or.b32  	%r23268, %r23264, %r23257;
	not.b32 	%r23269, %r23268;
	shr.u32 	%r23270, %r23194, 13;
	and.b32  	%r23271, %r23270, %r23269;
	or.b32  	%r23272, %r23267, %r23271;
	or.b32  	%r23273, %r23270, %r23263;
	not.b32 	%r23274, %r23273;
	and.b32  	%r23275, %r23258, %r23274;
	or.b32  	%r23276, %r23272, %r23275;
	shr.u32 	%r23277, %r23190, 6;
	shr.u32 	%r23278, %r23190, 3;
	xor.b32  	%r23279, %r23278, %r23277;
	xor.b32  	%r23280, %r23279, %r23276;
	xor.b32  	%r23281, %r23280, %r23190;
	not.b32 	%r23282, %r23281;
	shl.b32 	%r23283, %r23281, 7;
	and.b32  	%r23284, %r23283, 128;
	or.b32  	%r23285, %r23284, %r23191;
	shr.u32 	%r23286, %r2063, 5;
	shr.u32 	%r23287, %r23188, 4;
	shr.u32 	%r23288, %r23188, 10;
	and.b32  	%r23289, %r23187, 1;
	neg.s32 	%r23290, %r23289;
	xor.b32  	%r23291, %r23288, %r23286;
	xor.b32  	%r23292, %r23291, %r23188;
	xor.b32  	%r23293, %r23292, %r23289;
	xor.b32  	%r23294, %r23293, %r23287;
	xor.b32  	%r23295, %r23294, %r23255;
	shl.b32 	%r23296, %r23295, 23;
	or.b32  	%r23297, %r23296, %r23194;
	and.b32  	%r23298, %r23290, 1442944;
	xor.b32  	%r2064, %r23297, %r23298;
	and.b32  	%r23299, %r23258, %r23287;
	shr.u32 	%r23300, %r23188, 3;
	shr.u32 	%r23301, %r23188, 1;
	and.b32  	%r23302, %r23300, %r23301;
	xor.b32  	%r2065, %r23299, %r23302;
	and.b32  	%r23303, %r23225, 1;
	shr.u32 	%r23304, %r23189, 2;
	not.b32 	%r23305, %r23304;
	shr.u32 	%r23306, %r23190, 5;
	and.b32  	%r23307, %r23306, %r23305;
	or.b32  	%r23308, %r23252, %r23307;
	or.b32  	%r23309, %r23308, -2;
	shr.u32 	%r23310, %r23285, 3;
	not.b32 	%r23311, %r23310;
	shr.u32 	%r23312, %r23255, 3;
	and.b32  	%r23313, %r23312, %r23311;
	or.b32  	%r23314, %r23282, %r23313;
	or.b32  	%r23315, %r23314, -2;
	and.b32  	%r23316, %r23312, %r23310;
	shr.u32 	%r23317, %r23285, 5;
	not.b32 	%r23318, %r23317;
	or.b32  	%r23319, %r23316, %r23318;
	shr.u32 	%r2066, %r23255, 1;
	or.b32  	%r23320, %r23310, %r23312;
	and.b32  	%r23321, %r23320, %r2066;
	shr.u32 	%r23322, %r23255, 6;
	not.b32 	%r23323, %r23322;
	shr.u32 	%r23324, %r2063, 2;
	shr.u32 	%r23325, %r23255, 5;
	and.b32  	%r23326, %r23324, %r23325;
	or.b32  	%r23327, %r23326, %r23323;
	shr.u32 	%r23328, %r23189, 1;
	or.b32  	%r23329, %r23324, %r23325;
	and.b32  	%r23330, %r23329, %r23328;
	not.b32 	%r23331, %r23330;
	shr.u32 	%r23332, %r2063, 3;
	not.b32 	%r23333, %r23332;
	not.b32 	%r23334, %r23189;
	and.b32  	%r23335, %r23223, %r23334;
	or.b32  	%r23336, %r23335, %r23333;
	shr.u32 	%r23337, %r2063, 4;
	not.b32 	%r23338, %r23337;
	not.b32 	%r23339, %r23223;
	and.b32  	%r23340, %r23339, %r23189;
	or.b32  	%r23341, %r23340, %r23338;
	not.b32 	%r23342, %r23285;
	shr.u32 	%r23343, %r23285, 6;
	shr.u32 	%r2067, %r23285, 1;
	and.b32  	%r23344, %r23343, %r2067;
	or.b32  	%r23345, %r23344, %r23342;
	shr.u32 	%r23346, %r23285, 4;
	not.b32 	%r23347, %r23346;
	not.b32 	%r23348, %r23343;
	and.b32  	%r23349, %r2067, %r23348;
	or.b32  	%r23350, %r23349, %r23347;
	shr.u32 	%r23351, %r23285, 2;
	not.b32 	%r23352, %r23351;
	not.b32 	%r23353, %r2067;
	and.b32  	%r23354, %r23343, %r23353;
	or.b32  	%r23355, %r23354, %r23352;
	or.b32  	%r23356, %r2067, %r23324;
	not.b32 	%r23357, %r23356;
	and.b32  	%r23358, %r2063, %r23357;
	or.b32  	%r23359, %r23343, %r2063;
	not.b32 	%r23360, %r23359;
	and.b32  	%r23361, %r23325, %r23360;
	or.b32  	%r23362, %r23358, %r23361;
	not.b32 	%r23363, %r23312;
	and.b32  	%r23364, %r23310, %r23363;
	and.b32  	%r23365, %r23364, %r23324;
	or.b32  	%r23366, %r23362, %r23365;
	not.b32 	%r23367, %r23325;
	and.b32  	%r23368, %r23312, %r23367;
	and.b32  	%r23369, %r23310, %r23353;
	or.b32  	%r23370, %r23369, %r23368;
	and.b32  	%r23371, %r23370, %r23339;
	or.b32  	%r23372, %r23366, %r23371;
	add.s32 	%r23373, %r23309, %r23315;
	add.s32 	%r23374, %r23373, %r23319;
	add.s32 	%r23375, %r23303, %r23321;
	sub.s32 	%r23376, %r23374, %r23375;
	add.s32 	%r23377, %r23376, %r23327;
	add.s32 	%r23378, %r23377, %r23331;
	add.s32 	%r23379, %r23378, %r23336;
	add.s32 	%r23380, %r23379, %r23341;
	add.s32 	%r23381, %r23380, %r23345;
	add.s32 	%r23382, %r23381, %r23350;
	add.s32 	%r23383, %r23382, %r23355;
	add.s32 	%r23384, %r23383, %r23372;
	add.s32 	%r23385, %r23384, -2;
	and.b32  	%r23386, %r23385, 1;
	setp.ne.s32 	%p284, %r23386, %r2059;
	@%p284 bra 	$L__BB1_467;
	shr.u32 	%r23387, %r2063, 1;
	shr.u32 	%r23388, %r2064, 1;
	and.b32  	%r23389, %r23388, 8388607;
	ld.global.u32 	%r23390, [%rd46+65536];
	ld.global.u32 	%r23391, [%rd46];
	atom.shared.add.u32 	%r23392, [_ZZ13RevCheckFirstP8BiuStateS0_PjhhE14checkCount_Out], 1;
	cvt.u64.u32 	%rd2006, %r23392;
	mul.wide.u32 	%rd2007, %r23392, 4;
	add.s64 	%rd2008, %rd43, %rd2007;
	st.global.u32 	[%rd2008+196608], %r23389;
	cvt.u16.u32 	%rs801, %r2065;
	xor.b16  	%rs802, %rs38, %rs801;
	shl.b16 	%rs803, %rs802, 13;
	xor.b16  	%rs804, %rs803, 8192;
	or.b16  	%rs805, %rs804, %rs38;
	shr.u16 	%rs806, %rs805, 1;
	and.b16  	%rs807, %rs806, 8191;
	mul.wide.u32 	%rd2009, %r23392, 2;
	sub.s64 	%rd2010, %rd2008, %rd2009;
	st.global.u16 	[%rd2010+262144], %rs807;
	sub.s64 	%rd2011, %rd2010, %rd2006;
	st.global.u8 	[%rd2011+294912], %r23387;
	st.global.u8 	[%rd2011+311296], %r2066;
	st.global.u8 	[%rd2011+327680], %r2067;
	mul.wide.u32 	%rd2012, %r23392, 3;
	add.s64 	%rd2013, %rd2011, %rd2012;
	st.global.u32 	[%rd2013+131072], %r2062;
	st.global.u32 	[%rd2013+65536], %r23390;
	st.global.u32 	[%rd2013], %r23391;
$L__BB1_467:
	add.s32 	%r30258, %r30258, %r2060;
	setp.lt.u32 	%p285, %r30258, %r2058;
	@%p285 bra 	$L__BB1_465;
$L__BB1_468:
	bar.sync 	0;
	ld.shared.u32 	%r23393, [_ZZ13RevCheckFirstP8BiuStateS0_PjhhE14checkCount_Out];
	st.global.u32 	[%rd2+4096], %r23393;
	bar.sync 	0;
	st.shared.u32 	[_ZZ13RevCheckFirstP8BiuStateS0_PjhhE13checkCount_In], %r23393;
	mov.b32 	%r23394, 0;
	st.shared.u32 	[_ZZ13RevCheckFirstP8BiuStateS0_PjhhE14checkCount_Out], %r23394;
	bar.sync 	0;
	ld.shared.u32 	%r2069, [_ZZ13RevCheckFirstP8BiuStateS0_PjhhE13checkCount_In];
	setp.ge.u32 	%p286, %r30291, %r2069;
	@%p286 bra 	$L__BB1_473;
	ld.global.u8 	%r2070, [%rd4+15];
	mov.u32 	%r2071, %ntid.x;
	mov.u32 	%r30259, %r30291;
$L__BB1_470:
	cvt.u64.u32 	%rd2014, %r30259;
	mul.wide.u32 	%rd2015, %r30259, 4;
	add.s64 	%rd2016, %rd43, %rd2015;
	ld.global.u32 	%r23395, [%rd2016+196608];
	mul.wide.u32 	%rd2017, %r30259, 2;
	sub.s64 	%rd2018, %rd2016, %rd2017;
	ld.global.u16 	%rs39, [%rd2018+262144];
	cvt.u32.u16 	%r23396, %rs39;
	sub.s64 	%rd2019, %rd2018, %rd2014;
	ld.global.u8 	%r23397, [%rd2019+294912];
	ld.global.u8 	%r23398, [%rd2019+311296];
	ld.global.u8 	%r23399, [%rd2019+327680];
	mul.wide.u32 	%rd2020, %r30259, 3;
	add.s64 	%rd47, %rd2019, %rd2020;
	ld.global.u32 	%r2073, [%rd47+131072];
	shl.b32 	%r23400, %r2073, 5;
	and.b32  	%r23401, %r23400, 524288;
	xor.b32  	%r23402, %r23401, %r23395;
	shr.u32 	%r23403, %r23396, 9;
	shr.u32 	%r23404, %r23402, 18;
	shr.u32 	%r23405, %r23395, 9;
	not.b32 	%r23406, %r23405;
	and.b32  	%r23407, %r23403, %r23406;
	and.b32  	%r23408, %r23407, %r23404;
	shr.u32 	%r23409, %r23402, 16;
	not.b32 	%r23410, %r23403;
	and.b32  	%r23411, %r23409, %r23410;
	shr.u32 	%r23412, %r23402, 4;
	and.b32  	%r23413, %r23411, %r23412;
	or.b32  	%r23414, %r23408, %r23413;
	or.b32  	%r23415, %r23404, %r23412;
	not.b32 	%r23416, %r23415;
	shr.u32 	%r23417, %r23395, 22;
	and.b32  	%r23418, %r23417, %r23416;
	or.b32  	%r23419, %r23414, %r23418;
	or.b32  	%r23420, %r23409, %r23417;
	not.b32 	%r23421, %r23420;
	shr.u32 	%r23422, %r23402, 9;
	and.b32  	%r23423, %r23422, %r23421;
	or.b32  	%r23424, %r23419, %r23423;
	shr.u32 	%r23425, %r23399, 4;
	xor.b32  	%r23426, %r23425, %r23424;
	xor.b32  	%r23427, %r23426, %r23399;
	xor.b32  	%r23428, %r23427, %r23395;
	shl.b32 	%r23429, %r23428, 7;
	and.b32  	%r23430, %r23429, 128;
	or.b32  	%r2074, %r23430, %r23397;
	shr.u32 	%r23431, %r2074, 6;
	or.b32  	%r23432, %r23431, %r23397;
	and.b32  	%r23433, %r23428, %r23432;
	shr.u32 	%r23434, %r23396, 5;
	shr.u32 	%r23435, %r23402, 7;
	shr.u32 	%r23436, %r23402, 17;
	not.b32 	%r23437, %r23436;
	and.b32  	%r23438, %r23434, %r23437;
	and.b32  	%r23439, %r23438, %r23435;
	not.b32 	%r23440, %r23435;
	shr.u32 	%r23441, %r23395, 21;
	shr.u32 	%r23442, %r23402, 12;
	and.b32  	%r23443, %r23441, %r23440;
	and.b32  	%r23444, %r23443, %r23442;
	or.b32  	%r23445, %r23434, %r23441;
	not.b32 	%r23446, %r23445;
	shr.u32 	%r23447, %r23396, 12;
	and.b32  	%r23448, %r23447, %r23446;
	or.b32  	%r23449, %r23442, %r23447;
	not.b32 	%r23450, %r23449;
	and.b32  	%r23451, %r23436, %r23450;
	or.b32  	%r23452, %r23444, %r23448;
	or.b32  	%r23453, %r23452, %r23439;
	or.b32  	%r23454, %r23453, %r23451;
	shr.u32 	%r23455, %r23397, 6;
	shr.u32 	%r23456, %r23397, 3;
	xor.b32  	%r23457, %r23456, %r23455;
	xor.b32  	%r23458, %r23457, %r23454;
	xor.b32  	%r23459, %r23458, %r23397;
	not.b32 	%r23460, %r23459;
	shl.b32 	%r23461, %r23459, 7;
	and.b32  	%r23462, %r23461, 128;
	or.b32  	%r23463, %r23462, %r23398;
	shr.u32 	%r23464, %r23402, 19;
	shr.u32 	%r23465, %r23402, 8;
	shr.u32 	%r23466, %r23396, 11;
	not.b32 	%r23467, %r23466;
	and.b32  	%r23468, %r23465, %r23467;
	and.b32  	%r23469, %r23468, %r23464;
	not.b32 	%r23470, %r23464;
	shr.u32 	%r23471, %r23395, 20;
	shr.u32 	%r23472, %r23402, 6;
	and.b32  	%r23473, %r23471, %r23470;
	and.b32  	%r23474, %r23473, %r23472;
	or.b32  	%r23475, %r23469, %r23474;
	or.b32  	%r23476, %r23472, %r23465;
	not.b32 	%r23477, %r23476;
	shr.u32 	%r23478, %r23402, 13;
	and.b32  	%r23479, %r23478, %r23477;
	or.b32  	%r23480, %r23475, %r23479;
	or.b32  	%r23481, %r23478, %r23471;
	not.b32 	%r23482, %r23481;
	and.b32  	%r23483, %r23466, %r23482;
	or.b32  	%r23484, %r23480, %r23483;
	shr.u32 	%r23485, %r23398, 6;
	shr.u32 	%r23486, %r23398, 3;
	xor.b32  	%r23487, %r23486, %r23485;
	xor.b32  	%r23488, %r23487, %r23484;
	xor.b32  	%r23489, %r23488, %r23398;
	not.b32 	%r23490, %r23489;
	shl.b32 	%r23491, %r23489, 7;
	and.b32  	%r23492, %r23491, 128;
	or.b32  	%r23493, %r23492, %r23399;
	shr.u32 	%r23494, %r2074, 5;
	shr.u32 	%r23495, %r23396, 4;
	shr.u32 	%r23496, %r23396, 10;
	and.b32  	%r23497, %r23395, 1;
	neg.s32 	%r23498, %r23497;
	xor.b32  	%r23499, %r23496, %r23494;
	xor.b32  	%r23500, %r23499, %r23396;
	xor.b32  	%r23501, %r23500, %r23497;
	xor.b32  	%r23502, %r23501, %r23495;
	xor.b32  	%r23503, %r23502, %r23463;
	shl.b32 	%r23504, %r23503, 23;
	or.b32  	%r23505, %r23504, %r23402;
	and.b32  	%r23506, %r23498, 1442944;
	xor.b32  	%r2075, %r23505, %r23506;
	and.b32  	%r23507, %r23466, %r23495;
	shr.u32 	%r23508, %r23396, 3;
	shr.u32 	%r23509, %r23396, 1;
	and.b32  	%r23510, %r23508, %r23509;
	xor.b32  	%r2076, %r23507, %r23510;
	and.b32  	%r23511, %r23433, 1;
	shr.u32 	%r23512, %r23397, 2;
	not.b32 	%r23513, %r23512;
	shr.u32 	%r23514, %r23398, 5;
	and.b32  	%r23515, %r23514, %r23513;
	or.b32  	%r23516, %r23460, %r23515;
	or.b32  	%r23517, %r23516, -2;
	shr.u32 	%r23518, %r23493, 3;
	not.b32 	%r23519, %r23518;
	shr.u32 	%r23520, %r23463, 3;
	and.b32  	%r23521, %r23520, %r23519;
	or.b32  	%r23522, %r23490, %r23521;
	or.b32  	%r23523, %r23522, -2;
	and.b32  	%r23524, %r23520, %r23518;
	shr.u32 	%r23525, %r23493, 5;
	not.b32 	%r23526, %r23525;
	or.b32  	%r23527, %r23524, %r23526;
	shr.u32 	%r2077, %r23463, 1;
	or.b32  	%r23528, %r23518, %r23520;
	and.b32  	%r23529, %r23528, %r2077;
	shr.u32 	%r23530, %r23463, 6;
	not.b32 	%r23531, %r23530;
	shr.u32 	%r23532, %r2074, 2;
	shr.u32 	%r23533, %r23463, 5;
	and.b32  	%r23534, %r23532, %r23533;
	or.b32  	%r23535, %r23534, %r23531;
	shr.u32 	%r23536, %r23397, 1;
	or.b32  	%r23537, %r23532, %r23533;
	and.b32  	%r23538, %r23537, %r23536;
	not.b32 	%r23539, %r23538;
	shr.u32 	%r23540, %r2074, 3;
	not.b32 	%r23541, %r23540;
	not.b32 	%r23542, %r23397;
	and.b32  	%r23543, %r23431, %r23542;
	or.b32  	%r23544, %r23543, %r23541;
	shr.u32 	%r23545, %r2074, 4;
	not.b32 	%r23546, %r23545;
	not.b32 	%r23547, %r23431;
	and.b32  	%r23548, %r23547, %r23397;
	or.b32  	%r23549, %r23548, %r23546;
	not.b32 	%r23550, %r23493;
	shr.u32 	%r23551, %r23493, 6;
	shr.u32 	%r2078, %r23493, 1;
	and.b32  	%r23552, %r23551, %r2078;
	or.b32  	%r23553, %r23552, %r23550;
	shr.u32 	%r23554, %r23493, 4;
	not.b32 	%r23555, %r23554;
	not.b32 	%r23556, %r23551;
	and.b32  	%r23557, %r2078, %r23556;
	or.b32  	%r23558, %r23557, %r23555;
	shr.u32 	%r23559, %r23493, 2;
	not.b32 	%r23560, %r23559;
	not.b32 	%r23561, %r2078;
	and.b32  	%r23562, %r23551, %r23561;
	or.b32  	%r23563, %r23562, %r23560;
	or.b32  	%r23564, %r2078, %r23532;
	not.b32 	%r23565, %r23564;
	and.b32  	%r23566, %r2074, %r23565;
	or.b32  	%r23567, %r23551, %r2074;
	not.b32 	%r23568, %r23567;
	and.b32  	%r23569, %r23533, %r23568;
	or.b32  	%r23570, %r23566, %r23569;
	not.b32 	%r23571, %r23520;
	and.b32  	%r23572, %r23518, %r23571;
	and.b32  	%r23573, %r23572, %r23532;
	or.b32  	%r23574, %r23570, %r23573;
	not.b32 	%r23575, %r23533;
	and.b32  	%r23576, %r23520, %r23575;
	and.b32  	%r23577, %r23518, %r23561;
	or.b32  	%r23578, %r23577, %r23576;
	and.b32  	%r23579, %r23578, %r23547;
	or.b32  	%r23580, %r23574, %r23579;
	add.s32 	%r23581, %r23517, %r23523;
	add.s32 	%r23582, %r23581, %r23527;
	add.s32 	%r23583, %r23511, %r23529;
	sub.s32 	%r23584, %r23582, %r23583;
	add.s32 	%r23585, %r23584, %r23535;
	add.s32 	%r23586, %r23585, %r23539;
	add.s32 	%r23587, %r23586, %r23544;
	add.s32 	%r23588, %r23587, %r23549;
	add.s32 	%r23589, %r23588, %r23553;
	add.s32 	%r23590, %r23589, %r23558;
	add.s32 	%r23591, %r23590, %r23563;
	add.s32 	%r23592, %r23591, %r23580;
	add.s32 	%r23593, %r23592, -2;
	and.b32  	%r23594, %r23593, 1;
	setp.ne.s32 	%p287, %r23594, %r2070;
	@%p287 bra 	$L__BB1_472;
	shr.u32 	%r23595, %r2074, 1;
	shr.u32 	%r23596, %r2075, 1;
	and.b32  	%r23597, %r23596, 8388607;
	ld.global.u32 	%r23598, [%rd47+65536];
	ld.global.u32 	%r23599, [%rd47];
	atom.shared.add.u32 	%r23600, [_ZZ13RevCheckFirstP8BiuStateS0_PjhhE14checkCount_Out], 1;
	cvt.u64.u32 	%rd2021, %r23600;
	mul.wide.u32 	%rd2022, %r23600, 4;
	add.s64 	%rd2023, %rd40, %rd2022;
	st.global.u32 	[%rd2023+196608], %r23597;
	cvt.u16.u32 	%rs808, %r2076;
	xor.b16  	%rs809, %rs39, %rs808;
	shl.b16 	%rs810, %rs809, 13;
	xor.b16  	%rs811, %rs810, 8192;
	or.b16  	%rs812, %rs811, %rs39;
	shr.u16 	%rs813, %rs812, 1;
	and.b16  	%rs814, %rs813, 8191;
	mul.wide.u32 	%rd2024, %r23600, 2;
	sub.s64 	%rd2025, %rd2023, %rd2024;
	st.global.u16 	[%rd2025+262144], %rs814;
	sub.s64 	%rd2026, %rd2025, %rd2021;
	st.global.u8 	[%rd2026+294912], %r23595;
	st.global.u8 	[%rd2026+311296], %r2077;
	st.global.u8 	[%rd2026+327680], %r2078;
	mul.wide.u32 	%rd2027, %r23600, 3;
	add.s64 	%rd2028, %rd2026, %rd2027;
	st.global.u32 	[%rd2028+131072], %r2073;
	st.global.u32 	[%rd2028+65536], %r23598;
	st.global.u32 	[%rd2028], %r23599;
$L__BB1_472:
	add.s32 	%r30259, %r30259, %r2071;
	setp.lt.u32 	%p288, %r30259, %r2069;
	@%p288 bra 	$L__BB1_470;
$L__BB1_473:
	bar.sync 	0;
	ld.shared.u32 	%r23601, [_ZZ13RevCheckFirstP8BiuStateS0_PjhhE14checkCount_Out];
	bar.sync 	0;
	st.shared.u32 	[_ZZ13RevCheckFirstP8BiuStateS0_PjhhE13checkCount_In], %r23601;
	mov.b32 	%r23602, 0;
	st.shared.u32 	[_ZZ13RevCheckFirstP8BiuStateS0_PjhhE14checkCount_Out], %r23602;
	bar.sync 	0;
	ld.shared.u32 	%r2080, [_ZZ13RevCheckFirstP8BiuStateS0_PjhhE13checkCount_In];
	setp.ge.u32 	%p289, %r30291, %r2080;
	@%p289 bra 	$L__BB1_478;
	ld.global.u8 	%r2081, [%rd4+16];
	mov.u32 	%r2082, %ntid.x;
	mov.u32 	%r30260, %r30291;
$L__BB1_475:
	cvt.u64.u32 	%rd2029, %r30260;
	mul.wide.u32 	%rd2030, %r30260, 4;
	add.s64 	%rd2031, %rd40, %rd2030;
	ld.global.u32 	%r23603, [%rd2031+196608];
	mul.wide.u32 	%rd2032, %r30260, 2;
	sub.s64 	%rd2033, %rd2031, %rd2032;
	ld.global.u16 	%rs40, [%rd2033+262144];
	cvt.u32.u16 	%r23604, %rs40;
	sub.s64 	%rd2034, %rd2033, %rd2029;
	ld.global.u8 	%r23605, [%rd2034+294912];
	ld.global.u8 	%r23606, [%rd2034+311296];
	ld.global.u8 	%r23607, [%rd2034+327680];
	mul.wide.u32 	%rd2035, %r30260, 3;
	add.s64 	%rd48, %rd2034, %rd2035;
	ld.global.u32 	%r2084, [%rd48+131072];
	shl.b32 	%r23608, %r2084, 4;
	and.b32  	%r23609, %r23608, 524288;
	xor.b32  	%r23610, %r23609, %r23603;
	shr.u32 	%r23611, %r23604, 9;
	shr.u32 	%r23612, %r23610, 18;
	shr.u32 	%r23613, %r23603, 9;
	not.b32 	%r23614, %r23613;
	and.b32  	%r23615, %r23611, %r23614;
	and.b32  	%r23616, %r23615, %r23612;
	shr.u32 	%r23617, %r23610, 16;
	not.b32 	%r23618, %r23611;
	and.b32  	%r23619, %r23617, %r23618;
	shr.u32 	%r23620, %r23610, 4;
	and.b32  	%r23621, %r23619, %r23620;
	or.b32  	%r23622, %r23616, %r23621;
	or.b32  	%r23623, %r23612, %r23620;
	not.b32 	%r23624, %r23623;
	shr.u32 	%r23625, %r23603, 22;
	and.b32  	%r23626, %r23625, %r23624;
	or.b32  	%r23627, %r23622, %r23626;
	or.b32  	%r23628, %r23617, %r23625;
	not.b32 	%r23629, %r23628;
	shr.u32 	%r23630, %r23610, 9;
	and.b32  	%r23631, %r23630, %r23629;
	or.b32  	%r23632, %r23627, %r23631;
	shr.u32 	%r23633, %r23607, 4;
	xor.b32  	%r23634, %r23633, %r23632;
	xor.b32  	%r23635, %r23634, %r23607;
	xor.b32  	%r23636, %r23635, %r23603;
	shl.b32 	%r23637, %r23636, 7;
	and.b32  	%r23638, %r23637, 128;
	or.b32  	%r2085, %r23638, %r23605;
	shr.u32 	%r23639, %r2085, 6;
	or.b32  	%r23640, %r23639, %r23605;
	and.b32  	%r23641, %r23636, %r23640;
	shr.u32 	%r23642, %r23604, 5;
	shr.u32 	%r23643, %r23610, 7;
	shr.u32 	%r23644, %r23610, 17;
	not.b32 	%r23645, %r23644;
	and.b32  	%r23646, %r23642, %r23645;
	and.b32  	%r23647, %r23646, %r23643;
	not.b32 	%r23648, %r23643;
	shr.u32 	%r23649, %r23603, 21;
	shr.u32 	%r23650, %r23610, 12;
	and.b32  	%r23651, %r23649, %r23648;
	and.b32  	%r23652, %r23651, %r23650;
	or.b32  	%r23653, %r23642, %r23649;
	not.b32 	%r23654, %r23653;
	shr.u32 	%r23655, %r23604, 12;
	and.b32  	%r23656, %r23655, %r23654;
	or.b32  	%r23657, %r23650, %r23655;
	not.b32 	%r23658, %r23657;
	and.b32  	%r23659, %r23644, %r23658;
	or.b32  	%r23660, %r23652, %r23656;
	or.b32  	%r23661, %r23660, %r23647;
	or.b32  	%r23662, %r23661, %r23659;
	shr.u32 	%r23663, %r23605, 6;
	shr.u32 	%r23664, %r23605, 3;
	xor.b32  	%r23665, %r23664, %r23663;
	xor.b32  	%r23666, %r23665, %r23662;
	xor.b32  	%r23667, %r23666, %r23605;
	not.b32 	%r23668, %r23667;
	shl.b32 	%r23669, %r23667, 7;
	and.b32  	%r23670, %r23669, 128;
	or.b32  	%r23671, %r23670, %r23606;
	shr.u32 	%r23672, %r23610, 19;
	shr.u32 	%r23673, %r23610, 8;
	shr.u32 	%r23674, %r23604, 11;
	not.b32 	%r23675, %r23674;
	and.b32  	%r23676, %r23673, %r23675;
	and.b32  	%r23677, %r23676, %r23672;
	not.b32 	%r23678, %r23672;
	shr.u32 	%r23679, %r23603, 20;
	shr.u32 	%r23680, %r23610, 6;
	and.b32  	%r23681, %r23679, %r23678;
	and.b32  	%r23682, %r23681, %r23680;
	or.b32  	%r23683, %r23677, %r23682;
	or.b32  	%r23684, %r23680, %r23673;
	not.b32 	%r23685, %r23684;
	shr.u32 	%r23686, %r23610, 13;
	and.b32  	%r23687, %r23686, %r23685;
	or.b32  	%r23688, %r23683, %r23687;
	or.b32  	%r23689, %r23686, %r23679;
	not.b32 	%r23690, %r23689;
	and.b32  	%r23691, %r23674, %r23690;
	or.b32  	%r23692, %r23688, %r23691;
	shr.u32 	%r23693, %r23606, 6;
	shr.u32 	%r23694, %r23606, 3;
	xor.b32  	%r23695, %r23694, %r23693;
	xor.b32  	%r23696, %r23695, %r23692;
	xor.b32  	%r23697, %r23696, %r23606;
	not.b32 	%r23698, %r23697;
	shl.b32 	%r23699, %r23697, 7;
	and.b32  	%r23700, %r23699, 128;
	or.b32  	%r23701, %r23700, %r23607;
	shr.u32 	%r23702, %r2085, 5;
	shr.u32 	%r23703, %r23604, 4;
	shr.u32 	%r23704, %r23604, 10;
	and.b32  	%r23705, %r23603, 1;
	neg.s32 	%r23706, %r23705;
	xor.b32  	%r23707, %r23704, %r23702;
	xor.b32  	%r23708, %r23707, %r23604;
	xor.b32  	%r23709, %r23708, %r23705;
	xor.b32  	%r23710, %r23709, %r23703;
	xor.b32  	%r23711, %r23710, %r23671;
	shl.b32 	%r23712, %r23711, 23;
	or.b32  	%r23713, %r23712, %r23610;
	and.b32  	%r23714, %r23706, 1442944;
	xor.b32  	%r2086, %r23713, %r23714;
	and.b32  	%r23715, %r23674, %r23703;
	shr.u32 	%r23716, %r23604, 3;
	shr.u32 	%r23717, %r23604, 1;
	and.b32  	%r23718, %r23716, %r23717;
	xor.b32  	%r2087, %r23715, %r23718;
	and.b32  	%r23719, %r23641, 1;
	shr.u32 	%r23720, %r23605, 2;
	not.b32 	%r23721, %r23720;
	shr.u32 	%r23722, %r23606, 5;
	and.b32  	%r23723, %r23722, %r23721;
	or.b32  	%r23724, %r23668, %r23723;
	or.b32  	%r23725, %r23724, -2;
	shr.u32 	%r23726, %r23701, 3;
	not.b32 	%r23727, %r23726;
	shr.u32 	%r23728, %r23671, 3;
	and.b32  	%r23729, %r23728, %r23727;
	or.b32  	%r23730, %r23698, %r23729;
	or.b32  	%r23731, %r23730, -2;
	and.b32  	%r23732, %r23728, %r23726;
	shr.u32 	%r23733, %r23701, 5;
	not.b32 	%r23734, %r23733;
	or.b32  	%r23735, %r23732, %r23734;
	shr.u32 	%r2088, %r23671, 1;
	or.b32  	%r23736, %r23726, %r23728;
	and.b32  	%r23737, %r23736, %r2088;
	shr.u32 	%r23738, %r23671, 6;
	not.b32 	%r23739, %r23738;
	shr.u32 	%r23740, %r2085, 2;
	shr.u32 	%r23741, %r23671, 5;
	and.b32  	%r23742, %r23740, %r23741;
	or.b32  	%r23743, %r23742, %r23739;
	shr.u32 	%r23744, %r23605, 1;
	or.b32  	%r23745, %r23740, %r23741;
	and.b32  	%r23746, %r23745, %r23744;
	not.b32 	%r23747, %r23746;
	shr.u32 	%r23748, %r2085, 3;
	not.b32 	%r23749, %r23748;
	not.b32 	%r23750, %r23605;
	and.b32  	%r23751, %r23639, %r23750;
	or.b32  	%r23752, %r23751, %r23749;
	shr.u32 	%r23753, %r2085, 4;
	not.b32 	%r23754, %r23753;
	not.b32 	%r23755, %r23639;
	and.b32  	%r23756, %r23755, %r23605;
	or.b32  	%r23757, %r23756, %r23754;
	not.b32 	%r23758, %r23701;
	shr.u32 	%r23759, %r23701, 6;
	shr.u32 	%r2089, %r23701, 1;
	and.b32  	%r23760, %r23759, %r2089;
	or.b32  	%r23761, %r23760, %r23758;
	shr.u32 	%r23762, %r23701, 4;
	not.b32 	%r23763, %r23762;
	not.b32 	%r23764, %r23759;
	and.b32  	%r23765, %r2089, %r23764;
	or.b32  	%r23766, %r23765, %r23763;
	shr.u32 	%r23767, %r23701, 2;
	not.b32 	%r23768, %r23767;
	not.b32 	%r23769, %r2089;
	and.b32  	%r23770, %r23759, %r23769;
	or.b32  	%r23771, %r23770, %r23768;
	or.b32  	%r23772, %r2089, %r23740;
	not.b32 	%r23773, %r23772;
	and.b32  	%r23774, %r2085, %r23773;
	or.b32  	%r23775, %r23759, %r2085;
	not.b32 	%r23776, %r23775;
	and.b32  	%r23777, %r23741, %r23776;
	or.b32  	%r23778, %r23774, %r23777;
	not.b32 	%r23779, %r23728;
	and.b32  	%r23780, %r23726, %r23779;
	and.b32  	%r23781, %r23780, %r23740;
	or.b32  	%r23782, %r23778, %r23781;
	not.b32 	%r23783, %r23741;
	and.b32  	%r23784, %r23728, %r23783;
	and.b32  	%r23785, %r23726, %r23769;
	or.b32  	%r23786, %r23785, %r23784;
	and.b32  	%r23787, %r23786, %r23755;
	or.b32  	%r23788, %r23782, %r23787;
	add.s32 	%r23789, %r23725, %r23731;
	add.s32 	%r23790, %r23789, %r23735;
	add.s32 	%r23791, %r23719, %r23737;
	sub.s32 	%r23792, %r23790, %r23791;
	add.s32 	%r23793, %r23792, %r23743;
	add.s32 	%r23794, %r23793, %r23747;
	add.s32 	%r23795, %r23794, %r23752;
	add.s32 	%r23796, %r23795, %r23757;
	add.s32 	%r23797, %r23796, %r23761;
	add.s32 	%r23798, %r23797, %r23766;
	add.s32 	%r23799, %r23798, %r23771;
	add.s32 	%r23800, %r23799, %r23788;
	add.s32 	%r23801, %r23800, -2;
	and.b32  	%r23802, %r23801, 1;
	setp.ne.s32 	%p290, %r23802, %r2081;
	@%p290 bra 	$L__BB1_477;
	shr.u32 	%r23803, %r2085, 1;
	shr.u32 	%r23804, %r2086, 1;
	and.b32  	%r23805, %r23804, 8388607;
	ld.global.u32 	%r23806, [%rd48+65536];
	ld.global.u32 	%r23807, [%rd48];
	atom.shared.add.u32 	%r23808, [_ZZ13RevCheckFirstP8BiuStateS0_PjhhE14checkCount_Out], 1;
	cvt.u64.u32 	%rd2036, %r23808;
	mul.wide.u32 	%rd2037, %r23808, 4;
	add.s64 	%rd2038, %rd43, %rd2037;
	st.global.u32 	[%rd2038+196608], %r23805;
	cvt.u16.u32 	%rs815, %r2087;
	xor.b16  	%rs816, %rs40, %rs815;
	shl.b16 	%rs817, %rs816, 13;
	xor.b16  	%rs818, %rs817, 8192;
	or.b16  	%rs819, %rs818, %rs40;
	shr.u16 	%rs820, %rs819, 1;
	and.b16  	%rs821, %rs820, 8191;
	mul.wide.u32 	%rd2039, %r23808, 2;
	sub.s64 	%rd2040, %rd2038, %rd2039;
	st.global.u16 	[%rd2040+262144], %rs821;
	sub.s64 	%rd2041, %rd2040, %rd2036;
	st.global.u8 	[%rd2041+294912], %r23803;
	st.global.u8 	[%rd2041+311296], %r2088;
	st.global.u8 	[%rd2041+327680], %r2089;
	mul.wide.u32 	%rd2042, %r23808, 3;
	add.s64 	%rd2043, %rd2041, %rd2042;
	st.global.u32 	[%rd2043+131072], %r2084;
	st.global.u32 	[%rd2043+65536], %r23806;
	st.global.u32 	[%rd2043], %r23807;
$L__BB1_477:
	add.s32 	%r30260, %r30260, %r2082;
	setp.lt.u32 	%p291, %r30260, %r2080;
	@%p291 bra 	$L__BB1_475;
$L__BB1_478:
	bar.sync 	0;
	ld.shared.u32 	%r23809, [_ZZ13RevCheckFirstP8BiuStateS0_PjhhE14checkCount_Out];
	st.global.u32 	[%rd2+4096], %r23809;
	bar.sync 	0;
	st.shared.u32 	[_ZZ13RevCheckFirstP8BiuStateS0_PjhhE13checkCount_In], %r23809;
	mov.b32 	%r23810, 0;
	st.shared.u32 	[_ZZ13RevCheckFirstP8BiuStateS0_PjhhE14checkCount_Out], %r23810;
	bar.sync 	0;
	ld.shared.u32 	%r2091, [_ZZ13RevCheckFirstP8BiuStateS0_PjhhE13checkCount_In];
	setp.ge.u32 	%p292, %r30291, %r2091;
	@%p292 bra 	$L__BB1_483;
	ld.global.u8 	%r2092, [%rd4+17];
	mov.u32 	%r2093, %ntid.x;
	mov.u32 	%r30261, %r30291;
$L__BB1_480:
	cvt.u64.u32 	%rd2044, %r30261;
	mul.wide.u32 	%rd2045, %r30261, 4;
	add.s64 	%rd2046, %rd43, %rd2045;
	ld.global.u32 	%r23811, [%rd2046+196608];
	mul.wide.u32 	%rd2047, %r30261, 2;
	sub.s64 	%rd2048, %rd2046, %rd2047;
	ld.global.u16 	%rs41, [%rd2048+262144];
	cvt.u32.u16 	%r23812, %rs41;
	sub.s64 	%rd2049, %rd2048, %rd2044;
	ld.global.u8 	%r23813, [%rd2049+294912];
	ld.global.u8 	%r23814, [%rd2049+311296];
	ld.global.u8 	%r23815, [%rd2049+327680];
	mul.wide.u32 	%rd2050, %r30261, 3;
	add.s64 	%rd49, %rd2049, %rd2050;
	ld.global.u32 	%r2095, [%rd49+131072];
	shl.b32 	%r23816, %r2095, 3;
	and.b32  	%r23817, %r23816, 524288;
	xor.b32  	%r23818, %r23817, %r23811;
	shr.u32 	%r23819, %r23812, 9;
	shr.u32 	%r23820, %r23818, 18;
	shr.u32 	%r23821, %r23811, 9;
	not.b32 	%r23822, %r23821;
	and.b32  	%r23823, %r23819, %r23822;
	and.b32  	%r23824, %r23823, %r23820;
	shr.u32 	%r23825, %r23818, 16;
	not.b32 	%r23826, %r23819;
	and.b32  	%r23827, %r23825, %r23826;
	shr.u32 	%r23828, %r23818, 4;
	and.b32  	%r23829, %r23827, %r23828;
	or.b32  	%r23830, %r23824, %r23829;
	or.b32  	%r23831, %r23820, %r23828;
	not.b32 	%r23832, %r23831;
	shr.u32 	%r23833, %r23811, 22;
	and.b32  	%r23834, %r23833, %r23832;
	or.b32  	%r23835, %r23830, %r23834;
	or.b32  	%r23836, %r23825, %r23833;
	not.b32 	%r23837, %r23836;
	shr.u32 	%r23838, %r23818, 9;
	and.b32  	%r23839, %r23838, %r23837;
	or.b32  	%r23840, %r23835, %r23839;
	shr.u32 	%r23841, %r23815, 4;
	xor.b32  	%r23842, %r23841, %r23840;
	xor.b32  	%r23843, %r23842, %r23815;
	xor.b32  	%r23844, %r23843, %r23811;
	shl.b32 	%r23845, %r23844, 7;
	and.b32  	%r23846, %r23845, 128;
	or.b32  	%r2096, %r23846, %r23813;
	shr.u32 	%r23847, %r2096, 6;
	or.b32  	%r23848, %r23847, %r23813;
	and.b32  	%r23849, %r23844, %r23848;
	shr.u32 	%r23850, %r23812, 5;
	shr.u32 	%r23851, %r23818, 7;
	shr.u32 	%r23852, %r23818, 17;
	not.b32 	%r23853, %r23852;
	and.b32  	%r23854, %r23850, %r23853;
	and.b32  	%r23855, %r23854, %r23851;
	not.b32 	%r23856, %r23851;
	shr.u32 	%r23857, %r23811, 21;
	shr.u32 	%r23858, %r23818, 12;
	and.b32  	%r23859, %r23857, %r23856;
	and.b32  	%r23860, %r23859, %r23858;
	or.b32  	%r23861, %r23850, %r23857;
	not.b32 	%r23862, %r23861;
	shr.u32 	%r23863, %r23812, 12;
	and.b32  	%r23864, %r23863, %r23862;
	or.b32  	%r23865, %r23858, %r23863;
	not.b32 	%r23866, %r23865;
	and.b32  	%r23867, %r23852, %r23866;
	or.b32  	%r23868, %r23860, %r23864;
	or.b32  	%r23869, %r23868, %r23855;
	or.b32  	%r23870, %r23869, %r23867;
	shr.u32 	%r23871, %r23813, 6;
	shr.u32 	%r23872, %r23813, 3;
	xor.b32  	%r23873, %r23872, %r23871;
	xor.b32  	%r23874, %r23873, %r23870;
	xor.b32  	%r23875, %r23874, %r23813;
	not.b32 	%r23876, %r23875;
	shl.b32 	%r23877, %r23875, 7;
	and.b32  	%r23878, %r23877, 128;
	or.b32  	%r23879, %r23878, %r23814;
	shr.u32 	%r23880, %r23818, 19;
	shr.u32 	%r23881, %r23818, 8;
	shr.u32 	%r23882, %r23812, 11;
	not.b32 	%r23883, %r23882;
	and.b32  	%r23884, %r23881, %r23883;
	and.b32  	%r23885, %r23884, %r23880;
	not.b32 	%r23886, %r23880;
	shr.u32 	%r23887, %r23811, 20;
	shr.u32 	%r23888, %r23818, 6;
	and.b32  	%r23889, %r23887, %r23886;
	and.b32  	%r23890, %r23889, %r23888;
	or.b32  	%r23891, %r23885, %r23890;
	or.b32  	%r23892, %r23888, %r23881;
	not.b32 	%r23893, %r23892;
	shr.u32 	%r23894, %r23818, 13;
	and.b32  	%r23895, %r23894, %r23893;
	or.b32  	%r23896, %r23891, %r23895;
	or.b32  	%r23897, %r23894, %r23887;
	not.b32 	%r23898, %r23897;
	and.b32  	%r23899, %r23882, %r23898;
	or.b32  	%r23900, %r23896, %r23899;
	shr.u32 	%r23901, %r23814, 6;
	shr.u32 	%r23902, %r23814, 3;
	xor.b32  	%r23903, %r23902, %r23901;
	xor.b32  	%r23904, %r23903, %r23900;
	xor.b32  	%r23905, %r23904, %r23814;
	not.b32 	%r23906, %r23905;
	shl.b32 	%r23907, %r23905, 7;
	and.b32  	%r23908, %r23907, 128;
	or.b32  	%r23909, %r23908, %r23815;
	shr.u32 	%r23910, %r2096, 5;
	shr.u32 	%r23911, %r23812, 4;
	shr.u32 	%r23912, %r23812, 10;
	and.b32  	%r23913, %r23811, 1;
	neg.s32 	%r23914, %r23913;
	xor.b32  	%r23915, %r23912, %r23910;
	xor.b32  	%r23916, %r23915, %r23812;
	xor.b32  	%r23917, %r23916, %r23913;
	xor.b32  	%r23918, %r23917, %r23911;
	xor.b32  	%r23919, %r23918, %r23879;
	shl.b32 	%r23920, %r23919, 23;
	or.b32  	%r23921, %r23920, %r23818;
	and.b32  	%r23922, %r23914, 1442944;
	xor.b32  	%r2097, %r23921, %r23922;
	and.b32  	%r23923, %r23882, %r23911;
	shr.u32 	%r23924, %r23812, 3;
	shr.u32 	%r23925, %r23812, 1;
	and.b32  	%r23926, %r23924, %r23925;
	xor.b32  	%r2098, %r23923, %r23926;
	and.b32  	%r23927, %r23849, 1;
	shr.u32 	%r23928, %r23813, 2;
	not.b32 	%r23929, %r23928;
	shr.u32 	%r23930, %r23814, 5;
	and.b32  	%r23931, %r23930, %r23929;
	or.b32  	%r23932, %r23876, %r23931;
	or.b32  	%r23933, %r23932, -2;
	shr.u32 	%r23934, %r23909, 3;
	not.b32 	%r23935, %r23934;
	shr.u32 	%r23936, %r23879, 3;
	and.b32  	%r23937, %r23936, %r23935;
	or.b32  	%r23938, %r23906, %r23937;
	or.b32  	%r23939, %r23938, -2;
	and.b32  	%r23940, %r23936, %r23934;
	shr.u32 	%r23941, %r23909, 5;
	not.b32 	%r23942, %r23941;
	or.b32  	%r23943, %r23940, %r23942;
	shr.u32 	%r2099, %r23879, 1;
	or.b32  	%r23944, %r23934, %r23936;
	and.b32  	%r23945, %r23944, %r2099;
	shr.u32 	%r23946, %r23879, 6;
	not.b32 	%r23947, %r23946;
	shr.u32 	%r23948, %r2096, 2;
	shr.u32 	%r23949, %r23879, 5;
	and.b32  	%r23950, %r23948, %r23949;
	or.b32  	%r23951, %r23950, %r23947;
	shr.u32 	%r23952, %r23813, 1;
	or.b32  	%r23953, %r23948, %r23949;
	and.b32  	%r23954, %r23953, %r23952;
	not.b32 	%r23955, %r23954;
	shr.u32 	%r23956, %r2096, 3;
	not.b32 	%r23957, %r23956;
	not.b32 	%r23958, %r23813;
	and.b32  	%r23959, %r23847, %r23958;
	or.b32  	%r23960, %r23959, %r23957;
	shr.u32 	%r23961, %r2096, 4;
	not.b32 	%r23962, %r23961;
	not.b32 	%r23963, %r23847;
	and.b32  	%r23964, %r23963, %r23813;
	or.b32  	%r23965, %r23964, %r23962;
	not.b32 	%r23966, %r23909;
	shr.u32 	%r23967, %r23909, 6;
	shr.u32 	%r2100, %r23909, 1;
	and.b32  	%r23968, %r23967, %r2100;
	or.b32  	%r23969, %r23968, %r23966;
	shr.u32 	%r23970, %r23909, 4;
	not.b32 	%r23971, %r23970;
	not.b32 	%r23972, %r23967;
	and.b32  	%r23973, %r2100, %r23972;
	or.b32  	%r23974, %r23973, %r23971;
	shr.u32 	%r23975, %r23909, 2;
	not.b32 	%r23976, %r23975;
	not.b32 	%r23977, %r2100;
	and.b32  	%r23978, %r23967, %r23977;
	or.b32  	%r23979, %r23978, %r23976;
	or.b32  	%r23980, %r2100, %r23948;
	not.b32 	%r23981, %r23980;
	and.b32  	%r23982, %r2096, %r23981;
	or.b32  	%r23983, %r23967, %r2096;
	not.b32 	%r23984, %r23983;
	and.b32  	%r23985, %r23949, %r23984;
	or.b32  	%r23986, %r23982, %r23985;
	not.b32 	%r23987, %r23936;
	and.b32  	%r23988, %r23934, %r23987;
	and.b32  	%r23989, %r23988, %r23948;
	or.b32  	%r23990, %r23986, %r23989;
	not.b32 	%r23991, %r23949;
	and.b32  	%r23992, %r23936, %r23991;
	and.b32  	%r23993, %r23934, %r23977;
	or.b32  	%r23994, %r23993, %r23992;
	and.b32  	%r23995, %r23994, %r23963;
	or.b32  	%r23996, %r23990, %r23995;
	add.s32 	%r23997, %r23933, %r23939;
	add.s32 	%r23998, %r23997, %r23943;
	add.s32 	%r23999, %r23927, %r23945;
	sub.s32 	%r24000, %r23998, %r23999;
	add.s32 	%r24001, %r24000, %r23951;
	add.s32 	%r24002, %r24001, %r23955;
	add.s32 	%r24003, %r24002, %r23960;
	add.s32 	%r24004, %r24003, %r23965;
	add.s32 	%r24005, %r24004, %r23969;
	add.s32 	%r24006, %r24005, %r23974;
	add.s32 	%r24007, %r24006, %r23979;
	add.s32 	%r24008, %r24007, %r23996;
	add.s32 	%r24009, %r24008, -2;
	and.b32  	%r24010, %r24009, 1;
	setp.ne.s32 	%p293, %r24010, %r2092;
	@%p293 bra 	$L__BB1_482;
	shr.u32 	%r24011, %r2096, 1;
	shr.u32 	%r24012, %r2097, 1;
	and.b32  	%r24013, %r24012, 8388607;
	ld.global.u32 	%r24014, [%rd49+65536];
	ld.global.u32 	%r24015, [%rd49];
	atom.shared.add.u32 	%r24016, [_ZZ13RevCheckFirstP8BiuStateS0_PjhhE14checkCount_Out], 1;
	cvt.u64.u32 	%rd2051, %r24016;
	mul.wide.u32 	%rd2052, %r24016, 4;
	add.s64 	%rd2053, %rd40, %rd2052;
	st.global.u32 	[%rd2053+196608], %r24013;
	cvt.u16.u32 	%rs822, %r2098;
	xor.b16  	%rs823, %rs41, %rs822;
	shl.b16 	%rs824, %rs823, 13;
	xor.b16  	%rs825, %rs824, 8192;
	or.b16  	%rs826, %rs825, %rs41;
	shr.u16 	%rs827, %rs826, 1;
	and.b16  	%rs828, %rs827, 8191;
	mul.wide.u32 	%rd2054, %r24016, 2;
	sub.s64 	%rd2055, %rd2053, %rd2054;
	st.global.u16 	[%rd2055+262144], %rs828;
	sub.s64 	%rd2056, %rd2055, %rd2051;
	st.global.u8 	[%rd2056+294912], %r24011;
	st.global.u8 	[%rd2056+311296], %r2099;
	st.global.u8 	[%rd2056+327680], %r2100;
	mul.wide.u32 	%rd2057, %r24016, 3;
	add.s64 	%rd2058, %rd2056, %rd2057;
	st.global.u32 	[%rd2058+131072], %r2095;
	st.global.u32 	[%rd2058+65536], %r24014;
	st.global.u32 	[%rd2058], %r24015;
$L__BB1_482:
	add.s32 	%r30261, %r30261, %r2093;
	setp.lt.u32 	%p294, %r30261, %r2091;
	@%p294 bra 	$L__BB1_480;
$L__BB1_483:
	bar.sync 	0;
	ld.shared.u32 	%r24017, [_ZZ13RevCheckFirstP8BiuStateS0_PjhhE14checkCount_Out];
	bar.sync 	0;
	st.shared.u32 	[_ZZ13RevCheckFirstP8BiuStateS0_PjhhE13checkCount_In], %r24017;
	mov.b32 	%r24018, 0;
	st.shared.u32 	[_ZZ13RevCheckFirstP8BiuStateS0_PjhhE14checkCount_Out], %r24018;
	bar.sync 	0;
	ld.shared.u32 	%r2102, [_ZZ13RevCheckFirstP8BiuStateS0_PjhhE13checkCount_In];
	setp.ge.u32 	%p295, %r30291, %r2102;
	@%p295 bra 	$L__BB1_488;
	ld.global.u8 	%r2103, [%rd4+18];
	mov.u32 	%r2104, %ntid.x;
	mov.u32 	%r30262, %r30291;
$L__BB1_485:
	cvt.u64.u32 	%rd2059, %r30262;
	mul.wide.u32 	%rd2060, %r30262, 4;
	add.s64 	%rd2061, %rd40, %rd2060;
	ld.global.u32 	%r24019, [%rd2061+196608];
	mul.wide.u32 	%rd2062, %r30262, 2;
	sub.s64 	%rd2063, %rd2061, %rd2062;
	ld.global.u16 	%rs42, [%rd2063+262144];
	cvt.u32.u16 	%r24020, %rs42;
	sub.s64 	%rd2064, %rd2063, %rd2059;
	ld.global.u8 	%r24021, [%rd2064+294912];
	ld.global.u8 	%r24022, [%rd2064+311296];
	ld.global.u8 	%r24023, [%rd2064+327680];
	mul.wide.u32 	%rd2065, %r30262, 3;
	add.s64 	%rd50, %rd2064, %rd2065;
	ld.global.u32 	%r2106, [%rd50+131072];
	shl.b32 	%r24024, %r2106, 2;
	and.b32  	%r24025, %r24024, 524288;
	xor.b32  	%r24026, %r24025, %r24019;
	shr.u32 	%r24027, %r24020, 9;
	shr.u32 	%r24028, %r24026, 18;
	shr.u32 	%r24029, %r24019, 9;
	not.b32 	%r24030, %r24029;
	and.b32  	%r24031, %r24027, %r24030;
	and.b32  	%r24032, %r24031, %r24028;
	shr.u32 	%r24033, %r24026, 16;
	not.b32 	%r24034, %r24027;
	and.b32  	%r24035, %r24033, %r24034;
	shr.u32 	%r24036, %r24026, 4;
	and.b32  	%r24037, %r24035, %r24036;
	or.b32  	%r24038, %r24032, %r24037;
	or.b32  	%r24039, %r24028, %r24036;
	not.b32 	%r24040, %r24039;
	shr.u32 	%r24041, %r24019, 22;
	and.b32  	%r24042, %r24041, %r24040;
	or.b32  	%r24043, %r24038, %r24042;
	or.b32  	%r24044, %r24033, %r24041;
	not.b32 	%r24045, %r24044;
	shr.u32 	%r24046, %r24026, 9;
	and.b32  	%r24047, %r24046, %r24045;
	or.b32  	%r24048, %r24043, %r24047;
	shr.u32 	%r24049, %r24023, 4;
	xor.b32  	%r24050, %r24049, %r24048;
	xor.b32  	%r24051, %r24050, %r24023;
	xor.b32  	%r24052, %r24051, %r24019;
	shl.b32 	%r24053, %r24052, 7;
	and.b32  	%r24054, %r24053, 128;
	or.b32  	%r2107, %r24054, %r24021;
	shr.u32 	%r24055, %r2107, 6;
	or.b32  	%r24056, %r24055, %r24021;
	and.b32  	%r24057, %r24052, %r24056;
	shr.u32 	%r24058, %r24020, 5;
	shr.u32 	%r24059, %r24026, 7;
	shr.u32 	%r24060, %r24026, 17;
	not.b32 	%r24061, %r24060;
	and.b32  	%r24062, %r24058, %r24061;
	and.b32  	%r24063, %r24062, %r24059;
	not.b32 	%r24064, %r24059;
	shr.u32 	%r24065, %r24019, 21;
	shr.u32 	%r24066, %r24026, 12;
	and.b32  	%r24067, %r24065, %r24064;
	and.b32  	%r24068, %r24067, %r24066;
	or.b32  	%r24069, %r24058, %r24065;
	not.b32 	%r24070, %r24069;
	shr.u32 	%r24071, %r24020, 12;
	and.b32  	%r24072, %r24071, %r24070;
	or.b32  	%r24073, %r24066, %r24071;
	not.b32 	%r24074, %r24073;
	and.b32  	%r24075, %r24060, %r24074;
	or.b32  	%r24076, %r24068, %r24072;
	or.b32  	%r24077, %r24076, %r24063;
	or.b32  	%r24078, %r24077, %r24075;
	shr.u32 	%r24079, %r24021, 6;
	shr.u32 	%r24080, %r24021, 3;
	xor.b32  	%r24081, %r24080, %r24079;
	xor.b32  	%r24082, %r24081, %r24078;
	xor.b32  	%r24083, %r24082, %r24021;
	not.b32 	%r24084, %r24083;
	shl.b32 	%r24085, %r24083, 7;
	and.b32  	%r24086, %r24085, 128;
	or.b32  	%r24087, %r24086, %r24022;
	shr.u32 	%r24088, %r24026, 19;
	shr.u32 	%r24089, %r24026, 8;
	shr.u32 	%r24090, %r24020, 11;
	not.b32 	%r24091, %r24090;
	and.b32  	%r24092, %r24089, %r24091;
	and.b32  	%r24093, %r24092, %r24088;
	not.b32 	%r24094, %r24088;
	shr.u32 	%r24095, %r24019, 20;
	shr.u32 	%r24096, %r24026, 6;
	and.b32  	%r24097, %r24095, %r24094;
	and.b32  	%r24098, %r24097, %r24096;
	or.b32  	%r24099, %r24093, %r24098;
	or.b32  	%r24100, %r24096, %r24089;
	not.b32 	%r24101, %r24100;
	shr.u32 	%r24102, %r24026, 13;
	and.b32  	%r24103, %r24102, %r24101;
	or.b32  	%r24104, %r24099, %r24103;
	or.b32  	%r24105, %r24102, %r24095;
	not.b32 	%r24106, %r24105;
	and.b32  	%r24107, %r24090, %r24106;
	or.b32  	%r24108, %r24104, %r24107;
	shr.u32 	%r24109, %r24022, 6;
	shr.u32 	%r24110, %r24022, 3;
	xor.b32  	%r24111, %r24110, %r24109;
	xor.b32  	%r24112, %r24111, %r24108;
	xor.b32  	%r24113, %r24112, %r24022;
	not.b32 	%r24114, %r24113;
	shl.b32 	%r24115, %r24113, 7;
	and.b32  	%r24116, %r24115, 128;
	or.b32  	%r24117, %r24116, %r24023;
	shr.u32 	%r24118, %r2107, 5;
	shr.u32 	%r24119, %r24020, 4;
	shr.u32 	%r24120, %r24020, 10;
	and.b32  	%r24121, %r24019, 1;
	neg.s32 	%r24122, %r24121;
	xor.b32  	%r24123, %r24120, %r24118;
	xor.b32  	%r24124, %r24123, %r24020;
	xor.b32  	%r24125, %r24124, %r24121;
	xor.b32  	%r24126, %r24125, %r24119;
	xor.b32  	%r24127, %r24126, %r24087;
	shl.b32 	%r24128, %r24127, 23;
	or.b32  	%r24129, %r24128, %r24026;
	and.b32  	%r24130, %r24122, 1442944;
	xor.b32  	%r2108, %r24129, %r24130;
	and.b32  	%r24131, %r24090, %r24119;
	shr.u32 	%r24132, %r24020, 3;
	shr.u32 	%r24133, %r24020, 1;
	and.b32  	%r24134, %r24132, %r24133;
	xor.b32  	%r2109, %r24131, %r24134;
	and.b32  	%r24135, %r24057, 1;
	shr.u32 	%r24136, %r24021, 2;
	not.b32 	%r24137, %r24136;
	shr.u32 	%r24138, %r24022, 5;
	and.b32  	%r24139, %r24138, %r24137;
	or.b32  	%r24140, %r24084, %r24139;
	or.b32  	%r24141, %r24140, -2;
	shr.u32 	%r24142, %r24117, 3;
	not.b32 	%r24143, %r24142;
	shr.u32 	%r24144, %r24087, 3;
	and.b32  	%r24145, %r24144, %r24143;
	or.b32  	%r24146, %r24114, %r24145;
	or.b32  	%r24147, %r24146, -2;
	and.b32  	%r24148, %r24144, %r24142;
	shr.u32 	%r24149, %r24117, 5;
	not.b32 	%r24150, %r24149;
	or.b32  	%r24151, %r24148, %r24150;
	shr.u32 	%r2110, %r24087, 1;
	or.b32  	%r24152, %r24142, %r24144;
	and.b32  	%r24153, %r24152, %r2110;
	shr.u32 	%r24154, %r24087, 6;
	not.b32 	%r24155, %r24154;
	shr.u32 	%r24156, %r2107, 2;
	shr.u32 	%r24157, %r24087, 5;
	and.b32  	%r24158, %r24156, %r24157;
	or.b32  	%r24159, %r24158, %r24155;
	shr.u32 	%r24160, %r24021, 1;
	or.b32  	%r24161, %r24156, %r24157;
	and.b32  	%r24162, %r24161, %r24160;
	not.b32 	%r24163, %r24162;
	shr.u32 	%r24164, %r2107, 3;
	not.b32 	%r24165, %r24164;
	not.b32 	%r24166, %r24021;
	and.b32  	%r24167, %r24055, %r24166;
	or.b32  	%r24168, %r24167, %r24165;
	shr.u32 	%r24169, %r2107, 4;
	not.b32 	%r24170, %r24169;
	not.b32 	%r24171, %r24055;
	and.b32  	%r24172, %r24171, %r24021;
	or.b32  	%r24173, %r24172, %r24170;
	not.b32 	%r24174, %r24117;
	shr.u32 	%r24175, %r24117, 6;
	shr.u32 	%r2111, %r24117, 1;
	and.b32  	%r24176, %r24175, %r2111;
	or.b32  	%r24177, %r24176, %r24174;
	shr.u32 	%r24178, %r24117, 4;
	not.b32 	%r24179, %r24178;
	not.b32 	%r24180, %r24175;
	and.b32  	%r24181, %r2111, %r24180;
	or.b32  	%r24182, %r24181, %r24179;
	shr.u32 	%r24183, %r24117, 2;
	not.b32 	%r24184, %r24183;
	not.b32 	%r24185, %r2111;
	and.b32  	%r24186, %r24175, %r24185;
	or.b32  	%r24187, %r24186, %r24184;
	or.b32  	%r24188, %r2111, %r24156;
	not.b32 	%r24189, %r24188;
	and.b32  	%r24190, %r2107, %r24189;
	or.b32  	%r24191, %r24175, %r2107;
	not.b32 	%r24192, %r24191;
	and.b32  	%r24193, %r24157, %r24192;
	or.b32  	%r24194, %r24190, %r24193;
	not.b32 	%r24195, %r24144;
	and.b32  	%r24196, %r24142, %r24195;
	and.b32  	%r24197, %r24196, %r24156;
	or.b32  	%r24198, %r24194, %r24197;
	not.b32 	%r24199, %r24157;
	and.b32  	%r24200, %r24144, %r24199;
	and.b32  	%r24201, %r24142, %r24185;
	or.b32  	%r24202, %r24201, %r24200;
	and.b32  	%r24203, %r24202, %r24171;
	or.b32  	%r24204, %r24198, %r24203;
	add.s32 	%r24205, %r24141, %r24147;
	add.s32 	%r24206, %r24205, %r24151;
	add.s32 	%r24207, %r24135, %r24153;
	sub.s32 	%r24208, %r24206, %r24207;
	add.s32 	%r24209, %r24208, %r24159;
	add.s32 	%r24210, %r24209, %r24163;
	add.s32 	%r24211, %r24210, %r24168;
	add.s32 	%r24212, %r24211, %r24173;
	add.s32 	%r24213, %r24212, %r24177;
	add.s32 	%r24214, %r24213, %r24182;
	add.s32 	%r24215, %r24214, %r24187;
	add.s32 	%r24216, %r24215, %r24204;
	add.s32 	%r24217, %r24216, -2;
	and.b32  	%r24218, %r24217, 1;
	setp.ne.s32 	%p296, %r24218, %r2103;
	@%p296 bra 	$L__BB1_487;
	shr.u32 	%r24219, %r2107, 1;
	shr.u32 	%r24220, %r2108, 1;
	and.b32  	%r24221, %r24220, 8388607;
	ld.global.u32 	%r24222, [%rd50+65536];
	ld.global.u32 	%r24223, [%rd50];
	atom.shared.add.u32 	%r24224, [_ZZ13RevCheckFirstP8BiuStateS0_PjhhE14checkCount_Out], 1;
	cvt.u64.u32 	%rd2066, %r24224;
	mul.wide.u32 	%rd2067, %r24224, 4;
	add.s64 	%rd2068, %rd43, %rd2067;
	st.global.u32 	[%rd2068+196608], %r24221;
	cvt.u16.u32 	%rs829, %r2109;
	xor.b16  	%rs830, %rs42, %rs829;
	shl.b16 	%rs831, %rs830, 13;
	xor.b16  	%rs832, %rs831, 8192;
	or.b16  	%rs833, %rs832, %rs42;
	shr.u16 	%rs834, %rs833, 1;
	and.b16  	%rs835, %rs834, 8191;
	mul.wide.u32 	%rd2069, %r24224, 2;
	sub.s64 	%rd2070, %rd2068, %rd2069;
	st.global.u16 	[%rd2070+262144], %rs835;
	sub.s64 	%rd2071, %rd2070, %rd2066;
	st.global.u8 	[%rd2071+294912], %r24219;
	st.global.u8 	[%rd2071+311296], %r2110;
	st.global.u8 	[%rd2071+327680], %r2111;
	mul.wide.u32 	%rd2072, %r24224, 3;
	add.s64 	%rd2073, %rd2071, %rd2072;
	st.global.u32 	[%rd2073+131072], %r2106;
	st.global.u32 	[%rd2073+65536], %r24222;
	st.global.u32 	[%rd2073], %r24223;
$L__BB1_487:
	add.s32 	%r30262, %r30262, %r2104;
	setp.lt.u32 	%p297, %r30262, %r2102;
	@%p297 bra 	$L__BB1_485;
$L__BB1_488:
	bar.sync 	0;
	ld.shared.u32 	%r24225, [_ZZ13RevCheckFirstP8BiuStateS0_PjhhE14checkCount_Out];
	st.global.u32 	[%rd2+4096], %r24225;
	bar.sync 	0;
	st.shared.u32 	[_ZZ13RevCheckFirstP8BiuStateS0_PjhhE13checkCount_In], %r24225;
	mov.b32 	%r24226, 0;
	st.shared.u32 	[_ZZ13RevCheckFirstP8BiuStateS0_PjhhE14checkCount_Out], %r24226;
	bar.sync 	0;
	ld.shared.u32 	%r2113, [_ZZ13RevCheckFirstP8BiuStateS0_PjhhE13checkCount_In];
	setp.ge.u32 	%p298, %r30291, %r2113;
	@%p298 bra 	$L__BB1_493;
	ld.global.u8 	%r2114, [%rd4+19];
	mov.u32 	%r2115, %ntid.x;
	mov.u32 	%r30263, %r30291;
$L__BB1_490:
	cvt.u64.u32 	%rd2074, %r30263;
	mul.wide.u32 	%rd2075, %r30263, 4;
	add.s64 	%rd2076, %rd43, %rd2075;
	ld.global.u32 	%r24227, [%rd2076+196608];
	mul.wide.u32 	%rd2077, %r30263, 2;
	sub.s64 	%rd2078, %rd2076, %rd2077;
	ld.global.u16 	%rs43, [%rd2078+262144];
	cvt.u32.u16 	%r24228, %rs43;
	sub.s64 	%rd2079, %rd2078, %rd2074;
	ld.global.u8 	%r24229, [%rd2079+294912];
	ld.global.u8 	%r24230, [%rd2079+311296];
	ld.global.u8 	%r24231, [%rd2079+327680];
	mul.wide.u32 	%rd2080, %r30263, 3;
	add.s64 	%rd51, %rd2079, %rd2080;
	ld.global.u32 	%r2117, [%rd51+131072];
	shl.b32 	%r24232, %r2117, 1;
	and.b32  	%r24233, %r24232, 524288;
	xor.b32  	%r24234, %r24233, %r24227;
	shr.u32 	%r24235, %r24228, 9;
	shr.u32 	%r24236, %r24234, 18;
	shr.u32 	%r24237, %r24227, 9;
	not.b32 	%r24238, %r24237;
	and.b32  	%r24239, %r24235, %r24238;
	and.b32  	%r24240, %r24239, %r24236;
	shr.u32 	%r24241, %r24234, 16;
	not.b32 	%r24242, %r24235;
	and.b32  	%r24243, %r24241, %r24242;
	shr.u32 	%r24244, %r24234, 4;
	and.b32  	%r24245, %r24243, %r24244;
	or.b32  	%r24246, %r24240, %r24245;
	or.b32  	%r24247, %r24236, %r24244;
	not.b32 	%r24248, %r24247;
	shr.u32 	%r24249, %r24227, 22;
	and.b32  	%r24250, %r24249, %r24248;
	or.b32  	%r24251, %r24246, %r24250;
	or.b32  	%r24252, %r24241, %r24249;
	not.b32 	%r24253, %r24252;
	shr.u32 	%r24254, %r24234, 9;
	and.b32  	%r24255, %r24254, %r24253;
	or.b32  	%r24256, %r24251, %r24255;
	shr.u32 	%r24257, %r24231, 4;
	xor.b32  	%r24258, %r24257, %r24256;
	xor.b32  	%r24259, %r24258, %r24231;
	xor.b32  	%r24260, %r24259, %r24227;
	shl.b32 	%r24261, %r24260, 7;
	and.b32  	%r24262, %r24261, 128;
	or.b32  	%r2118, %r24262, %r24229;
	shr.u32 	%r24263, %r2118, 6;
	or.b32  	%r24264, %r24263, %r24229;
	and.b32  	%r24265, %r24260, %r24264;
	shr.u32 	%r24266, %r24228, 5;
	shr.u32 	%r24267, %r24234, 7;
	shr.u32 	%r24268, %r24234, 17;
	not.b32 	%r24269, %r24268;
	and.b32  	%r24270, %r24266, %r24269;
	and.b32  	%r24271, %r24270, %r24267;
	not.b32 	%r24272, %r24267;
	shr.u32 	%r24273, %r24227, 21;
	shr.u32 	%r24274, %r24234, 12;
	and.b32  	%r24275, %r24273, %r24272;
	and.b32  	%r24276, %r24275, %r24274;
	or.b32  	%r24277, %r24266, %r24273;
	not.b32 	%r24278, %r24277;
	shr.u32 	%r24279, %r24228, 12;
	and.b32  	%r24280, %r24279, %r24278;
	or.b32  	%r24281, %r24274, %r24279;
	not.b32 	%r24282, %r24281;
	and.b32  	%r24283, %r24268, %r24282;
	or.b32  	%r24284, %r24276, %r24280;
	or.b32  	%r24285, %r24284, %r24271;
	or.b32  	%r24286, %r24285, %r24283;
	shr.u32 	%r24287, %r24229, 6;
	shr.u32 	%r24288, %r24229, 3;
	xor.b32  	%r24289, %r24288, %r24287;
	xor.b32  	%r24290, %r24289, %r24286;
	xor.b32  	%r24291, %r24290, %r24229;
	not.b32 	%r24292, %r24291;
	shl.b32 	%r24293, %r24291, 7;
	and.b32  	%r24294, %r24293, 128;
	or.b32  	%r24295, %r24294, %r24230;
	shr.u32 	%r24296, %r24234, 19;
	shr.u32 	%r24297, %r24234, 8;
	shr.u32 	%r24298, %r24228, 11;
	not.b32 	%r24299, %r24298;
	and.b32  	%r24300, %r24297, %r24299;
	and.b32  	%r24301, %r24300, %r24296;
	not.b32 	%r24302, %r24296;
	shr.u32 	%r24303, %r24227, 20;
	shr.u32 	%r24304, %r24234, 6;
	and.b32  	%r24305, %r24303, %r24302;
	and.b32  	%r24306, %r24305, %r24304;
	or.b32  	%r24307, %r24301, %r24306;
	or.b32  	%r24308, %r24304, %r24297;
	not.b32 	%r24309, %r24308;
	shr.u32 	%r24310, %r24234, 13;
	and.b32  	%r24311, %r24310, %r24309;
	or.b32  	%r24312, %r24307, %r24311;
	or.b32  	%r24313, %r24310, %r24303;
	not.b32 	%r24314, %r24313;
	and.b32  	%r24315, %r24298, %r24314;
	or.b32  	%r24316, %r24312, %r24315;
	shr.u32 	%r24317, %r24230, 6;
	shr.u32 	%r24318, %r24230, 3;
	xor.b32  	%r24319, %r24318, %r24317;
	xor.b32  	%r24320, %r24319, %r24316;
	xor.b32  	%r24321, %r24320, %r24230;
	not.b32 	%r24322, %r24321;
	shl.b32 	%r24323, %r24321, 7;
	and.b32  	%r24324, %r24323, 128;
	or.b32  	%r24325, %r24324, %r24231;
	shr.u32 	%r24326, %r2118, 5;
	shr.u32 	%r24327, %r24228, 4;
	shr.u32 	%r24328, %r24228, 10;
	and.b32  	%r24329, %r24227, 1;
	neg.s32 	%r24330, %r24329;
	xor.b32  	%r24331, %r24328, %r24326;
	xor.b32  	%r24332, %r24331, %r24228;
	xor.b32  	%r24333, %r24332, %r24329;
	xor.b32  	%r24334, %r24333, %r24327;
	xor.b32  	%r24335, %r24334, %r24295;
	shl.b32 	%r24336, %r24335, 23;
	or.b32  	%r24337, %r24336, %r24234;
	and.b32  	%r24338, %r24330, 1442944;
	xor.b32  	%r2119, %r24337, %r24338;
	and.b32  	%r24339, %r24298, %r24327;
	shr.u32 	%r24340, %r24228, 3;
	shr.u32 	%r24341, %r24228, 1;
	and.b32  	%r24342, %r24340, %r24341;
	xor.b32  	%r2120, %r24339, %r24342;
	and.b32  	%r24343, %r24265, 1;
	shr.u32 	%r24344, %r24229, 2;
	not.b32 	%r24345, %r24344;
	shr.u32 	%r24346, %r24230, 5;
	and.b32  	%r24347, %r24346, %r24345;
	or.b32  	%r24348, %r24292, %r24347;
	or.b32  	%r24349, %r24348, -2;
	shr.u32 	%r24350, %r24325, 3;
	not.b32 	%r24351, %r24350;
	shr.u32 	%r24352, %r24295, 3;
	and.b32  	%r24353, %r24352, %r24351;
	or.b32  	%r24354, %r24322, %r24353;
	or.b32  	%r24355, %r24354, -2;
	and.b32  	%r24356, %r24352, %r24350;
	shr.u32 	%r24357, %r24325, 5;
	not.b32 	%r24358, %r24357;
	or.b32  	%r24359, %r24356, %r24358;
	shr.u32 	%r2121, %r24295, 1;
	or.b32  	%r24360, %r24350, %r24352;
	and.b32  	%r24361, %r24360, %r2121;
	shr.u32 	%r24362, %r24295, 6;
	not.b32 	%r24363, %r24362;
	shr.u32 	%r24364, %r2118, 2;
	shr.u32 	%r24365, %r24295, 5;
	and.b32  	%r24366, %r24364, %r24365;
	or.b32  	%r24367, %r24366, %r24363;
	shr.u32 	%r24368, %r24229, 1;
	or.b32  	%r24369, %r24364, %r24365;
	and.b32  	%r24370, %r24369, %r24368;
	not.b32 	%r24371, %r24370;
	shr.u32 	%r24372, %r2118, 3;
	not.b32 	%r24373, %r24372;
	not.b32 	%r24374, %r24229;
	and.b32  	%r24375, %r24263, %r24374;
	or.b32  	%r24376, %r24375, %r24373;
	shr.u32 	%r24377, %r2118, 4;
	not.b32 	%r24378, %r24377;
	not.b32 	%r24379, %r24263;
	and.b32  	%r24380, %r24379, %r24229;
	or.b32  	%r24381, %r24380, %r24378;
	not.b32 	%r24382, %r24325;
	shr.u32 	%r24383, %r24325, 6;
	shr.u32 	%r2122, %r24325, 1;
	and.b32  	%r24384, %r24383, %r2122;
	or.b32  	%r24385, %r24384, %r24382;
	shr.u32 	%r24386, %r24325, 4;
	not.b32 	%r24387, %r24386;
	not.b32 	%r24388, %r24383;
	and.b32  	%r24389, %r2122, %r24388;
	or.b32  	%r24390, %r24389, %r24387;
	shr.u32 	%r24391, %r24325, 2;
	not.b32 	%r24392, %r24391;
	not.b32 	%r24393, %r2122;
	and.b32  	%r24394, %r24383, %r24393;
	or.b32  	%r24395, %r24394, %r24392;
	or.b32  	%r24396, %r2122, %r24364;
	not.b32 	%r24397, %r24396;
	and.b32  	%r24398, %r2118, %r24397;
	or.b32  	%r24399, %r24383, %r2118;
	not.b32 	%r24400, %r24399;
	and.b32  	%r24401, %r24365, %r24400;
	or.b32  	%r24402, %r24398, %r24401;
	not.b32 	%r24403, %r24352;
	and.b32  	%r24404, %r24350, %r24403;
	and.b32  	%r24405, %r24404, %r24364;
	or.b32  	%r24406, %r24402, %r24405;
	not.b32 	%r24407, %r24365;
	and.b32  	%r24408, %r24352, %r24407;
	and.b32  	%r24409, %r24350, %r24393;
	or.b32  	%r24410, %r24409, %r24408;
	and.b32  	%r24411, %r24410, %r24379;
	or.b32  	%r24412, %r24406, %r24411;
	add.s32 	%r24413, %r24349, %r24355;
	add.s32 	%r24414, %r24413, %r24359;
	add.s32 	%r24415, %r24343, %r24361;
	sub.s32 	%r24416, %r24414, %r24415;
	add.s32 	%r24417, %r24416, %r24367;
	add.s32 	%r24418, %r24417, %r24371;
	add.s32 	%r24419, %r24418, %r24376;
	add.s32 	%r24420, %r24419, %r24381;
	add.s32 	%r24421, %r24420, %r24385;
	add.s32 	%r24422, %r24421, %r24390;
	add.s32 	%r24423, %r24422, %r24395;
	add.s32 	%r24424, %r24423, %r24412;
	add.s32 	%r24425, %r24424, -2;
	and.b32  	%r24426, %r24425, 1;
	setp.ne.s32 	%p299, %r24426, %r2114;
	@%p299 bra 	$L__BB1_492;
	shr.u32 	%r24427, %r2118, 1;
	shr.u32 	%r24428, %r2119, 1;
	and.b32  	%r24429, %r24428, 8388607;
	ld.global.u32 	%r24430, [%rd51+65536];
	ld.global.u32 	%r24431, [%rd51];
	atom.shared.add.u32 	%r24432, [_ZZ13RevCheckFirstP8BiuStateS0_PjhhE14checkCount_Out], 1;
	cvt.u64.u32 	%rd2081, %r24432;
	mul.wide.u32 	%rd2082, %r24432, 4;
	add.s64 	%rd2083, %rd40, %rd2082;
	st.global.u32 	[%rd2083+196608], %r24429;
	cvt.u16.u32 	%rs836, %r2120;
	xor.b16  	%rs837, %rs43, %rs836;
	shl.b16 	%rs838, %rs837, 13;
	xor.b16  	%rs839, %rs838, 8192;
	or.b16  	%rs840, %rs839, %rs43;
	shr.u16 	%rs841, %rs840, 1;
	and.b16  	%rs842, %rs841, 8191;
	mul.wide.u32 	%rd2084, %r24432, 2;
	sub.s64 	%rd2085, %rd2083, %rd2084;
	st.global.u16 	[%rd2085+262144], %rs842;
	sub.s64 	%rd2086, %rd2085, %rd2081;
	st.global.u8 	[%rd2086+294912], %r24427;
	st.global.u8 	[%rd2086+311296], %r2121;
	st.global.u8 	[%rd2086+327680], %r2122;
	mul.wide.u32 	%rd2087, %r24432, 3;
	add.s64 	%rd2088, %rd2086, %rd2087;
	st.global.u32 	[%rd2088+131072], %r2117;
	st.global.u32 	[%rd2088+65536], %r24430;
	st.global.u32 	[%rd2088], %r24431;
$L__BB1_492:
	add.s32 	%r30263, %r30263, %r2115;
	setp.lt.u32 	%p300, %r30263, %r2113;
	@%p300 bra 	$L__BB1_490;
$L__BB1_493:
	bar.sync 	0;
	ld.shared.u32 	%r24433, [_ZZ13RevCheckFirstP8BiuStateS0_PjhhE14checkCount_Out];
	bar.sync 	0;
	st.shared.u32 	[_ZZ13RevCheckFirstP8BiuStateS0_PjhhE13checkCount_In], %r24433;
	mov.b32 	%r24434, 0;
	st.shared.u32 	[_ZZ13RevCheckFirstP8BiuStateS0_PjhhE14checkCount_Out], %r24434;
	bar.sync 	0;
	ld.shared.u32 	%r2124, [_ZZ13RevCheckFirstP8BiuStateS0_PjhhE13checkCount_In];
	setp.ge.u32 	%p301, %r30291, %r2124;
	@%p301 bra 	$L__BB1_498;
	ld.global.u8 	%r2125, [%rd4+20];
	mov.u32 	%r2126, %ntid.x;
	mov.u32 	%r30264, %r30291;
$L__BB1_495:
	cvt.u64.u32 	%rd2089, %r30264;
	mul.wide.u32 	%rd2090, %r30264, 4;
	add.s64 	%rd2091, %rd40, %rd2090;
	ld.global.u32 	%r24435, [%rd2091+196608];
	mul.wide.u32 	%rd2092, %r30264, 2;
	sub.s64 	%rd2093, %rd2091, %rd2092;
	ld.global.u16 	%rs44, [%rd2093+262144];
	cvt.u32.u16 	%r24436, %rs44;
	sub.s64 	%rd2094, %rd2093, %rd2089;
	ld.global.u8 	%r24437, [%rd2094+294912];
	ld.global.u8 	%r24438, [%rd2094+311296];
	ld.global.u8 	%r24439, [%rd2094+327680];
	mul.wide.u32 	%rd2095, %r30264, 3;
	add.s64 	%rd52, %rd2094, %rd2095;
	ld.global.u32 	%r2128, [%rd52+131072];
	and.b32  	%r24440, %r2128, 524288;
	xor.b32  	%r24441, %r24440, %r24435;
	shr.u32 	%r24442, %r24436, 9;
	shr.u32 	%r24443, %r24441, 18;
	shr.u32 	%r24444, %r24435, 9;
	not.b32 	%r24445, %r24444;
	and.b32  	%r24446, %r24442, %r24445;
	and.b32  	%r24447, %r24446, %r24443;
	shr.u32 	%r24448, %r24441, 16;
	not.b32 	%r24449, %r24442;
	and.b32  	%r24450, %r24448, %r24449;
	shr.u32 	%r24451, %r24441, 4;
	and.b32  	%r24452, %r24450, %r24451;
	or.b32  	%r24453, %r24447, %r24452;
	or.b32  	%r24454, %r24443, %r24451;
	not.b32 	%r24455, %r24454;
	shr.u32 	%r24456, %r24435, 22;
	and.b32  	%r24457, %r24456, %r24455;
	or.b32  	%r24458, %r24453, %r24457;
	or.b32  	%r24459, %r24448, %r24456;
	not.b32 	%r24460, %r24459;
	shr.u32 	%r24461, %r24441, 9;
	and.b32  	%r24462, %r24461, %r24460;
	or.b32  	%r24463, %r24458, %r24462;
	shr.u32 	%r24464, %r24439, 4;
	xor.b32  	%r24465, %r24464, %r24463;
	xor.b32  	%r24466, %r24465, %r24439;
	xor.b32  	%r24467, %r24466, %r24435;
	shl.b32 	%r24468, %r24467, 7;
	and.b32  	%r24469, %r24468, 128;
	or.b32  	%r2129, %r24469, %r24437;
	shr.u32 	%r24470, %r2129, 6;
	or.b32  	%r24471, %r24470, %r24437;
	and.b32  	%r24472, %r24467, %r24471;
	shr.u32 	%r24473, %r24436, 5;
	shr.u32 	%r24474, %r24441, 7;
	shr.u32 	%r24475, %r24441, 17;
	not.b32 	%r24476, %r24475;
	and.b32  	%r24477, %r24473, %r24476;
	and.b32  	%r24478, %r24477, %r24474;
	not.b32 	%r24479, %r24474;
	shr.u32 	%r24480, %r24435, 21;
	shr.u32 	%r24481, %r24441, 12;
	and.b32  	%r24482, %r24480, %r24479;
	and.b32  	%r24483, %r24482, %r24481;
	or.b32  	%r24484, %r24473, %r24480;
	not.b32 	%r24485, %r24484;
	shr.u32 	%r24486, %r24436, 12;
	and.b32  	%r24487, %r24486, %r24485;
	or.b32  	%r24488, %r24481, %r24486;
	not.b32 	%r24489, %r24488;
	and.b32  	%r24490, %r24475, %r24489;
	or.b32  	%r24491, %r24483, %r24487;
	or.b32  	%r24492, %r24491, %r24478;
	or.b32  	%r24493, %r24492, %r24490;
	shr.u32 	%r24494, %r24437, 6;
	shr.u32 	%r24495, %r24437, 3;
	xor.b32  	%r24496, %r24495, %r24494;
	xor.b32  	%r24497, %r24496, %r24493;
	xor.b32  	%r24498, %r24497, %r24437;
	not.b32 	%r24499, %r24498;
	shl.b32 	%r24500, %r24498, 7;
	and.b32  	%r24501, %r24500, 128;
	or.b32  	%r24502, %r24501, %r24438;
	shr.u32 	%r24503, %r24441, 19;
	shr.u32 	%r24504, %r24441, 8;
	shr.u32 	%r24505, %r24436, 11;
	not.b32 	%r24506, %r24505;
	and.b32  	%r24507, %r24504, %r24506;
	and.b32  	%r24508, %r24507, %r24503;
	not.b32 	%r24509, %r24503;
	shr.u32 	%r24510, %r24435, 20;
	shr.u32 	%r24511, %r24441, 6;
	and.b32  	%r24512, %r24510, %r24509;
	and.b32  	%r24513, %r24512, %r24511;
	or.b32  	%r24514, %r24508, %r24513;
	or.b32  	%r24515, %r24511, %r24504;
	not.b32 	%r24516, %r24515;
	shr.u32 	%r24517, %r24441, 13;
	and.b32  	%r24518, %r24517, %r24516;
	or.b32  	%r24519, %r24514, %r24518;
	or.b32  	%r24520, %r24517, %r24510;
	not.b32 	%r24521, %r24520;
	and.b32  	%r24522, %r24505, %r24521;
	or.b32  	%r24523, %r24519, %r24522;
	shr.u32 	%r24524, %r24438, 6;
	shr.u32 	%r24525, %r24438, 3;
	xor.b32  	%r24526, %r24525, %r24524;
	xor.b32  	%r24527, %r24526, %r24523;
	xor.b32  	%r24528, %r24527, %r24438;
	not.b32 	%r24529, %r24528;
	shl.b32 	%r24530, %r24528, 7;
	and.b32  	%r24531, %r24530, 128;
	or.b32  	%r24532, %r24531, %r24439;
	shr.u32 	%r24533, %r2129, 5;
	shr.u32 	%r24534, %r24436, 4;
	shr.u32 	%r24535, %r24436, 10;
	and.b32  	%r24536, %r24435, 1;
	neg.s32 	%r24537, %r24536;
	xor.b32  	%r24538, %r24535, %r24533;
	xor.b32  	%r24539, %r24538, %r24436;
	xor.b32  	%r24540, %r24539, %r24536;
	xor.b32  	%r24541, %r24540, %r24534;
	xor.b32  	%r24542, %r24541, %r24502;
	shl.b32 	%r24543, %r24542, 23;
	or.b32  	%r24544, %r24543, %r24441;
	and.b32  	%r24545, %r24537, 1442944;
	xor.b32  	%r2130, %r24544, %r24545;
	and.b32  	%r24546, %r24505, %r24534;
	shr.u32 	%r24547, %r24436, 3;
	shr.u32 	%r24548, %r24436, 1;
	and.b32  	%r24549, %r24547, %r24548;
	xor.b32  	%r2131, %r24546, %r24549;
	and.b32  	%r24550, %r24472, 1;
	shr.u32 	%r24551, %r24437, 2;
	not.b32 	%r24552, %r24551;
	shr.u32 	%r24553, %r24438, 5;
	and.b32  	%r24554, %r24553, %r24552;
	or.b32  	%r24555, %r24499, %r24554;
	or.b32  	%r24556, %r24555, -2;
	shr.u32 	%r24557, %r24532, 3;
	not.b32 	%r24558, %r24557;
	shr.u32 	%r24559, %r24502, 3;
	and.b32  	%r24560, %r24559, %r24558;
	or.b32  	%r24561, %r24529, %r24560;
	or.b32  	%r24562, %r24561, -2;
	and.b32  	%r24563, %r24559, %r24557;
	shr.u32 	%r24564, %r24532, 5;
	not.b32 	%r24565, %r24564;
	or.b32  	%r24566, %r24563, %r24565;
	shr.u32 	%r2132, %r24502, 1;
	or.b32  	%r24567, %r24557, %r24559;
	and.b32  	%r24568, %r24567, %r2132;
	shr.u32 	%r24569, %r24502, 6;
	not.b32 	%r24570, %r24569;
	shr.u32 	%r24571, %r2129, 2;
	shr.u32 	%r24572, %r24502, 5;
	and.b32  	%r24573, %r24571, %r24572;
	or.b32  	%r24574, %r24573, %r24570;
	shr.u32 	%r24575, %r24437, 1;
	or.b32  	%r24576, %r24571, %r24572;
	and.b32  	%r24577, %r24576, %r24575;
	not.b32 	%r24578, %r24577;
	shr.u32 	%r24579, %r2129, 3;
	not.b32 	%r24580, %r24579;
	not.b32 	%r24581, %r24437;
	and.b32  	%r24582, %r24470, %r24581;
	or.b32  	%r24583, %r24582, %r24580;
	shr.u32 	%r24584, %r2129, 4;
	not.b32 	%r24585, %r24584;
	not.b32 	%r24586, %r24470;
	and.b32  	%r24587, %r24586, %r24437;
	or.b32  	%r24588, %r24587, %r24585;
	not.b32 	%r24589, %r24532;
	shr.u32 	%r24590, %r24532, 6;
	shr.u32 	%r2133, %r24532, 1;
	and.b32  	%r24591, %r24590, %r2133;
	or.b32  	%r24592, %r24591, %r24589;
	shr.u32 	%r24593, %r24532, 4;
	not.b32 	%r24594, %r24593;
	not.b32 	%r24595, %r24590;
	and.b32  	%r24596, %r2133, %r24595;
	or.b32  	%r24597, %r24596, %r24594;
	shr.u32 	%r24598, %r24532, 2;
	not.b32 	%r24599, %r24598;
	not.b32 	%r24600, %r2133;
	and.b32  	%r24601, %r24590, %r24600;
	or.b32  	%r24602, %r24601, %r24599;
	or.b32  	%r24603, %r2133, %r24571;
	not.b32 	%r24604, %r24603;
	and.b32  	%r24605, %r2129, %r24604;
	or.b32  	%r24606, %r24590, %r2129;
	not.b32 	%r24607, %r24606;
	and.b32  	%r24608, %r24572, %r24607;
	or.b32  	%r24609, %r24605, %r24608;
	not.b32 	%r24610, %r24559;
	and.b32  	%r24611, %r24557, %r24610;
	and.b32  	%r24612, %r24611, %r24571;
	or.b32  	%r24613, %r24609, %r24612;
	not.b32 	%r24614, %r24572;
	and.b32  	%r24615, %r24559, %r24614;
	and.b32  	%r24616, %r24557, %r24600;
	or.b32  	%r24617, %r24616, %r24615;
	and.b32  	%r24618, %r24617, %r24586;
	or.b32  	%r24619, %r24613, %r24618;
	add.s32 	%r24620, %r24556, %r24562;
	add.s32 	%r24621, %r24620, %r24566;
	add.s32 	%r24622, %r24550, %r24568;
	sub.s32 	%r24623, %r24621, %r24622;
	add.s32 	%r24624, %r24623, %r24574;
	add.s32 	%r24625, %r24624, %r24578;
	add.s32 	%r24626, %r24625, %r24583;
	add.s32 	%r24627, %r24626, %r24588;
	add.s32 	%r24628, %r24627, %r24592;
	add.s32 	%r24629, %r24628, %r24597;
	add.s32 	%r24630, %r24629, %r24602;
	add.s32 	%r24631, %r24630, %r24619;
	add.s32 	%r24632, %r24631, -2;
	and.b32  	%r24633, %r24632, 1;
	setp.ne.s32 	%p302, %r24633, %r2125;
	@%p302 bra 	$L__BB1_497;
	shr.u32 	%r24634, %r2129, 1;
	shr.u32 	%r24635, %r2130, 1;
	and.b32  	%r24636, %r24635, 8388607;
	ld.global.u32 	%r24637, [%rd52+65536];
	ld.global.u32 	%r24638, [%rd52];
	atom.shared.add.u32 	%r24639, [_ZZ13RevCheckFirstP8BiuStateS0_PjhhE14checkCount_Out], 1;
	cvt.u64.u32 	%rd2096, %r24639;
	mul.wide.u32 	%rd2097, %r24639, 4;
	add.s64 	%rd2098, %rd43, %rd2097;
	st.global.u32 	[%rd2098+196608], %r24636;
	cvt.u16.u32 	%rs843, %r2131;
	xor.b16  	%rs844, %rs44, %rs843;
	shl.b16 	%rs845, %rs844, 13;
	xor.b16  	%rs846, %rs845, 8192;
	or.b16  	%rs847, %rs846, %rs44;
	shr.u16 	%rs848, %rs847, 1;
	and.b16  	%rs849, %rs848, 8191;
	mul.wide.u32 	%rd2099, %r24639, 2;
	sub.s64 	%rd2100, %rd2098, %rd2099;
	st.global.u16 	[%rd2100+262144], %rs849;
	sub.s64 	%rd2101, %rd2100, %rd2096;
	st.global.u8 	[%rd2101+294912], %r24634;
	st.global.u8 	[%rd2101+311296], %r2132;
	st.global.u8 	[%rd2101+327680], %r2133;
	mul.wide.u32 	%rd2102, %r24639, 3;
	add.s64 	%rd2103, %rd2101, %rd2102;
	st.global.u32 	[%rd2103+131072], %r2128;
	st.global.u32 	[%rd2103+65536], %r24637;
	st.global.u32 	[%rd2103], %r24638;
$L__BB1_497:
	add.s32 	%r30264, %r30264, %r2126;
	setp.lt.u32 	%p303, %r30264, %r2124;
	@%p303 bra 	$L__BB1_495;
$L__BB1_498:
	bar.sync 	0;
	ld.shared.u32 	%r24640, [_ZZ13RevCheckFirstP8BiuStateS0_PjhhE14checkCount_Out];
	st.global.u32 	[%rd2+4096], %r24640;
	bar.sync 	0;
	st.shared.u32 	[_ZZ13RevCheckFirstP8BiuStateS0_PjhhE13checkCount_In], %r24640;
	mov.b32 	%r24641, 0;
	st.shared.u32 	[_ZZ13RevCheckFirstP8BiuStateS0_PjhhE14checkCount_Out], %r24641;
	bar.sync 	0;
	ld.shared.u32 	%r2135, [_ZZ13RevCheckFirstP8BiuStateS0_PjhhE13checkCount_In];
	setp.ge.u32 	%p304, %r30291, %r2135;
	@%p304 bra 	$L__BB1_503;
	ld.global.u8 	%r2136, [%rd4+21];
	mov.u32 	%r2137, %ntid.x;
	mov.u32 	%r30265, %r30291;
$L__BB1_500:
	cvt.u64.u32 	%rd2104, %r30265;
	mul.wide.u32 	%rd2105, %r30265, 4;
	add.s64 	%rd2106, %rd43, %rd2105;
	ld.global.u32 	%r24642, [%rd2106+196608];
	mul.wide.u32 	%rd2107, %r30265, 2;
	sub.s64 	%rd2108, %rd2106, %rd2107;
	ld.global.u16 	%rs45, [%rd2108+262144];
	cvt.u32.u16 	%r24643, %rs45;
	sub.s64 	%rd2109, %rd2108, %rd2104;
	ld.global.u8 	%r24644, [%rd2109+294912];
	ld.global.u8 	%r24645, [%rd2109+311296];
	ld.global.u8 	%r24646, [%rd2109+327680];
	mul.wide.u32 	%rd2110, %r30265, 3;
	add.s64 	%rd53, %rd2109, %rd2110;
	ld.global.u32 	%r2139, [%rd53+131072];
	shr.u32 	%r24647, %r2139, 1;
	and.b32  	%r24648, %r24647, 524288;
	xor.b32  	%r24649, %r24648, %r24642;
	shr.u32 	%r24650, %r24643, 9;
	shr.u32 	%r24651, %r24649, 18;
	shr.u32 	%r24652, %r24642, 9;
	not.b32 	%r24653, %r24652;
	and.b32  	%r24654, %r24650, %r24653;
	and.b32  	%r24655, %r24654, %r24651;
	shr.u32 	%r24656, %r24649, 16;
	not.b32 	%r24657, %r24650;
	and.b32  	%r24658, %r24656, %r24657;
	shr.u32 	%r24659, %r24649, 4;
	and.b32  	%r24660, %r24658, %r24659;
	or.b32  	%r24661, %r24655, %r24660;
	or.b32  	%r24662, %r24651, %r24659;
	not.b32 	%r24663, %r24662;
	shr.u32 	%r24664, %r24642, 22;
	and.b32  	%r24665, %r24664, %r24663;
	or.b32  	%r24666, %r24661, %r24665;
	or.b32  	%r24667, %r24656, %r24664;
	not.b32 	%r24668, %r24667;
	shr.u32 	%r24669, %r24649, 9;
	and.b32  	%r24670, %r24669, %r24668;
	or.b32  	%r24671, %r24666, %r24670;
	shr.u32 	%r24672, %r24646, 4;
	xor.b32  	%r24673, %r24672, %r24671;
	xor.b32  	%r24674, %r24673, %r24646;
	xor.b32  	%r24675, %r24674, %r24642;
	shl.b32 	%r24676, %r24675, 7;
	and.b32  	%r24677, %r24676, 128;
	or.b32  	%r2140, %r24677, %r24644;
	shr.u32 	%r24678, %r2140, 6;
	or.b32  	%r24679, %r24678, %r24644;
	and.b32  	%r24680, %r24675, %r24679;
	shr.u32 	%r24681, %r24643, 5;
	shr.u32 	%r24682, %r24649, 7;
	shr.u32 	%r24683, %r24649, 17;
	not.b32 	%r24684, %r24683;
	and.b32  	%r24685, %r24681, %r24684;
	and.b32  	%r24686, %r24685, %r24682;
	not.b32 	%r24687, %r24682;
	shr.u32 	%r24688, %r24642, 21;
	shr.u32 	%r24689, %r24649, 12;
	and.b32  	%r24690, %r24688, %r24687;
	and.b32  	%r24691, %r24690, %r24689;
	or.b32  	%r24692, %r24681, %r24688;
	not.b32 	%r24693, %r24692;
	shr.u32 	%r24694, %r24643, 12;
	and.b32  	%r24695, %r24694, %r24693;
	or.b32  	%r24696, %r24689, %r24694;
	not.b32 	%r24697, %r24696;
	and.b32  	%r24698, %r24683, %r24697;
	or.b32  	%r24699, %r24691, %r24695;
	or.b32  	%r24700, %r24699, %r24686;
	or.b32  	%r24701, %r24700, %r24698;
	shr.u32 	%r24702, %r24644, 6;
	shr.u32 	%r24703, %r24644, 3;
	xor.b32  	%r24704, %r24703, %r24702;
	xor.b32  	%r24705, %r24704, %r24701;
	xor.b32  	%r24706, %r24705, %r24644;
	not.b32 	%r24707, %r24706;
	shl.b32 	%r24708, %r24706, 7;
	and.b32  	%r24709, %r24708, 128;
	or.b32  	%r24710, %r24709, %r24645;
	shr.u32 	%r24711, %r24649, 19;
	shr.u32 	%r24712, %r24649, 8;
	shr.u32 	%r24713, %r24643, 11;
	not.b32 	%r24714, %r24713;
	and.b32  	%r24715, %r24712, %r24714;
	and.b32  	%r24716, %r24715, %r24711;
	not.b32 	%r24717, %r24711;
	shr.u32 	%r24718, %r24642, 20;
	shr.u32 	%r24719, %r24649, 6;
	and.b32  	%r24720, %r24718, %r24717;
	and.b32  	%r24721, %r24720, %r24719;
	or.b32  	%r24722, %r24716, %r24721;
	or.b32  	%r24723, %r24719, %r24712;
	not.b32 	%r24724, %r24723;
	shr.u32 	%r24725, %r24649, 13;
	and.b32  	%r24726, %r24725, %r24724;
	or.b32  	%r24727, %r24722, %r24726;
	or.b32  	%r24728, %r24725, %r24718;
	not.b32 	%r24729, %r24728;
	and.b32  	%r24730, %r24713, %r24729;
	or.b32  	%r24731, %r24727, %r24730;
	shr.u32 	%r24732, %r24645, 6;
	shr.u32 	%r24733, %r24645, 3;
	xor.b32  	%r24734, %r24733, %r24732;
	xor.b32  	%r24735, %r24734, %r24731;
	xor.b32  	%r24736, %r24735, %r24645;
	not.b32 	%r24737, %r24736;
	shl.b32 	%r24738, %r24736, 7;
	and.b32  	%r24739, %r24738, 128;
	or.b32  	%r24740, %r24739, %r24646;
	shr.u32 	%r24741, %r2140, 5;
	shr.u32 	%r24742, %r24643, 4;
	shr.u32 	%r24743, %r24643, 10;
	and.b32  	%r24744, %r24642, 1;
	neg.s32 	%r24745, %r24744;
	xor.b32  	%r24746, %r24743, %r24741;
	xor.b32  	%r24747, %r24746, %r24643;
	xor.b32  	%r24748, %r24747, %r24744;
	xor.b32  	%r24749, %r24748, %r24742;
	xor.b32  	%r24750, %r24749, %r24710;
	shl.b32 	%r24751, %r24750, 23;
	or.b32  	%r24752, %r24751, %r24649;
	and.b32  	%r24753, %r24745, 1442944;
	xor.b32  	%r2141, %r24752, %r24753;
	and.b32  	%r24754, %r24713, %r24742;
	shr.u32 	%r24755, %r24643, 3;
	shr.u32 	%r24756, %r24643, 1;
	and.b32  	%r24757, %r24755, %r24756;
	xor.b32  	%r2142, %r24754, %r24757;
	and.b32  	%r24758, %r24680, 1;
	shr.u32 	%r24759, %r24644, 2;
	not.b32 	%r24760, %r24759;
	shr.u32 	%r24761, %r24645, 5;
	and.b32  	%r24762, %r24761, %r24760;
	or.b32  	%r24763, %r24707, %r24762;
	or.b32  	%r24764, %r24763, -2;
	shr.u32 	%r24765, %r24740, 3;
	not.b32 	%r24766, %r24765;
	shr.u32 	%r24767, %r24710, 3;
	and.b32  	%r24768, %r24767, %r24766;
	or.b32  	%r24769, %r24737, %r24768;
	or.b32  	%r24770, %r24769, -2;
	and.b32  	%r24771, %r24767, %r24765;
	shr.u32 	%r24772, %r24740, 5;
	not.b32 	%r24773, %r24772;
	or.b32  	%r24774, %r24771, %r24773;
	shr.u32 	%r2143, %r24710, 1;
	or.b32  	%r24775, %r24765, %r24767;
	and.b32  	%r24776, %r24775, %r2143;
	shr.u32 	%r24777, %r24710, 6;
	not.b32 	%r24778, %r24777;
	shr.u32 	%r24779, %r2140, 2;
	shr.u32 	%r24780, %r24710, 5;
	and.b32  	%r24781, %r24779, %r24780;
	or.b32  	%r24782, %r24781, %r24778;
	shr.u32 	%r24783, %r24644, 1;
	or.b32  	%r24784, %r24779, %r24780;
	and.b32  	%r24785, %r24784, %r24783;
	not.b32 	%r24786, %r24785;
	shr.u32 	%r24787, %r2140, 3;
	not.b32 	%r24788, %r24787;
	not.b32 	%r24789, %r24644;
	and.b32  	%r24790, %r24678, %r24789;
	or.b32  	%r24791, %r24790, %r24788;
	shr.u32 	%r24792, %r2140, 4;
	not.b32 	%r24793, %r24792;
	not.b32 	%r24794, %r24678;
	and.b32  	%r24795, %r24794, %r24644;
	or.b32  	%r24796, %r24795, %r24793;
	not.b32 	%r24797, %r24740;
	shr.u32 	%r24798, %r24740, 6;
	shr.u32 	%r2144, %r24740, 1;
	and.b32  	%r24799, %r24798, %r2144;
	or.b32  	%r24800, %r24799, %r24797;
	shr.u32 	%r24801, %r24740, 4;
	not.b32 	%r24802, %r24801;
	not.b32 	%r24803, %r24798;
	and.b32  	%r24804, %r2144, %r24803;
	or.b32  	%r24805, %r24804, %r24802;
	shr.u32 	%r24806, %r24740, 2;
	not.b32 	%r24807, %r24806;
	not.b32 	%r24808, %r2144;
	and.b32  	%r24809, %r24798, %r24808;
	or.b32  	%r24810, %r24809, %r24807;
	or.b32  	%r24811, %r2144, %r24779;
	not.b32 	%r24812, %r24811;
	and.b32  	%r24813, %r2140, %r24812;
	or.b32  	%r24814, %r24798, %r2140;
	not.b32 	%r24815, %r24814;
	and.b32  	%r24816, %r24780, %r24815;
	or.b32  	%r24817, %r24813, %r24816;
	not.b32 	%r24818, %r24767;
	and.b32  	%r24819, %r24765, %r24818;
	and.b32  	%r24820, %r24819, %r24779;
	or.b32  	%r24821, %r24817, %r24820;
	not.b32 	%r24822, %r24780;
	and.b32  	%r24823, %r24767, %r24822;
	and.b32  	%r24824, %r24765, %r24808;
	or.b32  	%r24825, %r24824, %r24823;
	and.b32  	%r24826, %r24825, %r24794;
	or.b32  	%r24827, %r24821, %r24826;
	add.s32 	%r24828, %r24764, %r24770;
	add.s32 	%r24829, %r24828, %r24774;
	add.s32 	%r24830, %r24758, %r24776;
	sub.s32 	%r24831, %r24829, %r24830;
	add.s32 	%r24832, %r24831, %r24782;
	add.s32 	%r24833, %r24832, %r24786;
	add.s32 	%r24834, %r24833, %r24791;
	add.s32 	%r24835, %r24834, %r24796;
	add.s32 	%r24836, %r24835, %r24800;
	add.s32 	%r24837, %r24836, %r24805;
	add.s32 	%r24838, %r24837, %r24810;
	add.s32 	%r24839, %r24838, %r24827;
	add.s32 	%r24840, %r24839, -2;
	and.b32  	%r24841, %r24840, 1;
	setp.ne.s32 	%p305, %r24841, %r2136;
	@%p305 bra 	$L__BB1_502;
	shr.u32 	%r24842, %r2140, 1;
	shr.u32 	%r24843, %r2141, 1;
	and.b32  	%r24844, %r24843, 8388607;
	ld.global.u32 	%r24845, [%rd53+65536];
	ld.global.u32 	%r24846, [%rd53];
	atom.shared.add.u32 	%r24847, [_ZZ13RevCheckFirstP8BiuStateS0_PjhhE14checkCount_Out], 1;
	cvt.u64.u32 	%rd2111, %r24847;
	mul.wide.u32 	%rd2112, %r24847, 4;
	add.s64 	%rd2113, %rd40, %rd2112;
	st.global.u32 	[%rd2113+196608], %r24844;
	cvt.u16.u32 	%rs850, %r2142;
	xor.b16  	%rs851, %rs45, %rs850;
	shl.b16 	%rs852, %rs851, 13;
	xor.b16  	%rs853, %rs852, 8192;
	or.b16  	%rs854, %rs853, %rs45;
	shr.u16 	%rs855, %rs854, 1;
	and.b16  	%rs856, %rs855, 8191;
	mul.wide.u32 	%rd2114, %r24847, 2;
	sub.s64 	%rd2115, %rd2113, %rd2114;
	st.global.u16 	[%rd2115+262144], %rs856;
	sub.s64 	%rd2116, %rd2115, %rd2111;
	st.global.u8 	[%rd2116+294912], %r24842;
	st.global.u8 	[%rd2116+311296], %r2143;
	st.global.u8 	[%rd2116+327680], %r2144;
	mul.wide.u32 	%rd2117, %r24847, 3;
	add.s64 	%rd2118, %rd2116, %rd2117;
	st.global.u32 	[%rd2118+131072], %r2139;
	st.global.u32 	[%rd2118+65536], %r24845;
	st.global.u32 	[%rd2118], %r24846;
$L__BB1_502:
	add.s32 	%r30265, %r30265, %r2137;
	setp.lt.u32 	%p306, %r30265, %r2135;
	@%p306 bra 	$L__BB1_500;
$L__BB1_503:
	bar.sync 	0;
	ld.shared.u32 	%r24848, [_ZZ13RevCheckFirstP8BiuStateS0_PjhhE14checkCount_Out];
	bar.sync 	0;
	st.shared.u32 	[_ZZ13RevCheckFirstP8BiuStateS0_PjhhE13checkCount_In], %r24848;
	mov.b32 	%r24849, 0;
	st.shared.u32 	[_ZZ13RevCheckFirstP8BiuStateS0_PjhhE14checkCount_Out], %r24849;
	bar.sync 	0;
	ld.shared.u32 	%r2146, [_ZZ13RevCheckFirstP8BiuStateS0_PjhhE13checkCount_In];
	setp.ge.u32 	%p307, %r30291, %r2146;
	@%p307 bra 	$L__BB1_508;
	ld.global.u8 	%r2147, [%rd4+22];
	mov.u32 	%r2148, %ntid.x;
	mov.u32 	%r30266, %r30291;
$L__BB1_505:
	cvt.u64.u32 	%rd2119, %r30266;
	mul.wide.u32 	%rd2120, %r30266, 4;
	add.s64 	%rd2121, %rd40, %rd2120;
	ld.global.u32 	%r24850, [%rd2121+196608];
	mul.wide.u32 	%rd2122, %r30266, 2;
	sub.s64 	%rd2123, %rd2121, %rd2122;
	ld.global.u16 	%rs46, [%rd2123+262144];
	cvt.u32.u16 	%r24851, %rs46;
	sub.s64 	%rd2124, %rd2123, %rd2119;
	ld.global.u8 	%r24852, [%rd2124+294912];
	ld.global.u8 	%r24853, [%rd2124+311296];
	ld.global.u8 	%r24854, [%rd2124+327680];
	mul.wide.u32 	%rd2125, %r30266, 3;
	add.s64 	%rd54, %rd2124, %rd2125;
	ld.global.u32 	%r2150, [%rd54+131072];
	shr.u32 	%r24855, %r2150, 2;
	and.b32  	%r24856, %r24855, 524288;
	xor.b32  	%r24857, %r24856, %r24850;
	shr.u32 	%r24858, %r24851, 9;
	shr.u32 	%r24859, %r24857, 18;
	shr.u32 	%r24860, %r24850, 9;
	not.b32 	%r24861, %r24860;
	and.b32  	%r24862, %r24858, %r24861;
	and.b32  	%r24863, %r24862, %r24859;
	shr.u32 	%r24864, %r24857, 16;
	not.b32 	%r24865, %r24858;
	and.b32  	%r24866, %r24864, %r24865;
	shr.u32 	%r24867, %r24857, 4;
	and.b32  	%r24868, %r24866, %r24867;
	or.b32  	%r24869, %r24863, %r24868;
	or.b32  	%r24870, %r24859, %r24867;
	not.b32 	%r24871, %r24870;
	shr.u32 	%r24872, %r24850, 22;
	and.b32  	%r24873, %r24872, %r24871;
	or.b32  	%r24874, %r24869, %r24873;
	or.b32  	%r24875, %r24864, %r24872;
	not.b32 	%r24876, %r24875;
	shr.u32 	%r24877, %r24857, 9;
	and.b32  	%r24878, %r24877, %r24876;
	or.b32  	%r24879, %r24874, %r24878;
	shr.u32 	%r24880, %r24854, 4;
	xor.b32  	%r24881, %r24880, %r24879;
	xor.b32  	%r24882, %r24881, %r24854;
	xor.b32  	%r24883, %r24882, %r24850;
	shl.b32 	%r24884, %r24883, 7;
	and.b32  	%r24885, %r24884, 128;
	or.b32  	%r2151, %r24885, %r24852;
	shr.u32 	%r24886, %r2151, 6;
	or.b32  	%r24887, %r24886, %r24852;
	and.b32  	%r24888, %r24883, %r24887;
	shr.u32 	%r24889, %r24851, 5;
	shr.u32 	%r24890, %r24857, 7;
	shr.u32 	%r24891, %r24857, 17;
	not.b32 	%r24892, %r24891;
	and.b32  	%r24893, %r24889, %r24892;
	and.b32  	%r24894, %r24893, %r24890;
	not.b32 	%r24895, %r24890;
	shr.u32 	%r24896, %r24850, 21;
	shr.u32 	%r24897, %r24857, 12;
	and.b32  	%r24898, %r24896, %r24895;
	and.b32  	%r24899, %r24898, %r24897;
	or.b32  	%r24900, %r24889, %r24896;
	not.b32 	%r24901, %r24900;
	shr.u32 	%r24902, %r24851, 12;
	and.b32  	%r24903, %r24902, %r24901;
	or.b32  	%r24904, %r24897, %r24902;
	not.b32 	%r24905, %r24904;
	and.b32  	%r24906, %r24891, %r24905;
	or.b32  	%r24907, %r24899, %r24903;
	or.b32  	%r24908, %r24907, %r24894;
	or.b32  	%r24909, %r24908, %r24906;
	shr.u32 	%r24910, %r24852, 6;
	shr.u32 	%r24911, %r24852, 3;
	xor.b32  	%r24912, %r24911, %r24910;
	xor.b32  	%r24913, %r24912, %r24909;
	xor.b32  	%r24914, %r24913, %r24852;
	not.b32 	%r24915, %r24914;
	shl.b32 	%r24916, %r24914, 7;
	and.b32  	%r24917, %r24916, 128;
	or.b32  	%r24918, %r24917, %r24853;
	shr.u32 	%r24919, %r24857, 19;
	shr.u32 	%r24920, %r24857, 8;
	shr.u32 	%r24921, %r24851, 11;
	not.b32 	%r24922, %r24921;
	and.b32  	%r24923, %r24920, %r24922;
	and.b32  	%r24924, %r24923, %r24919;
	not.b32 	%r24925, %r24919;
	shr.u32 	%r24926, %r24850, 20;
	shr.u32 	%r24927, %r24857, 6;
	and.b32  	%r24928, %r24926, %r24925;
	and.b32  	%r24929, %r24928, %r24927;
	or.b32  	%r24930, %r24924, %r24929;
	or.b32  	%r24931, %r24927, %r24920;
	not.b32 	%r24932, %r24931;
	shr.u32 	%r24933, %r24857, 13;
	and.b32  	%r24934, %r24933, %r24932;
	or.b32  	%r24935, %r24930, %r24934;
	or.b32  	%r24936, %r24933, %r24926;
	not.b32 	%r24937, %r24936;
	and.b32  	%r24938, %r24921, %r24937;
	or.b32  	%r24939, %r24935, %r24938;
	shr.u32 	%r24940, %r24853, 6;
	shr.u32 	%r24941, %r24853, 3;
	xor.b32  	%r24942, %r24941, %r24940;
	xor.b32  	%r24943, %r24942, %r24939;
	xor.b32  	%r24944, %r24943, %r24853;
	not.b32 	%r24945, %r24944;
	shl.b32 	%r24946, %r24944, 7;
	and.b32  	%r24947, %r24946, 128;
	or.b32  	%r24948, %r24947, %r24854;
	shr.u32 	%r24949, %r2151, 5;
	shr.u32 	%r24950, %r24851, 4;
	shr.u32 	%r24951, %r24851, 10;
	and.b32  	%r24952, %r24850, 1;
	neg.s32 	%r24953, %r24952;
	xor.b32  	%r24954, %r24951, %r24949;
	xor.b32  	%r24955, %r24954, %r24851;
	xor.b32  	%r24956, %r24955, %r24952;
	xor.b32  	%r24957, %r24956, %r24950;
	xor.b32  	%r24958, %r24957, %r24918;
	shl.b32 	%r24959, %r24958, 23;
	or.b32  	%r24960, %r24959, %r24857;
	and.b32  	%r24961, %r24953, 1442944;
	xor.b32  	%r2152, %r24960, %r24961;
	and.b32  	%r24962, %r24921, %r24950;
	shr.u32 	%r24963, %r24851, 3;
	shr.u32 	%r24964, %r24851, 1;
	and.b32  	%r24965, %r24963, %r24964;
	xor.b32  	%r2153, %r24962, %r24965;
	and.b32  	%r24966, %r24888, 1;
	shr.u32 	%r24967, %r24852, 2;
	not.b32 	%r24968, %r24967;
	shr.u32 	%r24969, %r24853, 5;
	and.b32  	%r24970, %r24969, %r24968;
	or.b32  	%r24971, %r24915, %r24970;
	or.b32  	%r24972, %r24971, -2;
	shr.u32 	%r24973, %r24948, 3;
	not.b32 	%r24974, %r24973;
	shr.u32 	%r24975, %r24918, 3;
	and.b32  	%r24976, %r24975, %r24974;
	or.b32  	%r24977, %r24945, %r24976;
	or.b32  	%r24978, %r24977, -2;
	and.b32  	%r24979, %r24975, %r24973;
	shr.u32 	%r24980, %r24948, 5;
	not.b32 	%r24981, %r24980;
	or.b32  	%r24982, %r24979, %r24981;
	shr.u32 	%r2154, %r24918, 1;
	or.b32  	%r24983, %r24973, %r24975;
	and.b32  	%r24984, %r24983, %r2154;
	shr.u32 	%r24985, %r24918, 6;
	not.b32 	%r24986, %r24985;
	shr.u32 	%r24987, %r2151, 2;
	shr.u32 	%r24988, %r24918, 5;
	and.b32  	%r24989, %r24987, %r24988;
	or.b32  	%r24990, %r24989, %r24986;
	shr.u32 	%r24991, %r24852, 1;
	or.b32  	%r24992, %r24987, %r24988;
	and.b32  	%r24993, %r24992, %r24991;
	not.b32 	%r24994, %r24993;
	shr.u32 	%r24995, %r2151, 3;
	not.b32 	%r24996, %r24995;
	not.b32 	%r24997, %r24852;
	and.b32  	%r24998, %r24886, %r24997;
	or.b32  	%r24999, %r24998, %r24996;
	shr.u32 	%r25000, %r2151, 4;
	not.b32 	%r25001, %r25000;
	not.b32 	%r25002, %r24886;
	and.b32  	%r25003, %r25002, %r24852;
	or.b32  	%r25004, %r25003, %r25001;
	not.b32 	%r25005, %r24948;
	shr.u32 	%r25006, %r24948, 6;
	shr.u32 	%r2155, %r24948, 1;
	and.b32  	%r25007, %r25006, %r2155;
	or.b32  	%r25008, %r25007, %r25005;
	shr.u32 	%r25009, %r24948, 4;
	not.b32 	%r25010, %r25009;
	not.b32 	%r25011, %r25006;
	and.b32  	%r25012, %r2155, %r25011;
	or.b32  	%r25013, %r25012, %r25010;
	shr.u32 	%r25014, %r24948, 2;
	not.b32 	%r25015, %r25014;
	not.b32 	%r25016, %r2155;
	and.b32  	%r25017, %r25006, %r25016;
	or.b32  	%r25018, %r25017, %r25015;
	or.b32  	%r25019, %r2155, %r24987;
	not.b32 	%r25020, %r25019;
	and.b32  	%r25021, %r2151, %r25020;
	or.b32  	%r25022, %r25006, %r2151;
	not.b32 	%r25023, %r25022;
	and.b32  	%r25024, %r24988, %r25023;
	or.b32  	%r25025, %r25021, %r25024;
	not.b32 	%r25026, %r24975;
	and.b32  	%r25027, %r24973, %r25026;
	and.b32  	%r25028, %r25027, %r24987;
	or.b32  	%r25029, %r25025, %r25028;
	not.b32 	%r25030, %r24988;
	and.b32  	%r25031, %r24975, %r25030;
	and.b32  	%r25032, %r24973, %r25016;
	or.b32  	%r25033, %r25032, %r25031;
	and.b32  	%r25034, %r25033, %r25002;
	or.b32  	%r25035, %r25029, %r25034;
	add.s32 	%r25036, %r24972, %r24978;
	add.s32 	%r25037, %r25036, %r24982;
	add.s32 	%r25038, %r24966, %r24984;
	sub.s32 	%r25039, %r25037, %r25038;
	add.s32 	%r25040, %r25039, %r24990;
	add.s32 	%r25041, %r25040, %r24994;
	add.s32 	%r25042, %r25041, %r24999;
	add.s32 	%r25043, %r25042, %r25004;
	add.s32 	%r25044, %r25043, %r25008;
	add.s32 	%r25045, %r25044, %r25013;
	add.s32 	%r25046, %r25045, %r25018;
	add.s32 	%r25047, %r25046, %r25035;
	add.s32 	%r25048, %r25047, -2;
	and.b32  	%r25049, %r25048, 1;
	setp.ne.s32 	%p308, %r25049, %r2147;
	@%p308 bra 	$L__BB1_507;
	shr.u32 	%r25050, %r2151, 1;
	shr.u32 	%r25051, %r2152, 1;
	and.b32  	%r25052, %r25051, 8388607;
	ld.global.u32 	%r25053, [%rd54+65536];
	ld.global.u32 	%r25054, [%rd54];
	atom.shared.add.u32 	%r25055, [_ZZ13RevCheckFirstP8BiuStateS0_PjhhE14checkCount_Out], 1;
	cvt.u64.u32 	%rd2126, %r25055;
	mul.wide.u32 	%rd2127, %r25055, 4;
	add.s64 	%rd2128, %rd43, %rd2127;
	st.global.u32 	[%rd2128+196608], %r25052;
	cvt.u16.u32 	%rs857, %r2153;
	xor.b16  	%rs858, %rs46, %rs857;
	shl.b16 	%rs859, %rs858, 13;
	xor.b16  	%rs860, %rs859, 8192;
	or.b16  	%rs861, %rs860, %rs46;
	shr.u16 	%rs862, %rs861, 1;
	and.b16  	%rs863, %rs862, 8191;
	mul.wide.u32 	%rd2129, %r25055, 2;
	sub.s64 	%rd2130, %rd2128, %rd2129;
	st.global.u16 	[%rd2130+262144], %rs863;
	sub.s64 	%rd2131, %rd2130, %rd2126;
	st.global.u8 	[%rd2131+294912], %r25050;
	st.global.u8 	[%rd2131+311296], %r2154;
	st.global.u8 	[%rd2131+327680], %r2155;
	mul.wide.u32 	%rd2132, %r25055, 3;
	add.s64 	%rd2133, %rd2131, %rd2132;
	st.global.u32 	[%rd2133+131072], %r2150;
	st.global.u32 	[%rd2133+65536], %r25053;
	st.global.u32 	[%rd2133], %r25054;
$L__BB1_507:
	add.s32 	%r30266, %r30266, %r2148;
	setp.lt.u32 	%p309, %r30266, %r2146;
	@%p309 bra 	$L__BB1_505;
$L__BB1_508:
	bar.sync 	0;
	ld.shared.u32 	%r25056, [_ZZ13RevCheckFirstP8BiuStateS0_PjhhE14checkCount_Out];
	st.global.u32 	[%rd2+4096], %r25056;
	bar.sync 	0;
	st.shared.u32 	[_ZZ13RevCheckFirstP8BiuStateS0_PjhhE13checkCount_In], %r25056;
	mov.b32 	%r25057, 0;
	st.shared.u32 	[_ZZ13RevCheckFirstP8BiuStateS0_PjhhE14checkCount_Out], %r25057;
	bar.sync 	0;
	ld.shared.u32 	%r2157, [_ZZ13RevCheckFirstP8BiuStateS0_PjhhE13checkCount_In];
	setp.ge.u32 	%p310, %r30291, %r2157;
	@%p310 bra 	$L__BB1_513;
	ld.global.u8 	%r2158, [%rd4+23];
	mov.u32 	%r2159, %ntid.x;
	mov.u32 	%r30267, %r30291;
$L__BB1_510:
	cvt.u64.u32 	%rd2134, %r30267;
	mul.wide.u32 	%rd2135, %r30267, 4;
	add.s64 	%rd2136, %rd43, %rd2135;
	ld.global.u32 	%r25058, [%rd2136+196608];
	mul.wide.u32 	%rd2137, %r30267, 2;
	sub.s64 	%rd2138, %rd2136, %rd2137;
	ld.global.u16 	%rs47, [%rd2138+262144];
	cvt.u32.u16 	%r25059, %rs47;
	sub.s64 	%rd2139, %rd2138, %rd2134;
	ld.global.u8 	%r25060, [%rd2139+294912];
	ld.global.u8 	%r25061, [%rd2139+311296];
	ld.global.u8 	%r25062, [%rd2139+327680];
	mul.wide.u32 	%rd2140, %r30267, 3;
	add.s64 	%rd55, %rd2139, %rd2140;
	ld.global.u32 	%r2161, [%rd55+131072];
	shr.u32 	%r25063, %r2161, 3;
	and.b32  	%r25064, %r25063, 524288;
	xor.b32  	%r25065, %r25064, %r25058;
	shr.u32 	%r25066, %r25059, 9;
	shr.u32 	%r25067, %r25065, 18;
	shr.u32 	%r25068, %r25058, 9;
	not.b32 	%r25069, %r25068;
	and.b32  	%r25070, %r25066, %r25069;
	and.b32  	%r25071, %r25070, %r25067;
	shr.u32 	%r25072, %r25065, 16;
	not.b32 	%r25073, %r25066;
	and.b32  	%r25074, %r25072, %r25073;
	shr.u32 	%r25075, %r25065, 4;
	and.b32  	%r25076, %r25074, %r25075;
	or.b32  	%r25077, %r25071, %r25076;
	or.b32  	%r25078, %r25067, %r25075;
	not.b32 	%r25079, %r25078;
	shr.u32 	%r25080, %r25058, 22;
	and.b32  	%r25081, %r25080, %r25079;
	or.b32  	%r25082, %r25077, %r25081;
	or.b32  	%r25083, %r25072, %r25080;
	not.b32 	%r25084, %r25083;
	shr.u32 	%r25085, %r25065, 9;
	and.b32  	%r25086, %r25085, %r25084;
	or.b32  	%r25087, %r25082, %r25086;
	shr.u32 	%r25088, %r25062, 4;
	xor.b32  	%r25089, %r25088, %r25087;
	xor.b32  	%r25090, %r25089, %r25062;
	xor.b32  	%r25091, %r25090, %r25058;
	shl.b32 	%r25092, %r25091, 7;
	and.b32  	%r25093, %r25092, 128;
	or.b32  	%r2162, %r25093, %r25060;
	shr.u32 	%r25094, %r2162, 6;
	or.b32  	%r25095, %r25094, %r25060;
	and.b32  	%r25096, %r25091, %r25095;
	shr.u32 	%r25097, %r25059, 5;
	shr.u32 	%r25098, %r25065, 7;
	shr.u32 	%r25099, %r25065, 17;
	not.b32 	%r25100, %r25099;
	and.b32  	%r25101, %r25097, %r25100;
	and.b32  	%r25102, %r25101, %r25098;
	not.b32 	%r25103, %r25098;
	shr.u32 	%r25104, %r25058, 21;
	shr.u32 	%r25105, %r25065, 12;
	and.b32  	%r25106, %r25104, %r25103;
	and.b32  	%r25107, %r25106, %r25105;
	or.b32  	%r25108, %r25097, %r25104;
	not.b32 	%r25109, %r25108;
	shr.u32 	%r25110, %r25059, 12;
	and.b32  	%r25111, %r25110, %r25109;
	or.b32  	%r25112, %r25105, %r25110;
	not.b32 	%r25113, %r25112;
	and.b32  	%r25114, %r25099, %r25113;
	or.b32  	%r25115, %r25107, %r25111;
	or.b32  	%r25116, %r25115, %r25102;
	or.b32  	%r25117, %r25116, %r25114;
	shr.u32 	%r25118, %r25060, 6;
	shr.u32 	%r25119, %r25060, 3;
	xor.b32  	%r25120, %r25119, %r25118;
	xor.b32  	%r25121, %r25120, %r25117;
	xor.b32  	%r25122, %r25121, %r25060;
	not.b32 	%r25123, %r25122;
	shl.b32 	%r25124, %r25122, 7;
	and.b32  	%r25125, %r25124, 128;
	or.b32  	%r25126, %r25125, %r25061;
	shr.u32 	%r25127, %r25065, 19;
	shr.u32 	%r25128, %r25065, 8;
	shr.u32 	%r25129, %r25059, 11;
	not.b32 	%r25130, %r25129;
	and.b32  	%r25131, %r25128, %r25130;
	and.b32  	%r25132, %r25131, %r25127;
	not.b32 	%r25133, %r25127;
	shr.u32 	%r25134, %r25058, 20;
	shr.u32 	%r25135, %r25065, 6;
	and.b32  	%r25136, %r25134, %r25133;
	and.b32  	%r25137, %r25136, %r25135;
	or.b32  	%r25138, %r25132, %r25137;
	or.b32  	%r25139, %r25135, %r25128;
	not.b32 	%r25140, %r25139;
	shr.u32 	%r25141, %r25065, 13;
	and.b32  	%r25142, %r25141, %r25140;
	or.b32  	%r25143, %r25138, %r25142;
	or.b32  	%r25144, %r25141, %r25134;
	not.b32 	%r25145, %r25144;
	and.b32  	%r25146, %r25129, %r25145;
	or.b32  	%r25147, %r25143, %r25146;
	shr.u32 	%r25148, %r25061, 6;
	shr.u32 	%r25149, %r25061, 3;
	xor.b32  	%r25150, %r25149, %r25148;
	xor.b32  	%r25151, %r25150, %r25147;
	xor.b32  	%r25152, %r25151, %r25061;
	not.b32 	%r25153, %r25152;
	shl.b32 	%r25154, %r25152, 7;
	and.b32  	%r25155, %r25154, 128;
	or.b32  	%r25156, %r25155, %r25062;
	shr.u32 	%r25157, %r2162, 5;
	shr.u32 	%r25158, %r25059, 4;
	shr.u32 	%r25159, %r25059, 10;
	and.b32  	%r25160, %r25058, 1;
	neg.s32 	%r25161, %r25160;
	xor.b32  	%r25162, %r25159, %r25157;
	xor.b32  	%r25163, %r25162, %r25059;
	xor.b32  	%r25164, %r25163, %r25160;
	xor.b32  	%r25165, %r25164, %r25158;
	xor.b32  	%r25166, %r25165, %r25126;
	shl.b32 	%r25167, %r25166, 23;
	or.b32  	%r25168, %r25167, %r25065;
	and.b32  	%r25169, %r25161, 1442944;
	xor.b32  	%r2163, %r25168, %r25169;
	and.b32  	%r25170, %r25129, %r25158;
	shr.u32 	%r25171, %r25059, 3;
	shr.u32 	%r25172, %r25059, 1;
	and.b32  	%r25173, %r25171, %r25172;
	xor.b32  	%r2164, %r25170, %r25173;
	and.b32  	%r25174, %r25096, 1;
	shr.u32 	%r25175, %r25060, 2;
	not.b32 	%r25176, %r25175;
	shr.u32 	%r25177, %r25061, 5;
	and.b32  	%r25178, %r25177, %r25176;
	or.b32  	%r25179, %r25123, %r25178;
	or.b32  	%r25180, %r25179, -2;
	shr.u32 	%r25181, %r25156, 3;
	not.b32 	%r25182, %r25181;
	shr.u32 	%r25183, %r25126, 3;
	and.b32  	%r25184, %r25183, %r25182;
	or.b32  	%r25185, %r25153, %r25184;
	or.b32  	%r25186, %r25185, -2;
	and.b32  	%r25187, %r25183, %r25181;
	shr.u32 	%r25188, %r25156, 5;
	not.b32 	%r25189, %r25188;
	or.b32  	%r25190, %r25187, %r25189;
	shr.u32 	%r2165, %r25126, 1;
	or.b32  	%r25191, %r25181, %r25183;
	and.b32  	%r25192, %r25191, %r2165;
	shr.u32 	%r25193, %r25126, 6;
	not.b32 	%r25194, %r25193;
	shr.u32 	%r25195, %r2162, 2;
	shr.u32 	%r25196, %r25126, 5;
	and.b32  	%r25197, %r25195, %r25196;
	or.b32  	%r25198, %r25197, %r25194;
	shr.u32 	%r25199, %r25060, 1;
	or.b32  	%r25200, %r25195, %r25196;
	and.b32  	%r25201, %r25200, %r25199;
	not.b32 	%r25202, %r25201;
	shr.u32 	%r25203, %r2162, 3;
	not.b32 	%r25204, %r25203;
	not.b32 	%r25205, %r25060;
	and.b32  	%r25206, %r25094, %r25205;
	or.b32  	%r25207, %r25206, %r25204;
	shr.u32 	%r25208, %r2162, 4;
	not.b32 	%r25209, %r25208;
	not.b32 	%r25210, %r25094;
	and.b32  	%r25211, %r25210, %r25060;
	or.b32  	%r25212, %r25211, %r25209;
	not.b32 	%r25213, %r25156;
	shr.u32 	%r25214, %r25156, 6;
	shr.u32 	%r2166, %r25156, 1;
	and.b32  	%r25215, %r25214, %r2166;
	or.b32  	%r25216, %r25215, %r25213;
	shr.u32 	%r25217, %r25156, 4;
	not.b32 	%r25218, %r25217;
	not.b32 	%r25219, %r25214;
	and.b32  	%r25220, %r2166, %r25219;
	or.b32  	%r25221, %r25220, %r25218;
	shr.u32 	%r25222, %r25156, 2;
	not.b32 	%r25223, %r25222;
	not.b32 	%r25224, %r2166;
	and.b32  	%r25225, %r25214, %r25224;
	or.b32  	%r25226, %r25225, %r25223;
	or.b32  	%r25227, %r2166, %r25195;
	not.b32 	%r25228, %r25227;
	and.b32  	%r25229, %r2162, %r25228;
	or.b32  	%r25230, %r25214, %r2162;
	not.b32 	%r25231, %r25230;
	and.b32  	%r25232, %r25196, %r25231;
	or.b32  	%r25233, %r25229, %r25232;
	not.b32 	%r25234, %r25183;
	and.b32  	%r25235, %r25181, %r25234;
	and.b32  	%r25236, %r25235, %r25195;
	or.b32  	%r25237, %r25233, %r25236;
	not.b32 	%r25238, %r25196;
	and.b32  	%r25239, %r25183, %r25238;
	and.b32  	%r25240, %r25181, %r25224;
	or.b32  	%r25241, %r25240, %r25239;
	and.b32  	%r25242, %r25241, %r25210;
	or.b32  	%r25243, %r25237, %r25242;
	add.s32 	%r25244, %r25180, %r25186;
	add.s32 	%r25245, %r25244, %r25190;
	add.s32 	%r25246, %r25174, %r25192;
	sub.s32 	%r25247, %r25245, %r25246;
	add.s32 	%r25248, %r25247, %r25198;
	add.s32 	%r25249, %r25248, %r25202;
	add.s32 	%r25250, %r25249, %r25207;
	add.s32 	%r25251, %r25250, %r25212;
	add.s32 	%r25252, %r25251, %r25216;
	add.s32 	%r25253, %r25252, %r25221;
	add.s32 	%r25254, %r25253, %r25226;
	add.s32 	%r25255, %r25254, %r25243;
	add.s32 	%r25256, %r25255, -2;
	and.b32  	%r25257, %r25256, 1;
	setp.ne.s32 	%p311, %r25257, %r2158;
	@%p311 bra 	$L__BB1_512;
	shr.u32 	%r25258, %r2162, 1;
	shr.u32 	%r25259, %r2163, 1;
	and.b32  	%r25260, %r25259, 8388607;
	ld.global.u32 	%r25261, [%rd55+65536];
	ld.global.u32 	%r25262, [%rd55];
	atom.shared.add.u32 	%r25263, [_ZZ13RevCheckFirstP8BiuStateS0_PjhhE14checkCount_Out], 1;
	cvt.u64.u32 	%rd2141, %r25263;
	mul.wide.u32 	%rd2142, %r25263, 4;
	add.s64 	%rd2143, %rd40, %rd2142;
	st.global.u32 	[%rd2143+196608], %r25260;
	cvt.u16.u32 	%rs864, %r2164;
	xor.b16  	%rs865, %rs47, %rs864;
	shl.b16 	%rs866, %rs865, 13;
	xor.b16  	%rs867, %rs866, 8192;
	or.b16  	%rs868, %rs867, %rs47;
	shr.u16 	%rs869, %rs868, 1;
	and.b16  	%rs870, %rs869, 8191;
	mul.wide.u32 	%rd2144, %r25263, 2;
	sub.s64 	%rd2145, %rd2143, %rd2144;
	st.global.u16 	[%rd2145+262144], %rs870;
	sub.s64 	%rd2146, %rd2145, %rd2141;
	st.global.u8 	[%rd2146+294912], %r25258;
	st.global.u8 	[%rd2146+311296], %r2165;
	st.global.u8 	[%rd2146+327680], %r2166;
	mul.wide.u32 	%rd2147, %r25263, 3;
	add.s64 	%rd2148, %rd2146, %rd2147;
	st.global.u32 	[%rd2148+131072], %r2161;
	st.global.u32 	[%rd2148+65536], %r25261;
	st.global.u32 	[%rd2148], %r25262;
$L__BB1_512:
	add.s32 	%r30267, %r30267, %r2159;
	setp.lt.u32 	%p312, %r30267, %r2157;
	@%p312 bra 	$L__BB1_510;
$L__BB1_513:
	bar.sync 	0;
	ld.shared.u32 	%r25264, [_ZZ13RevCheckFirstP8BiuStateS0_PjhhE14checkCount_Out];
	bar.sync 	0;
	st.shared.u32 	[_ZZ13RevCheckFirstP8BiuStateS0_PjhhE13checkCount_In], %r25264;
	mov.b32 	%r25265, 0;
	st.shared.u32 	[_ZZ13RevCheckFirstP8BiuStateS0_PjhhE14checkCount_Out], %r25265;
	bar.sync 	0;
	ld.shared.u32 	%r2168, [_ZZ13RevCheckFirstP8BiuStateS0_PjhhE13checkCount_In];
	setp.ge.u32 	%p313, %r30291, %r2168;
	@%p313 bra 	$L__BB1_518;
	ld.global.u8 	%r2169, [%rd4+24];
	mov.u32 	%r2170, %ntid.x;
	mov.u32 	%r30268, %r30291;
$L__BB1_515:
	cvt.u64.u32 	%rd2149, %r30268;
	mul.wide.u32 	%rd2150, %r30268, 4;
	add.s64 	%rd2151, %rd40, %rd2150;
	ld.global.u32 	%r25266, [%rd2151+196608];
	mul.wide.u32 	%rd2152, %r30268, 2;
	sub.s64 	%rd2153, %rd2151, %rd2152;
	ld.global.u16 	%rs48, [%rd2153+262144];
	cvt.u32.u16 	%r25267, %rs48;
	sub.s64 	%rd2154, %rd2153, %rd2149;
	ld.global.u8 	%r25268, [%rd2154+294912];
	ld.global.u8 	%r25269, [%rd2154+311296];
	ld.global.u8 	%r25270, [%rd2154+327680];
	mul.wide.u32 	%rd2155, %r30268, 3;
	add.s64 	%rd56, %rd2154, %rd2155;
	ld.global.u32 	%r2172, [%rd56+131072];
	shr.u32 	%r25271, %r2172, 4;
	and.b32  	%r25272, %r25271, 524288;
	xor.b32  	%r25273, %r25272, %r25266;
	shr.u32 	%r25274, %r25267, 9;
	shr.u32 	%r25275, %r25273, 18;
	shr.u32 	%r25276, %r25266, 9;
	not.b32 	%r25277, %r25276;
	and.b32  	%r25278, %r25274, %r25277;
	and.b32  	%r25279, %r25278, %r25275;
	shr.u32 	%r25280, %r25273, 16;
	not.b32 	%r25281, %r25274;
	and.b32  	%r25282, %r25280, %r25281;
	shr.u32 	%r25283, %r25273, 4;
	and.b32  	%r25284, %r25282, %r25283;
	or.b32  	%r25285, %r25279, %r25284;
	or.b32  	%r25286, %r25275, %r25283;
	not.b32 	%r25287, %r25286;
	shr.u32 	%r25288, %r25266, 22;
	and.b32  	%r25289, %r25288, %r25287;
	or.b32  	%r25290, %r25285, %r25289;
	or.b32  	%r25291, %r25280, %r25288;
	not.b32 	%r25292, %r25291;
	shr.u32 	%r25293, %r25273, 9;
	and.b32  	%r25294, %r25293, %r25292;
	or.b32  	%r25295, %r25290, %r25294;
	shr.u32 	%r25296, %r25270, 4;
	xor.b32  	%r25297, %r25296, %r25295;
	xor.b32  	%r25298, %r25297, %r25270;
	xor.b32  	%r25299, %r25298, %r25266;
	shl.b32 	%r25300, %r25299, 7;
	and.b32  	%r25301, %r25300, 128;
	or.b32  	%r2173, %r25301, %r25268;
	shr.u32 	%r25302, %r2173, 6;
	or.b32  	%r25303, %r25302, %r25268;
	and.b32  	%r25304, %r25299, %r25303;
	shr.u32 	%r25305, %r25267, 5;
	shr.u32 	%r25306, %r25273, 7;
	shr.u32 	%r25307, %r25273, 17;
	not.b32 	%r25308, %r25307;
	and.b32  	%r25309, %r25305, %r25308;
	and.b32  	%r25310, %r25309, %r25306;
	not.b32 	%r25311, %r25306;
	shr.u32 	%r25312, %r25266, 21;
	shr.u32 	%r25313, %r25273, 12;
	and.b32  	%r25314, %r25312, %r25311;
	and.b32  	%r25315, %r25314, %r25313;
	or.b32  	%r25316, %r25305, %r25312;
	not.b32 	%r25317, %r25316;
	shr.u32 	%r25318, %r25267, 12;
	and.b32  	%r25319, %r25318, %r25317;
	or.b32  	%r25320, %r25313, %r25318;
	not.b32 	%r25321, %r25320;
	and.b32  	%r25322, %r25307, %r25321;
	or.b32  	%r25323, %r25315, %r25319;
	or.b32  	%r25324, %r25323, %r25310;
	or.b32  	%r25325, %r25324, %r25322;
	shr.u32 	%r25326, %r25268, 6;
	shr.u32 	%r25327, %r25268, 3;
	xor.b32  	%r25328, %r25327, %r25326;
	xor.b32  	%r25329, %r25328, %r25325;
	xor.b32  	%r25330, %r25329, %r25268;
	not.b32 	%r25331, %r25330;
	shl.b32 	%r25332, %r25330, 7;
	and.b32  	%r25333, %r25332, 128;
	or.b32  	%r25334, %r25333, %r25269;
	shr.u32 	%r25335, %r25273, 19;
	shr.u32 	%r25336, %r25273, 8;
	shr.u32 	%r25337, %r25267, 11;
	not.b32 	%r25338, %r25337;
	and.b32  	%r25339, %r25336, %r25338;
	and.b32  	%r25340, %r25339, %r25335;
	not.b32 	%r25341, %r25335;
	shr.u32 	%r25342, %r25266, 20;
	shr.u32 	%r25343, %r25273, 6;
	and.b32  	%r25344, %r25342, %r25341;
	and.b32  	%r25345, %r25344, %r25343;
	or.b32  	%r25346, %r25340, %r25345;
	or.b32  	%r25347, %r25343, %r25336;
	not.b32 	%r25348, %r25347;
	shr.u32 	%r25349, %r25273, 13;
	and.b32  	%r25350, %r25349, %r25348;
	or.b32  	%r25351, %r25346, %r25350;
	or.b32  	%r25352, %r25349, %r25342;
	not.b32 	%r25353, %r25352;
	and.b32  	%r25354, %r25337, %r25353;
	or.b32  	%r25355, %r25351, %r25354;
	shr.u32 	%r25356, %r25269, 6;
	shr.u32 	%r25357, %r25269, 3;
	xor.b32  	%r25358, %r25357, %r25356;
	xor.b32  	%r25359, %r25358, %r25355;
	xor.b32  	%r25360, %r25359, %r25269;
	not.b32 	%r25361, %r25360;
	shl.b32 	%r25362, %r25360, 7;
	and.b32  	%r25363, %r25362, 128;
	or.b32  	%r25364, %r25363, %r25270;
	shr.u32 	%r25365, %r2173, 5;
	shr.u32 	%r25366, %r25267, 4;
	shr.u32 	%r25367, %r25267, 10;
	and.b32  	%r25368, %r25266, 1;
	neg.s32 	%r25369, %r25368;
	xor.b32  	%r25370, %r25367, %r25365;
	xor.b32  	%r25371, %r25370, %r25267;
	xor.b32  	%r25372, %r25371, %r25368;
	xor.b32  	%r25373, %r25372, %r25366;
	xor.b32  	%r25374, %r25373, %r25334;
	shl.b32 	%r25375, %r25374, 23;
	or.b32  	%r25376, %r25375, %r25273;
	and.b32  	%r25377, %r25369, 1442944;
	xor.b32  	%r2174, %r25376, %r25377;
	and.b32  	%r25378, %r25337, %r25366;
	shr.u32 	%r25379, %r25267, 3;
	shr.u32 	%r25380, %r25267, 1;
	and.b32  	%r25381, %r25379, %r25380;
	xor.b32  	%r2175, %r25378, %r25381;
	and.b32  	%r25382, %r25304, 1;
	shr.u32 	%r25383, %r25268, 2;
	not.b32 	%r25384, %r25383;
	shr.u32 	%r25385, %r25269, 5;
	and.b32  	%r25386, %r25385, %r25384;
	or.b32  	%r25387, %r25331, %r25386;
	or.b32  	%r25388, %r25387, -2;
	shr.u32 	%r25389, %r25364, 3;
	not.b32 	%r25390, %r25389;
	shr.u32 	%r25391, %r25334, 3;
	and.b32  	%r25392, %r25391, %r25390;
	or.b32  	%r25393, %r25361, %r25392;
	or.b32  	%r25394, %r25393, -2;
	and.b32  	%r25395, %r25391, %r25389;
	shr.u32 	%r25396, %r25364, 5;
	not.b32 	%r25397, %r25396;
	or.b32  	%r25398, %r25395, %r25397;
	shr.u32 	%r2176, %r25334, 1;
	or.b32  	%r25399, %r25389, %r25391;
	and.b32  	%r25400, %r25399, %r2176;
	shr.u32 	%r25401, %r25334, 6;
	not.b32 	%r25402, %r25401;
	shr.u32 	%r25403, %r2173, 2;
	shr.u32 	%r25404, %r25334, 5;
	and.b32  	%r25405, %r25403, %r25404;
	or.b32  	%r25406, %r25405, %r25402;
	shr.u32 	%r25407, %r25268, 1;
	or.b32  	%r25408, %r25403, %r25404;
	and.b32  	%r25409, %r25408, %r25407;
	not.b32 	%r25410, %r25409;
	shr.u32 	%r25411, %r2173, 3;
	not.b32 	%r25412, %r25411;
	not.b32 	%r25413, %r25268;
	and.b32  	%r25414, %r25302, %r25413;
	or.b32  	%r25415, %r25414, %r25412;
	shr.u32 	%r25416, %r2173, 4;
	not.b32 	%r25417, %r25416;
	not.b32 	%r25418, %r25302;
	and.b32  	%r25419, %r25418, %r25268;
	or.b32  	%r25420, %r25419, %r25417;
	not.b32 	%r25421, %r25364;
	shr.u32 	%r25422, %r25364, 6;
	shr.u32 	%r2177, %r25364, 1;
	and.b32  	%r25423, %r25422, %r2177;
	or.b32  	%r25424, %r25423, %r25421;
	shr.u32 	%r25425, %r25364, 4;
	not.b32 	%r25426, %r25425;
	not.b32 	%r25427, %r25422;
	and.b32  	%r25428, %r2177, %r25427;
	or.b32  	%r25429, %r25428, %r25426;
	shr.u32 	%r25430, %r25364, 2;
	not.b32 	%r25431, %r25430;
	not.b32 	%r25432, %r2177;
	and.b32  	%r25433, %r25422, %r25432;
	or.b32  	%r25434, %r25433, %r25431;
	or.b32  	%r25435, %r2177, %r25403;
	not.b32 	%r25436, %r25435;
	and.b32  	%r25437, %r2173, %r25436;
	or.b32  	%r25438, %r25422, %r2173;
	not.b32 	%r25439, %r25438;
	and.b32  	%r25440, %r25404, %r25439;
	or.b32  	%r25441, %r25437, %r25440;
	not.b32 	%r25442, %r25391;
	and.b32  	%r25443, %r25389, %r25442;
	and.b32  	%r25444, %r25443, %r25403;
	or.b32  	%r25445, %r25441, %r25444;
	not.b32 	%r25446, %r25404;
	and.b32  	%r25447, %r25391, %r25446;
	and.b32  	%r25448, %r25389, %r25432;
	or.b32  	%r25449, %r25448, %r25447;
	and.b32  	%r25450, %r25449, %r25418;
	or.b32  	%r25451, %r25445, %r25450;
	add.s32 	%r25452, %r25388, %r25394;
	add.s32 	%r25453, %r25452, %r25398;
	add.s32 	%r25454, %r25382, %r25400;
	sub.s32 	%r25455, %r25453, %r25454;
	add.s32 	%r25456, %r25455, %r25406;
	add.s32 	%r25457, %r25456, %r25410;
	add.s32 	%r25458, %r25457, %r25415;
	add.s32 	%r25459, %r25458, %r25420;
	add.s32 	%r25460, %r25459, %r25424;
	add.s32 	%r25461, %r25460, %r25429;
	add.s32 	%r25462, %r25461, %r25434;
	add.s32 	%r25463, %r25462, %r25451;
	add.s32 	%r25464, %r25463, -2;
	and.b32  	%r25465, %r25464, 1;
	setp.ne.s32 	%p314, %r25465, %r2169;
	@%p314 bra 	$L__BB1_517;
	shr.u32 	%r25466, %r2173, 1;
	shr.u32 	%r25467, %r2174, 1;
	and.b32  	%r25468, %r25467, 8388607;
	ld.global.u32 	%r25469, [%rd56+65536];
	ld.global.u32 	%r25470, [%rd56];
	atom.shared.add.u32 	%r25471, [_ZZ13RevCheckFirstP8BiuStateS0_PjhhE14checkCount_Out], 1;
	cvt.u64.u32 	%rd2156, %r25471;
	mul.wide.u32 	%rd2157, %r25471, 4;
	add.s64 	%rd2158, %rd43, %rd2157;
	st.global.u32 	[%rd2158+196608], %r25468;
	cvt.u16.u32 	%rs871, %r2175;
	xor.b16  	%rs872, %rs48, %rs871;
	shl.b16 	%rs873, %rs872, 13;
	xor.b16  	%rs874, %rs873, 8192;
	or.b16  	%rs875, %rs874, %rs48;
	shr.u16 	%rs876, %rs875, 1;
	and.b16  	%rs877, %rs876, 8191;
	mul.wide.u32 	%rd2159, %r25471, 2;
	sub.s64 	%rd2160, %rd2158, %rd2159;
	st.global.u16 	[%rd2160+262144], %rs877;
	sub.s64 	%rd2161, %rd2160, %rd2156;
	st.global.u8 	[%rd2161+294912], %r25466;
	st.global.u8 	[%rd2161+311296], %r2176;
	st.global.u8 	[%rd2161+327680], %r2177;
	mul.wide.u32 	%rd2162, %r25471, 3;
	add.s64 	%rd2163, %rd2161, %rd2162;
	st.global.u32 	[%rd2163+131072], %r2172;
	st.global.u32 	[%rd2163+65536], %r25469;
	st.global.u32 	[%rd2163], %r25470;
$L__BB1_517:
	add.s32 	%r30268, %r30268, %r2170;
	setp.lt.u32 	%p315, %r30268, %r2168;
	@%p315 bra 	$L__BB1_515;
$L__BB1_518:
	bar.sync 	0;
	ld.shared.u32 	%r25472, [_ZZ13RevCheckFirstP8BiuStateS0_PjhhE14checkCount_Out];
	st.global.u32 	[%rd2+4096], %r25472;
	bar.sync 	0;
	st.shared.u32 	[_ZZ13RevCheckFirstP8BiuStateS0_PjhhE13checkCount_In], %r25472;
	mov.b32 	%r25473, 0;
	st.shared.u32 	[_ZZ13RevCheckFirstP8BiuStateS0_PjhhE14checkCount_Out], %r25473;
	bar.sync 	0;
	ld.shared.u32 	%r2179, [_ZZ13RevCheckFirstP8BiuStateS0_PjhhE13checkCount_In];
	setp.ge.u32 	%p316, %r30291, %r2179;
	@%p316 bra 	$L__BB1_523;
	ld.global.u8 	%r2180, [%rd4+25];
	mov.u32 	%r2181, %ntid.x;
	mov.u32 	%r30269, %r30291;
$L__BB1_520:
	cvt.u64.u32 	%rd2164, %r30269;
	mul.wide.u32 	%rd2165, %r30269, 4;
	add.s64 	%rd2166, %rd43, %rd2165;
	ld.global.u32 	%r25474, [%rd2166+196608];
	mul.wide.u32 	%rd2167, %r30269, 2;
	sub.s64 	%rd2168, %rd2166, %rd2167;
	ld.global.u16 	%rs49, [%rd2168+262144];
	cvt.u32.u16 	%r25475, %rs49;
	sub.s64 	%rd2169, %rd2168, %rd2164;
	ld.global.u8 	%r25476, [%rd2169+294912];
	ld.global.u8 	%r25477, [%rd2169+311296];
	ld.global.u8 	%r25478, [%rd2169+327680];
	mul.wide.u32 	%rd2170, %r30269, 3;
	add.s64 	%rd57, %rd2169, %rd2170;
	ld.global.u32 	%r2183, [%rd57+131072];
	shr.u32 	%r25479, %r2183, 5;
	and.b32  	%r25480, %r25479, 524288;
	xor.b32  	%r25481, %r25480, %r25474;
	shr.u32 	%r25482, %r25475, 9;
	shr.u32 	%r25483, %r25481, 18;
	shr.u32 	%r25484, %r25474, 9;
	not.b32 	%r25485, %r25484;
	and.b32  	%r25486, %r25482, %r25485;
	and.b32  	%r25487, %r25486, %r25483;
	shr.u32 	%r25488, %r25481, 16;
	not.b32 	%r25489, %r25482;
	and.b32  	%r25490, %r25488, %r25489;
	shr.u32 	%r25491, %r25481, 4;
	and.b32  	%r25492, %r25490, %r25491;
	or.b32  	%r25493, %r25487, %r25492;
	or.b32  	%r25494, %r25483, %r25491;
	not.b32 	%r25495, %r25494;
	shr.u32 	%r25496, %r25474, 22;
	and.b32  	%r25497, %r25496, %r25495;
	or.b32  	%r25498, %r25493, %r25497;
	or.b32  	%r25499, %r25488, %r25496;
	not.b32 	%r25500, %r25499;
	shr.u32 	%r25501, %r25481, 9;
	and.b32  	%r25502, %r25501, %r25500;
	or.b32  	%r25503, %r25498, %r25502;
	shr.u32 	%r25504, %r25478, 4;
	xor.b32  	%r25505, %r25504, %r25503;
	xor.b32  	%r25506, %r25505, %r25478;
	xor.b32  	%r25507, %r25506, %r25474;
	shl.b32 	%r25508, %r25507, 7;
	and.b32  	%r25509, %r25508, 128;
	or.b32  	%r2184, %r25509, %r25476;
	shr.u32 	%r25510, %r2184, 6;
	or.b32  	%r25511, %r25510, %r25476;
	and.b32  	%r25512, %r25507, %r25511;
	shr.u32 	%r25513, %r25475, 5;
	shr.u32 	%r25514, %r25481, 7;
	shr.u32 	%r25515, %r25481, 17;
	not.b32 	%r25516, %r25515;
	and.b32  	%r25517, %r25513, %r25516;
	and.b32  	%r25518, %r25517, %r25514;
	not.b32 	%r25519, %r25514;
	shr.u32 	%r25520, %r25474, 21;
	shr.u32 	%r25521, %r25481, 12;
	and.b32  	%r25522, %r25520, %r25519;
	and.b32  	%r25523, %r25522, %r25521;
	or.b32  	%r25524, %r25513, %r25520;
	not.b32 	%r25525, %r25524;
	shr.u32 	%r25526, %r25475, 12;
	and.b32  	%r25527, %r25526, %r25525;
	or.b32  	%r25528, %r25521, %r25526;
	not.b32 	%r25529, %r25528;
	and.b32  	%r25530, %r25515, %r25529;
	or.b32  	%r25531, %r25523, %r25527;
	or.b32  	%r25532, %r25531, %r25518;
	or.b32  	%r25533, %r25532, %r25530;
	shr.u32 	%r25534, %r25476, 6;
	shr.u32 	%r25535, %r25476, 3;
	xor.b32  	%r25536, %r25535, %r25534;
	xor.b32  	%r25537, %r25536, %r25533;
	xor.b32  	%r25538, %r25537, %r25476;
	not.b32 	%r25539, %r25538;
	shl.b32 	%r25540, %r25538, 7;
	and.b32  	%r25541, %r25540, 128;
	or.b32  	%r25542, %r25541, %r25477;
	shr.u32 	%r25543, %r25481, 19;
	shr.u32 	%r25544, %r25481, 8;
	shr.u32 	%r25545, %r25475, 11;
	not.b32 	%r25546, %r25545;
	and.b32  	%r25547, %r25544, %r25546;
	and.b32  	%r25548, %r25547, %r25543;
	not.b32 	%r25549, %r25543;
	shr.u32 	%r25550, %r25474, 20;
	shr.u32 	%r25551, %r25481, 6;
	and.b32  	%r25552, %r25550, %r25549;
	and.b32  	%r25553, %r25552, %r25551;
	or.b32  	%r25554, %r25548, %r25553;
	or.b32  	%r25555, %r25551, %r25544;
	not.b32 	%r25556, %r25555;
	shr.u32 	%r25557, %r25481, 13;
	and.b32  	%r25558, %r25557, %r25556;
	or.b32  	%r25559, %r25554, %r25558;
	or.b32  	%r25560, %r25557, %r25550;
	not.b32 	%r25561, %r25560;
	and.b32  	%r25562, %r25545, %r25561;
	or.b32  	%r25563, %r25559, %r25562;
	shr.u32 	%r25564, %r25477, 6;
	shr.u32 	%r25565, %r25477, 3;
	xor.b32  	%r25566, %r25565, %r25564;
	xor.b32  	%r25567, %r25566, %r25563;
	xor.b32  	%r25568, %r25567, %r25477;
	not.b32 	%r25569, %r25568;
	shl.b32 	%r25570, %r25568, 7;
	and.b32  	%r25571, %r25570, 128;
	or.b32  	%r25572, %r25571, %r25478;
	shr.u32 	%r25573, %r2184, 5;
	shr.u32 	%r25574, %r25475, 4;
	shr.u32 	%r25575, %r25475, 10;
	and.b32  	%r25576, %r25474, 1;
	neg.s32 	%r25577, %r25576;
	xor.b32  	%r25578, %r25575, %r25573;
	xor.b32  	%r25579, %r25578, %r25475;
	xor.b32  	%r25580, %r25579, %r25576;
	xor.b32  	%r25581, %r25580, %r25574;
	xor.b32  	%r25582, %r25581, %r25542;
	shl.b32 	%r25583, %r25582, 23;
	or.b32  	%r25584, %r25583, %r25481;
	and.b32  	%r25585, %r25577, 1442944;
	xor.b32  	%r2185, %r25584, %r25585;
	and.b32  	%r25586, %r25545, %r25574;
	shr.u32 	%r25587, %r25475, 3;
	shr.u32 	%r25588, %r25475, 1;
	and.b32  	%r25589, %r25587, %r25588;
	xor.b32  	%r2186, %r25586, %r25589;
	and.b32  	%r25590, %r25512, 1;
	shr.u32 	%r25591, %r25476, 2;
	not.b32 	%r25592, %r25591;
	shr.u32 	%r25593, %r25477, 5;
	and.b32  	%r25594, %r25593, %r25592;
	or.b32  	%r25595, %r25539, %r25594;
	or.b32  	%r25596, %r25595, -2;
	shr.u32 	%r25597, %r25572, 3;
	not.b32 	%r25598, %r25597;
	shr.u32 	%r25599, %r25542, 3;
	and.b32  	%r25600, %r25599, %r25598;
	or.b32  	%r25601, %r25569, %r25600;
	or.b32  	%r25602, %r25601, -2;
	and.b32  	%r25603, %r25599, %r25597;
	shr.u32 	%r25604, %r25572, 5;
	not.b32 	%r25605, %r25604;
	or.b32  	%r25606, %r25603, %r25605;
	shr.u32 	%r2187, %r25542, 1;
	or.b32  	%r25607, %r25597, %r25599;
	and.b32  	%r25608, %r25607, %r2187;
	shr.u32 	%r25609, %r25542, 6;
	not.b32 	%r25610, %r25609;
	shr.u32 	%r25611, %r2184, 2;
	shr.u32 	%r25612, %r25542, 5;
	and.b32  	%r25613, %r25611, %r25612;
	or.b32  	%r25614, %r25613, %r25610;
	shr.u32 	%r25615, %r25476, 1;
	or.b32  	%r25616, %r25611, %r25612;
	and.b32  	%r25617, %r25616, %r25615;
	not.b32 	%r25618, %r25617;
	shr.u32 	%r25619, %r2184, 3;
	not.b32 	%r25620, %r25619;
	not.b32 	%r25621, %r25476;
	and.b32  	%r25622, %r25510, %r25621;
	or.b32  	%r25623, %r25622, %r25620;
	shr.u32 	%r25624, %r2184, 4;
	not.b32 	%r25625, %r25624;
	not.b32 	%r25626, %r25510;
	and.b32  	%r25627, %r25626, %r25476;
	or.b32  	%r25628, %r25627, %r25625;
	not.b32 	%r25629, %r25572;
	shr.u32 	%r25630, %r25572, 6;
	shr.u32 	%r2188, %r25572, 1;
	and.b32  	%r25631, %r25630, %r2188;
	or.b32  	%r25632, %r25631, %r25629;
	shr.u32 	%r25633, %r25572, 4;
	not.b32 	%r25634, %r25633;
	not.b32 	%r25635, %r25630;
	and.b32  	%r25636, %r2188, %r25635;
	or.b32  	%r25637, %r25636, %r25634;
	shr.u32 	%r25638, %r25572, 2;
	not.b32 	%r25639, %r25638;
	not.b32 	%r25640, %r2188;
	and.b32  	%r25641, %r25630, %r25640;
	or.b32  	%r25642, %r25641, %r25639;
	or.b32  	%r25643, %r2188, %r25611;
	not.b32 	%r25644, %r25643;
	and.b32  	%r25645, %r2184, %r25644;
	or.b32  	%r25646, %r25630, %r2184;
	not.b32 	%r25647, %r25646;
	and.b32  	%r25648, %r25612, %r25647;
	or.b32  	%r25649, %r25645, %r25648;
	not.b32 	%r25650, %r25599;
	and.b32  	%r25651, %r25597, %r25650;
	and.b32  	%r25652, %r25651, %r25611;
	or.b32  	%r25653, %r25649, %r25652;
	not.b32 	%r25654, %r25612;
	and.b32  	%r25655, %r25599, %r25654;
	and.b32  	%r25656, %r25597, %r25640;
	or.b32  	%r25657, %r25656, %r25655;
	and.b32  	%r25658, %r25657, %r25626;
	or.b32  	%r25659, %r25653, %r25658;
	add.s32 	%r25660, %r25596, %r25602;
	add.s32 	%r25661, %r25660, %r25606;
	add.s32 	%r25662, %r25590, %r25608;
	sub.s32 	%r25663, %r25661, %r25662;
	add.s32 	%r25664, %r25663, %r25614;
	add.s32 	%r25665, %r25664, %r25618;
	add.s32 	%r25666, %r25665, %r25623;
	add.s32 	%r25667, %r25666, %r25628;
	add.s32 	%r25668, %r25667, %r25632;
	add.s32 	%r25669, %r25668, %r25637;
	add.s32 	%r25670, %r25669, %r25642;
	add.s32 	%r25671, %r25670, %r25659;
	add.s32 	%r25672, %r25671, -2;
	and.b32  	%r25673, %r25672, 1;
	setp.ne.s32 	%p317, %r25673, %r2180;
	@%p317 bra 	$L__BB1_522;
	shr.u32 	%r25674, %r2184, 1;
	shr.u32 	%r25675, %r2185, 1;
	and.b32  	%r25676, %r25675, 8388607;
	ld.global.u32 	%r25677, [%rd57+65536];
	ld.global.u32 	%r25678, [%rd57];
	atom.shared.add.u32 	%r25679, [_ZZ13RevCheckFirstP8BiuStateS0_PjhhE14checkCount_Out], 1;
	cvt.u64.u32 	%rd2171, %r25679;
	mul.wide.u32 	%rd2172, %r25679, 4;
	add.s64 	%rd2173, %rd40, %rd2172;
	st.global.u32 	[%rd2173+196608], %r25676;
	cvt.u16.u32 	%rs878, %r2186;
	xor.b16  	%rs879, %rs49, %rs878;
	shl.b16 	%rs880, %rs879, 13;
	xor.b16  	%rs881, %rs880, 8192;
	or.b16  	%rs882, %rs881, %rs49;
	shr.u16 	%rs883, %rs882, 1;
	and.b16  	%rs884, %rs883, 8191;
	mul.wide.u32 	%rd2174, %r25679, 2;
	sub.s64 	%rd2175, %rd2173, %rd2174;
	st.global.u16 	[%rd2175+262144], %rs884;
	sub.s64 	%rd2176, %rd2175, %rd2171;
	st.global.u8 	[%rd2176+294912], %r25674;
	st.global.u8 	[%rd2176+311296], %r2187;
	st.global.u8 	[%rd2176+327680], %r2188;
	mul.wide.u32 	%rd2177, %r25679, 3;
	add.s64 	%rd2178, %rd2176, %rd2177;
	st.global.u32 	[%rd2178+131072], %r2183;
	st.global.u32 	[%rd2178+65536], %r25677;
	st.global.u32 	[%rd2178], %r25678;
$L__BB1_522:
	add.s32 	%r30269, %r30269, %r2181;
	setp.lt.u32 	%p318, %r30269, %r2179;
	@%p318 bra 	$L__BB1_520;
$L__BB1_523:
	bar.sync 	0;
	ld.shared.u32 	%r25680, [_ZZ13RevCheckFirstP8BiuStateS0_PjhhE14checkCount_Out];
	bar.sync 	0;
	st.shared.u32 	[_ZZ13RevCheckFirstP8BiuStateS0_PjhhE13checkCount_In], %r25680;
	mov.b32 	%r25681, 0;
	st.shared.u32 	[_ZZ13RevCheckFirstP8BiuStateS0_PjhhE14checkCount_Out], %r25681;
	bar.sync 	0;
	ld.shared.u32 	%r2190, [_ZZ13RevCheckFirstP8BiuStateS0_PjhhE13checkCount_In];
	setp.ge.u32 	%p319, %r30291, %r2190;
	@%p319 bra 	$L__BB1_528;
	ld.global.u8 	%r2191, [%rd4+26];
	mov.u32 	%r2192, %ntid.x;
	mov.u32 	%r30270, %r30291;
$L__BB1_525:
	cvt.u64.u32 	%rd2179, %r30270;
	mul.wide.u32 	%rd2180, %r30270, 4;
	add.s64 	%rd2181, %rd40, %rd2180;
	ld.global.u32 	%r25682, [%rd2181+196608];
	mul.wide.u32 	%rd2182, %r30270, 2;
	sub.s64 	%rd2183, %rd2181, %rd2182;
	ld.global.u16 	%rs50, [%rd2183+262144];
	cvt.u32.u16 	%r25683, %rs50;
	sub.s64 	%rd2184, %rd2183, %rd2179;
	ld.global.u8 	%r25684, [%rd2184+294912];
	ld.global.u8 	%r25685, [%rd2184+311296];
	ld.global.u8 	%r25686, [%rd2184+327680];
	mul.wide.u32 	%rd2185, %r30270, 3;
	add.s64 	%rd58, %rd2184, %rd2185;
	ld.global.u32 	%r2194, [%rd58+131072];
	shr.u32 	%r25687, %r2194, 6;
	and.b32  	%r25688, %r25687, 524288;
	xor.b32  	%r25689, %r25688, %r25682;
	shr.u32 	%r25690, %r25683, 9;
	shr.u32 	%r25691, %r25689, 18;
	shr.u32 	%r25692, %r25682, 9;
	not.b32 	%r25693, %r25692;
	and.b32  	%r25694, %r25690, %r25693;
	and.b32  	%r25695, %r25694, %r25691;
	shr.u32 	%r25696, %r25689, 16;
	not.b32 	%r25697, %r25690;
	and.b32  	%r25698, %r25696, %r25697;
	shr.u32 	%r25699, %r25689, 4;
	and.b32  	%r25700, %r25698, %r25699;
	or.b32  	%r25701, %r25695, %r25700;
	or.b32  	%r25702, %r25691, %r25699;
	not.b32 	%r25703, %r25702;
	shr.u32 	%r25704, %r25682, 22;
	and.b32  	%r25705, %r25704, %r25703;
	or.b32  	%r25706, %r25701, %r25705;
	or.b32  	%r25707, %r25696, %r25704;
	not.b32 	%r25708, %r25707;
	shr.u32 	%r25709, %r25689, 9;
	and.b32  	%r25710, %r25709, %r25708;
	or.b32  	%r25711, %r25706, %r25710;
	shr.u32 	%r25712, %r25686, 4;
	xor.b32  	%r25713, %r25712, %r25711;
	xor.b32  	%r25714, %r25713, %r25686;
	xor.b32  	%r25715, %r25714, %r25682;
	shl.b32 	%r25716, %r25715, 7;
	and.b32  	%r25717, %r25716, 128;
	or.b32  	%r2195, %r25717, %r25684;
	shr.u32 	%r25718, %r2195, 6;
	or.b32  	%r25719, %r25718, %r25684;
	and.b32  	%r25720, %r25715, %r25719;
	shr.u32 	%r25721, %r25683, 5;
	shr.u32 	%r25722, %r25689, 7;
	shr.u32 	%r25723, %r25689, 17;
	not.b32 	%r25724, %r25723;
	and.b32  	%r25725, %r25721, %r25724;
	and.b32  	%r25726, %r25725, %r25722;
	not.b32 	%r25727, %r25722;
	shr.u32 	%r25728, %r25682, 21;
	shr.u32 	%r25729, %r25689, 12;
	and.b32  	%r25730, %r25728, %r25727;
	and.b32  	%r25731, %r25730, %r25729;
	or.b32  	%r25732, %r25721, %r25728;
	not.b32 	%r25733, %r25732;
	shr.u32 	%r25734, %r25683, 12;
	and.b32  	%r25735, %r25734, %r25733;
	or.b32  	%r25736, %r25729, %r25734;
	not.b32 	%r25737, %r25736;
	and.b32  	%r25738, %r25723, %r25737;
	or.b32  	%r25739, %r25731, %r25735;
	or.b32  	%r25740, %r25739, %r25726;
	or.b32  	%r25741, %r25740, %r25738;
	shr.u32 	%r25742, %r25684, 6;
	shr.u32 	%r25743, %r25684, 3;
	xor.b32  	%r25744, %r25743, %r25742;
	xor.b32  	%r25745, %r25744, %r25741;
	xor.b32  	%r25746, %r25745, %r25684;
	not.b32 	%r25747, %r25746;
	shl.b32 	%r25748, %r25746, 7;
	and.b32  	%r25749, %r25748, 128;
	or.b32  	%r25750, %r25749, %r25685;
	shr.u32 	%r25751, %r25689, 19;
	shr.u32 	%r25752, %r25689, 8;
	shr.u32 	%r25753, %r25683, 11;
	not.b32 	%r25754, %r25753;
	and.b32  	%r25755, %r25752, %r25754;
	and.b32  	%r25756, %r25755, %r25751;
	not.b32 	%r25757, %r25751;
	shr.u32 	%r25758, %r25682, 20;
	shr.u32 	%r25759, %r25689, 6;
	and.b32  	%r25760, %r25758, %r25757;
	and.b32  	%r25761, %r25760, %r25759;
	or.b32  	%r25762, %r25756, %r25761;
	or.b32  	%r25763, %r25759, %r25752;
	not.b32 	%r25764, %r25763;
	shr.u32 	%r25765, %r25689, 13;
	and.b32  	%r25766, %r25765, %r25764;
	or.b32  	%r25767, %r25762, %r25766;
	or.b32  	%r25768, %r25765, %r25758;
	not.b32 	%r25769, %r25768;
	and.b32  	%r25770, %r25753, %r25769;
	or.b32  	%r25771, %r25767, %r25770;
	shr.u32 	%r25772, %r25685, 6;
	shr.u32 	%r25773, %r25685, 3;
	xor.b32  	%r25774, %r25773, %r25772;
	xor.b32  	%r25775, %r25774, %r25771;
	xor.b32  	%r25776, %r25775, %r25685;
	not.b32 	%r25777, %r25776;
	shl.b32 	%r25778, %r25776, 7;
	and.b32  	%r25779, %r25778, 128;
	or.b32  	%r25780, %r25779, %r25686;
	shr.u32 	%r25781, %r2195, 5;
	shr.u32 	%r25782, %r25683, 4;
	shr.u32 	%r25783, %r25683, 10;
	and.b32  	%r25784, %r25682, 1;
	neg.s32 	%r25785, %r25784;
	xor.b32  	%r25786, %r25783, %r25781;
	xor.b32  	%r25787, %r25786, %r25683;
	xor.b32  	%r25788, %r25787, %r25784;
	xor.b32  	%r25789, %r25788, %r25782;
	xor.b32  	%r25790, %r25789, %r25750;
	shl.b32 	%r25791, %r25790, 23;
	or.b32  	%r25792, %r25791, %r25689;
	and.b32  	%r25793, %r25785, 1442944;
	xor.b32  	%r2196, %r25792, %r25793;
	and.b32  	%r25794, %r25753, %r25782;
	shr.u32 	%r25795, %r25683, 3;
	shr.u32 	%r25796, %r25683, 1;
	and.b32  	%r25797, %r25795, %r25796;
	xor.b32  	%r2197, %r25794, %r25797;
	and.b32  	%r25798, %r25720, 1;
	shr.u32 	%r25799, %r25684, 2;
	not.b32 	%r25800, %r25799;
	shr.u32 	%r25801, %r25685, 5;
	and.b32  	%r25802, %r25801, %r25800;
	or.b32  	%r25803, %r25747, %r25802;
	or.b32  	%r25804, %r25803, -2;
	shr.u32 	%r25805, %r25780, 3;
	not.b32 	%r25806, %r25805;
	shr.u32 	%r25807, %r25750, 3;
	and.b32  	%r25808, %r25807, %r25806;
	or.b32  	%r25809, %r25777, %r25808;
	or.b32  	%r25810, %r25809, -2;
	and.b32  	%r25811, %r25807, %r25805;
	shr.u32 	%r25812, %r25780, 5;
	not.b32 	%r25813, %r25812;
	or.b32  	%r25814, %r25811, %r25813;
	shr.u32 	%r2198, %r25750, 1;
	or.b32  	%r25815, %r25805, %r25807;
	and.b32  	%r25816, %r25815, %r2198;
	shr.u32 	%r25817, %r25750, 6;
	not.b32 	%r25818, %r25817;
	shr.u32 	%r25819, %r2195, 2;
	shr.u32 	%r25820, %r25750, 5;
	and.b32  	%r25821, %r25819, %r25820;
	or.b32  	%r25822, %r25821, %r25818;
	shr.u32 	%r25823, %r25684, 1;
	or.b32  	%r25824, %r25819, %r25820;
	and.b32  	%r25825, %r25824, %r25823;
	not.b32 	%r25826, %r25825;
	shr.u32 	%r25827, %r2195, 3;
	not.b32 	%r25828, %r25827;
	not.b32 	%r25829, %r25684;
	and.b32  	%r25830, %r25718, %r25829;
	or.b32  	%r25831, %r25830, %r25828;
	shr.u32 	%r25832, %r2195, 4;
	not.b32 	%r25833, %r25832;
	not.b32 	%r25834, %r25718;
	and.b32  	%r25835, %r25834, %r25684;
	or.b32  	%r25836, %r25835, %r25833;
	not.b32 	%r25837, %r25780;
	shr.u32 	%r25838, %r25780, 6;
	shr.u32 	%r2199, %r25780, 1;
	and.b32  	%r25839, %r25838, %r2199;
	or.b32  	%r25840, %r25839, %r25837;
	shr.u32 	%r25841, %r25780, 4;
	not.b32 	%r25842, %r25841;
	not.b32 	%r25843, %r25838;
	and.b32  	%r25844, %r2199, %r25843;
	or.b32  	%r25845, %r25844, %r25842;
	shr.u32 	%r25846, %r25780, 2;
	not.b32 	%r25847, %r25846;
	not.b32 	%r25848, %r2199;
	and.b32  	%r25849, %r25838, %r25848;
	or.b32  	%r25850, %r25849, %r25847;
	or.b32  	%r25851, %r2199, %r25819;
	not.b32 	%r25852, %r25851;
	and.b32  	%r25853, %r2195, %r25852;
	or.b32  	%r25854, %r25838, %r2195;
	not.b32 	%r25855, %r25854;
	and.b32  	%r25856, %r25820, %r25855;
	or.b32  	%r25857, %r25853, %r25856;
	not.b32 	%r25858, %r25807;
	and.b32  	%r25859, %r25805, %r25858;
	and.b32  	%r25860, %r25859, %r25819;
	or.b32  	%r25861, %r25857, %r25860;
	not.b32 	%r25862, %r25820;
	and.b32  	%r25863, %r25807, %r25862;
	and.b32  	%r25864, %r25805, %r25848;
	or.b32  	%r25865, %r25864, %r25863;
	and.b32  	%r25866, %r25865, %r25834;
	or.b32  	%r25867, %r25861, %r25866;
	add.s32 	%r25868, %r25804, %r25810;
	add.s32 	%r25869, %r25868, %r25814;
	add.s32 	%r25870, %r25798, %r25816;
	sub.s32 	%r25871, %r25869, %r25870;
	add.s32 	%r25872, %r25871, %r25822;
	add.s32 	%r25873, %r25872, %r25826;
	add.s32 	%r25874, %r25873, %r25831;
	add.s32 	%r25875, %r25874, %r25836;
	add.s32 	%r25876, %r25875, %r25840;
	add.s32 	%r25877, %r25876, %r25845;
	add.s32 	%r25878, %r25877, %r25850;
	add.s32 	%r25879, %r25878, %r25867;
	add.s32 	%r25880, %r25879, -2;
	and.b32  	%r25881, %r25880, 1;
	setp.ne.s32 	%p320, %r25881, %r2191;
	@%p320 bra 	$L__BB1_527;
	shr.u32 	%r25882, %r2195, 1;
	shr.u32 	%r25883, %r2196, 1;
	and.b32  	%r25884, %r25883, 8388607;
	ld.global.u32 	%r25885, [%rd58+65536];
	ld.global.u32 	%r25886, [%rd58];
	atom.shared.add.u32 	%r25887, [_ZZ13RevCheckFirstP8BiuStateS0_PjhhE14checkCount_Out], 1;
	cvt.u64.u32 	%rd2186, %r25887;
	mul.wide.u32 	%rd2187, %r25887, 4;
	add.s64 	%rd2188, %rd43, %rd2187;
	st.global.u32 	[%rd2188+196608], %r25884;
	cvt.u16.u32 	%rs885, %r2197;
	xor.b16  	%rs886, %rs50, %rs885;
	shl.b16 	%rs887, %rs886, 13;
	xor.b16  	%rs888, %rs887, 8192;
	or.b16  	%rs889, %rs888, %rs50;
	shr.u16 	%rs890, %rs889, 1;
	and.b16  	%rs891, %rs890, 8191;
	mul.wide.u32 	%rd2189, %r25887, 2;
	sub.s64 	%rd2190, %rd2188, %rd2189;
	st.global.u16 	[%rd2190+262144], %rs891;
	sub.s64 	%rd2191, %rd2190, %rd2186;
	st.global.u8 	[%rd2191+294912], %r25882;
	st.global.u8 	[%rd2191+311296], %r2198;
	st.global.u8 	[%rd2191+327680], %r2199;
	mul.wide.u32 	%rd2192, %r25887, 3;
	add.s64 	%rd2193, %rd2191, %rd2192;
	st.global.u32 	[%rd2193+131072], %r2194;
	st.global.u32 	[%rd2193+65536], %r25885;
	st.global.u32 	[%rd2193], %r25886;
$L__BB1_527:
	add.s32 	%r30270, %r30270, %r2192;
	setp.lt.u32 	%p321, %r30270, %r2190;
	@%p321 bra 	$L__BB1_525;
$L__BB1_528:
	bar.sync 	0;
	ld.shared.u32 	%r25888, [_ZZ13RevCheckFirstP8BiuStateS0_PjhhE14checkCount_Out];
	st.global.u32 	[%rd2+4096], %r25888;
	bar.sync 	0;
	st.shared.u32 	[_ZZ13RevCheckFirstP8BiuStateS0_PjhhE13checkCount_In], %r25888;
	mov.b32 	%r25889, 0;
	st.shared.u32 	[_ZZ13RevCheckFirstP8BiuStateS0_PjhhE14checkCount_Out], %r25889;
	bar.sync 	0;
	ld.shared.u32 	%r2201, [_ZZ13RevCheckFirstP8BiuStateS0_PjhhE13checkCount_In];
	setp.ge.u32 	%p322, %r30291, %r2201;
	@%p322 bra 	$L__BB1_533;
	ld.global.u8 	%r2202, [%rd4+27];
	mov.u32 	%r2203, %ntid.x;
	mov.u32 	%r30271, %r30291;
$L__BB1_530:
	cvt.u64.u32 	%rd2194, %r30271;
	mul.wide.u32 	%rd2195, %r30271, 4;
	add.s64 	%rd2196, %rd43, %rd2195;
	ld.global.u32 	%r25890, [%rd2196+196608];
	mul.wide.u32 	%rd2197, %r30271, 2;
	sub.s64 	%rd2198, %rd2196, %rd2197;
	ld.global.u16 	%rs51, [%rd2198+262144];
	cvt.u32.u16 	%r25891, %rs51;
	sub.s64 	%rd2199, %rd2198, %rd2194;
	ld.global.u8 	%r25892, [%rd2199+294912];
	ld.global.u8 	%r25893, [%rd2199+311296];
	ld.global.u8 	%r25894, [%rd2199+327680];
	mul.wide.u32 	%rd2200, %r30271, 3;
	add.s64 	%rd59, %rd2199, %rd2200;
	ld.global.u32 	%r2205, [%rd59+131072];
	shr.u32 	%r25895, %r2205, 7;
	and.b32  	%r25896, %r25895, 524288;
	xor.b32  	%r25897, %r25896, %r25890;
	shr.u32 	%r25898, %r25891, 9;
	shr.u32 	%r25899, %r25897, 18;
	shr.u32 	%r25900, %r25890, 9;
	not.b32 	%r25901, %r25900;
	and.b32  	%r25902, %r25898, %r25901;
	and.b32  	%r25903, %r25902, %r25899;
	shr.u32 	%r25904, %r25897, 16;
	not.b32 	%r25905, %r25898;
	and.b32  	%r25906, %r25904, %r25905;
	shr.u32 	%r25907, %r25897, 4;
	and.b32  	%r25908, %r25906, %r25907;
	or.b32  	%r25909, %r25903, %r25908;
	or.b32  	%r25910, %r25899, %r25907;
	not.b32 	%r25911, %r25910;
	shr.u32 	%r25912, %r25890, 22;
	and.b32  	%r25913, %r25912, %r25911;
	or.b32  	%r25914, %r25909, %r25913;
	or.b32  	%r25915, %r25904, %r25912;
	not.b32 	%r25916, %r25915;
	shr.u32 	%r25917, %r25897, 9;
	and.b32  	%r25918, %r25917, %r25916;
	or.b32  	%r25919, %r25914, %r25918;
	shr.u32 	%r25920, %r25894, 4;
	xor.b32  	%r25921, %r25920, %r25919;
	xor.b32  	%r25922, %r25921, %r25894;
	xor.b32  	%r25923, %r25922, %r25890;
	shl.b32 	%r25924, %r25923, 7;
	and.b32  	%r25925, %r25924, 128;
	or.b32  	%r2206, %r25925, %r25892;
	shr.u32 	%r25926, %r2206, 6;
	or.b32  	%r25927, %r25926, %r25892;
	and.b32  	%r25928, %r25923, %r25927;
	shr.u32 	%r25929, %r25891, 5;
	shr.u32 	%r25930, %r25897, 7;
	shr.u32 	%r25931, %r25897, 17;
	not.b32 	%r25932, %r25931;
	and.b32  	%r25933, %r25929, %r25932;
	and.b32  	%r25934, %r25933, %r25930;
	not.b32 	%r25935, %r25930;
	shr.u32 	%r25936, %r25890, 21;
	shr.u32 	%r25937, %r25897, 12;
	and.b32  	%r25938, %r25936, %r25935;
	and.b32  	%r25939, %r25938, %r25937;
	or.b32  	%r25940, %r25929, %r25936;
	not.b32 	%r25941, %r25940;
	shr.u32 	%r25942, %r25891, 12;
	and.b32  	%r25943, %r25942, %r25941;
	or.b32  	%r25944, %r25937, %r25942;
	not.b32 	%r25945, %r25944;
	and.b32  	%r25946, %r25931, %r25945;
	or.b32  	%r25947, %r25939, %r25943;
	or.b32  	%r25948, %r25947, %r25934;
	or.b32  	%r25949, %r25948, %r25946;
	shr.u32 	%r25950, %r25892, 6;
	shr.u32 	%r25951, %r25892, 3;
	xor.b32  	%r25952, %r25951, %r25950;
	xor.b32  	%r25953, %r25952, %r25949;
	xor.b32  	%r25954, %r25953, %r25892;
	not.b32 	%r25955, %r25954;
	shl.b32 	%r25956, %r25954, 7;
	and.b32  	%r25957, %r25956, 128;
	or.b32  	%r25958, %r25957, %r25893;
	shr.u32 	%r25959, %r25897, 19;
	shr.u32 	%r25960, %r25897, 8;
	shr.u32 	%r25961, %r25891, 11;
	not.b32 	%r25962, %r25961;
	and.b32  	%r25963, %r25960, %r25962;
	and.b32  	%r25964, %r25963, %r25959;
	not.b32 	%r25965, %r25959;
	shr.u32 	%r25966, %r25890, 20;
	shr.u32 	%r25967, %r25897, 6;
	and.b32  	%r25968, %r25966, %r25965;
	and.b32  	%r25969, %r25968, %r25967;
	or.b32  	%r25970, %r25964, %r25969;
	or.b32  	%r25971, %r25967, %r25960;
	not.b32 	%r25972, %r25971;
	shr.u32 	%r25973, %r25897, 13;
	and.b32  	%r25974, %r25973, %r25972;
	or.b32  	%r25975, %r25970, %r25974;
	or.b32  	%r25976, %r25973, %r25966;
	not.b32 	%r25977, %r25976;
	and.b32  	%r25978, %r25961, %r25977;
	or.b32  	%r25979, %r25975, %r25978;
	shr.u32 	%r25980, %r25893, 6;
	shr.u32 	%r25981, %r25893, 3;
	xor.b32  	%r25982, %r25981, %r25980;
	xor.b32  	%r25983, %r25982, %r25979;
	xor.b32  	%r25984, %r25983, %r25893;
	not.b32 	%r25985, %r25984;
	shl.b32 	%r25986, %r25984, 7;
	and.b32  	%r25987, %r25986, 128;
	or.b32  	%r25988, %r25987, %r25894;
	shr.u32 	%r25989, %r2206, 5;
	shr.u32 	%r25990, %r25891, 4;
	shr.u32 	%r25991, %r25891, 10;
	and.b32  	%r25992, %r25890, 1;
	neg.s32 	%r25993, %r25992;
	xor.b32  	%r25994, %r25991, %r25989;
	xor.b32  	%r25995, %r25994, %r25891;
	xor.b32  	%r25996, %r25995, %r25992;
	xor.b32  	%r25997, %r25996, %r25990;
	xor.b32  	%r25998, %r25997, %r25958;
	shl.b32 	%r25999, %r25998, 23;
	or.b32  	%r26000, %r25999, %r25897;
	and.b32  	%r26001, %r25993, 1442944;
	xor.b32  	%r2207, %r26000, %r26001;
	and.b32  	%r26002, %r25961, %r25990;
	shr.u32 	%r26003, %r25891, 3;
	shr.u32 	%r26004, %r25891, 1;
	and.b32  	%r26005, %r26003, %r26004;
	xor.b32  	%r2208, %r26002, %r26005;
	and.b32  	%r26006, %r25928, 1;
	shr.u32 	%r26007, %r25892, 2;
	not.b32 	%r26008, %r26007;
	shr.u32 	%r26009, %r25893, 5;
	and.b32  	%r26010, %r26009, %r26008;
	or.b32  	%r26011, %r25955, %r26010;
	or.b32  	%r26012, %r26011, -2;
	shr.u32 	%r26013, %r25988, 3;
	not.b32 	%r26014, %r26013;
	shr.u32 	%r26015, %r25958, 3;
	and.b32  	%r26016, %r26015, %r26014;
	or.b32  	%r26017, %r25985, %r26016;
	or.b32  	%r26018, %r26017, -2;
	and.b32  	%r26019, %r26015, %r26013;
	shr.u32 	%r26020, %r25988, 5;
	not.b32 	%r26021, %r26020;
	or.b32  	%r26022, %r26019, %r26021;
	shr.u32 	%r2209, %r25958, 1;
	or.b32  	%r26023, %r26013, %r26015;
	and.b32  	%r26024, %r26023, %r2209;
	shr.u32 	%r26025, %r25958, 6;
	not.b32 	%r26026, %r26025;
	shr.u32 	%r26027, %r2206, 2;
	shr.u32 	%r26028, %r25958, 5;
	and.b32  	%r26029, %r26027, %r26028;
	or.b32  	%r26030, %r26029, %r26026;
	shr.u32 	%r26031, %r25892, 1;
	or.b32  	%r26032, %r26027, %r26028;
	and.b32  	%r26033, %r26032, %r26031;
	not.b32 	%r26034, %r26033;
	shr.u32 	%r26035, %r2206, 3;
	not.b32 	%r26036, %r26035;
	not.b32 	%r26037, %r25892;
	and.b32  	%r26038, %r25926, %r26037;
	or.b32  	%r26039, %r26038, %r26036;
	shr.u32 	%r26040, %r2206, 4;
	not.b32 	%r26041, %r26040;
	not.b32 	%r26042, %r25926;
	and.b32  	%r26043, %r26042, %r25892;
	or.b32  	%r26044, %r26043, %r26041;
	not.b32 	%r26045, %r25988;
	shr.u32 	%r26046, %r25988, 6;
	shr.u32 	%r2210, %r25988, 1;
	and.b32  	%r26047, %r26046, %r2210;
	or.b32  	%r26048, %r26047, %r26045;
	shr.u32 	%r26049, %r25988, 4;
	not.b32 	%r26050, %r26049;
	not.b32 	%r26051, %r26046;
	and.b32  	%r26052, %r2210, %r26051;
	or.b32  	%r26053, %r26052, %r26050;
	shr.u32 	%r26054, %r25988, 2;
	not.b32 	%r26055, %r26054;
	not.b32 	%r26056, %r2210;
	and.b32  	%r26057, %r26046, %r26056;
	or.b32  	%r26058, %r26057, %r26055;
	or.b32  	%r26059, %r2210, %r26027;
	not.b32 	%r26060, %r26059;
	and.b32  	%r26061, %r2206, %r26060;
	or.b32  	%r26062, %r26046, %r2206;
	not.b32 	%r26063, %r26062;
	and.b32  	%r26064, %r26028, %r26063;
	or.b32  	%r26065, %r26061, %r26064;
	not.b32 	%r26066, %r26015;
	and.b32  	%r26067, %r26013, %r26066;
	and.b32  	%r26068, %r26067, %r26027;
	or.b32  	%r26069, %r26065, %r26068;
	not.b32 	%r26070, %r26028;
	and.b32  	%r26071, %r26015, %r26070;
	and.b32  	%r26072, %r26013, %r26056;
	or.b32  	%r26073, %r26072, %r26071;
	and.b32  	%r26074, %r26073, %r26042;
	or.b32  	%r26075, %r26069, %r26074;
	add.s32 	%r26076, %r26012, %r26018;
	add.s32 	%r26077, %r26076, %r26022;
	add.s32 	%r26078, %r26006, %r26024;
	sub.s32 	%r26079, %r26077, %r26078;
	add.s32 	%r26080, %r26079, %r26030;
	add.s32 	%r26081, %r26080, %r26034;
	add.s32 	%r26082, %r26081, %r26039;
	add.s32 	%r26083, %r26082, %r26044;
	add.s32 	%r26084, %r26083, %r26048;
	add.s32 	%r26085, %r26084, %r26053;
	add.s32 	%r26086, %r26085, %r26058;
	add.s32 	%r26087, %r26086, %r26075;
	add.s32 	%r26088, %r26087, -2;
	and.b32  	%r26089, %r26088, 1;
	setp.ne.s32 	%p323, %r26089, %r2202;
	@%p323 bra 	$L__BB1_532;
	shr.u32 	%r26090, %r2206, 1;
	shr.u32 	%r26091, %r2207, 1;
	and.b32  	%r26092, %r26091, 8388607;
	ld.global.u32 	%r26093, [%rd59+65536];
	ld.global.u32 	%r26094, [%rd59];
	atom.shared.add.u32 	%r26095, [_ZZ13RevCheckFirstP8BiuStateS0_PjhhE14checkCount_Out], 1;
	cvt.u64.u32 	%rd2201, %r26095;
	mul.wide.u32 	%rd2202, %r26095, 4;
	add.s64 	%rd2203, %rd40, %rd2202;
	st.global.u32 	[%rd2203+196608], %r26092;
	cvt.u16.u32 	%rs892, %r2208;
	xor.b16  	%rs893, %rs51, %rs892;
	shl.b16 	%rs894, %rs893, 13;
	xor.b16  	%rs895, %rs894, 8192;
	or.b16  	%rs896, %rs895, %rs51;
	shr.u16 	%rs897, %rs896, 1;
	and.b16  	%rs898, %rs897, 8191;
	mul.wide.u32 	%rd2204, %r26095, 2;
	sub.s64 	%rd2205, %rd2203, %rd2204;
	st.global.u16 	[%rd2205+262144], %rs898;
	sub.s64 	%rd2206, %rd2205, %rd2201;
	st.global.u8 	[%rd2206+294912], %r26090;
	st.global.u8 	[%rd2206+311296], %r2209;
	st.global.u8 	[%rd2206+327680], %r2210;
	mul.wide.u32 	%rd2207, %r26095, 3;
	add.s64 	%rd2208, %rd2206, %rd2207;
	st.global.u32 	[%rd2208+131072], %r2205;
	st.global.u32 	[%rd2208+65536], %r26093;
	st.global.u32 	[%rd2208], %r26094;
$L__BB1_532:
	add.s32 	%r30271, %r30271, %r2203;
	setp.lt.u32 	%p324, %r30271, %r2201;
	@%p324 bra 	$L__BB1_530;
$L__BB1_533:
	bar.sync 	0;
	ld.shared.u32 	%r26096, [_ZZ13RevCheckFirstP8BiuStateS0_PjhhE14checkCount_Out];
	bar.sync 	0;
	st.shared.u32 	[_ZZ13RevCheckFirstP8BiuStateS0_PjhhE13checkCount_In], %r26096;
	mov.b32 	%r26097, 0;
	st.shared.u32 	[_ZZ13RevCheckFirstP8BiuStateS0_PjhhE14checkCount_Out], %r26097;
	bar.sync 	0;
	ld.shared.u32 	%r2212, [_ZZ13RevCheckFirstP8BiuStateS0_PjhhE13checkCount_In];
	setp.ge.u32 	%p325, %r30291, %r2212;
	@%p325 bra 	$L__BB1_538;
	ld.global.u8 	%r2213, [%rd4+28];
	mov.u32 	%r2214, %ntid.x;
	mov.u32 	%r30272, %r30291;
$L__BB1_535:
	cvt.u64.u32 	%rd2209, %r30272;
	mul.wide.u32 	%rd2210, %r30272, 4;
	add.s64 	%rd2211, %rd40, %rd2210;
	ld.global.u32 	%r26098, [%rd2211+196608];
	mul.wide.u32 	%rd2212, %r30272, 2;
	sub.s64 	%rd2213, %rd2211, %rd2212;
	ld.global.u16 	%rs52, [%rd2213+262144];
	cvt.u32.u16 	%r26099, %rs52;
	sub.s64 	%rd2214, %rd2213, %rd2209;
	ld.global.u8 	%r26100, [%rd2214+294912];
	ld.global.u8 	%r26101, [%rd2214+311296];
	ld.global.u8 	%r26102, [%rd2214+327680];
	mul.wide.u32 	%rd2215, %r30272, 3;
	add.s64 	%rd60, %rd2214, %rd2215;
	ld.global.u32 	%r2216, [%rd60+131072];
	shr.u32 	%r26103, %r2216, 8;
	and.b32  	%r26104, %r26103, 524288;
	xor.b32  	%r26105, %r26104, %r26098;
	shr.u32 	%r26106, %r26099, 9;
	shr.u32 	%r26107, %r26105, 18;
	shr.u32 	%r26108, %r26098, 9;
	not.b32 	%r26109, %r26108;
	and.b32  	%r26110, %r26106, %r26109;
	and.b32  	%r26111, %r26110, %r26107;
	shr.u32 	%r26112, %r26105, 16;
	not.b32 	%r26113, %r26106;
	and.b32  	%r26114, %r26112, %r26113;
	shr.u32 	%r26115, %r26105, 4;
	and.b32  	%r26116, %r26114, %r26115;
	or.b32  	%r26117, %r26111, %r26116;
	or.b32  	%r26118, %r26107, %r26115;
	not.b32 	%r26119, %r26118;
	shr.u32 	%r26120, %r26098, 22;
	and.b32  	%r26121, %r26120, %r26119;
	or.b32  	%r26122, %r26117, %r26121;
	or.b32  	%r26123, %r26112, %r26120;
	not.b32 	%r26124, %r26123;
	shr.u32 	%r26125, %r26105, 9;
	and.b32  	%r26126, %r26125, %r26124;
	or.b32  	%r26127, %r26122, %r26126;
	shr.u32 	%r26128, %r26102, 4;
	xor.b32  	%r26129, %r26128, %r26127;
	xor.b32  	%r26130, %r26129, %r26102;
	xor.b32  	%r26131, %r26130, %r26098;
	shl.b32 	%r26132, %r26131, 7;
	and.b32  	%r26133, %r26132, 128;
	or.b32  	%r2217, %r26133, %r26100;
	shr.u32 	%r26134, %r2217, 6;
	or.b32  	%r26135, %r26134, %r26100;
	and.b32  	%r26136, %r26131, %r26135;
	shr.u32 	%r26137, %r26099, 5;
	shr.u32 	%r26138, %r26105, 7;
	shr.u32 	%r26139, %r26105, 17;
	not.b32 	%r26140, %r26139;
	and.b32  	%r26141, %r26137, %r26140;
	and.b32  	%r26142, %r26141, %r26138;
	not.b32 	%r26143, %r26138;
	shr.u32 	%r26144, %r26098, 21;
	shr.u32 	%r26145, %r26105, 12;
	and.b32  	%r26146, %r26144, %r26143;
	and.b32  	%r26147, %r26146, %r26145;
	or.b32  	%r26148, %r26137, %r26144;
	not.b32 	%r26149, %r26148;
	shr.u32 	%r26150, %r26099, 12;
	and.b32  	%r26151, %r26150, %r26149;
	or.b32  	%r26152, %r26145, %r26150;
	not.b32 	%r26153, %r26152;
	and.b32  	%r26154, %r26139, %r26153;
	or.b32  	%r26155, %r26147, %r26151;
	or.b32  	%r26156, %r26155, %r26142;
	or.b32  	%r26157, %r26156, %r26154;
	shr.u32 	%r26158, %r26100, 6;
	shr.u32 	%r26159, %r26100, 3;
	xor.b32  	%r26160, %r26159, %r26158;
	xor.b32  	%r26161, %r26160, %r26157;
	xor.b32  	%r26162, %r26161, %r26100;
	not.b32 	%r26163, %r26162;
	shl.b32 	%r26164, %r26162, 7;
	and.b32  	%r26165, %r26164, 128;
	or.b32  	%r26166, %r26165, %r26101;
	shr.u32 	%r26167, %r26105, 19;
	shr.u32 	%r26168, %r26105, 8;
	shr.u32 	%r26169, %r26099, 11;
	not.b32 	%r26170, %r26169;
	and.b32  	%r26171, %r26168, %r26170;
	and.b32  	%r26172, %r26171, %r26167;
	not.b32 	%r26173, %r26167;
	shr.u32 	%r26174, %r26098, 20;
	shr.u32 	%r26175, %r26105, 6;
	and.b32  	%r26176, %r26174, %r26173;
	and.b32  	%r26177, %r26176, %r26175;
	or.b32  	%r26178, %r26172, %r26177;
	or.b32  	%r26179, %r26175, %r26168;
	not.b32 	%r26180, %r26179;
	shr.u32 	%r26181, %r26105, 13;
	and.b32  	%r26182, %r26181, %r26180;
	or.b32  	%r26183, %r26178, %r26182;
	or.b32  	%r26184, %r26181, %r26174;
	not.b32 	%r26185, %r26184;
	and.b32  	%r26186, %r26169, %r26185;
	or.b32  	%r26187, %r26183, %r26186;
	shr.u32 	%r26188, %r26101, 6;
	shr.u32 	%r26189, %r26101, 3;
	xor.b32  	%r26190, %r26189, %r26188;
	xor.b32  	%r26191, %r26190, %r26187;
	xor.b32  	%r26192, %r26191, %r26101;
	not.b32 	%r26193, %r26192;
	shl.b32 	%r26194, %r26192, 7;
	and.b32  	%r26195, %r26194, 128;
	or.b32  	%r26196, %r26195, %r26102;
	shr.u32 	%r26197, %r2217, 5;
	shr.u32 	%r26198, %r26099, 4;
	shr.u32 	%r26199, %r26099, 10;
	and.b32  	%r26200, %r26098, 1;
	neg.s32 	%r26201, %r26200;
	xor.b32  	%r26202, %r26199, %r26197;
	xor.b32  	%r26203, %r26202, %r26099;
	xor.b32  	%r26204, %r26203, %r26200;
	xor.b32  	%r26205, %r26204, %r26198;
	xor.b32  	%r26206, %r26205, %r26166;
	shl.b32 	%r26207, %r26206, 23;
	or.b32  	%r26208, %r26207, %r26105;
	and.b32  	%r26209, %r26201, 1442944;
	xor.b32  	%r2218, %r26208, %r26209;
	and.b32  	%r26210, %r26169, %r26198;
	shr.u32 	%r26211, %r26099, 3;
	shr.u32 	%r26212, %r26099, 1;
	and.b32  	%r26213, %r26211, %r26212;
	xor.b32  	%r2219, %r26210, %r26213;
	and.b32  	%r26214, %r26136, 1;
	shr.u32 	%r26215, %r26100, 2;
	not.b32 	%r26216, %r26215;
	shr.u32 	%r26217, %r26101, 5;
	and.b32  	%r26218, %r26217, %r26216;
	or.b32  	%r26219, %r26163, %r26218;
	or.b32  	%r26220, %r26219, -2;
	shr.u32 	%r26221, %r26196, 3;
	not.b32 	%r26222, %r26221;
	shr.u32 	%r26223, %r26166, 3;
	and.b32  	%r26224, %r26223, %r26222;
	or.b32  	%r26225, %r26193, %r26224;
	or.b32  	%r26226, %r26225, -2;
	and.b32  	%r26227, %r26223, %r26221;
	shr.u32 	%r26228, %r26196, 5;
	not.b32 	%r26229, %r26228;
	or.b32  	%r26230, %r26227, %r26229;
	shr.u32 	%r2220, %r26166, 1;
	or.b32  	%r26231, %r26221, %r26223;
	and.b32  	%r26232, %r26231, %r2220;
	shr.u32 	%r26233, %r26166, 6;
	not.b32 	%r26234, %r26233;
	shr.u32 	%r26235, %r2217, 2;
	shr.u32 	%r26236, %r26166, 5;
	and.b32  	%r26237, %r26235, %r26236;
	or.b32  	%r26238, %r26237, %r26234;
	shr.u32 	%r26239, %r26100, 1;
	or.b32  	%r26240, %r26235, %r26236;
	and.b32  	%r26241, %r26240, %r26239;
	not.b32 	%r26242, %r26241;
	shr.u32 	%r26243, %r2217, 3;
	not.b32 	%r26244, %r26243;
	not.b32 	%r26245, %r26100;
	and.b32  	%r26246, %r26134, %r26245;
	or.b32  	%r26247, %r26246, %r26244;
	shr.u32 	%r26248, %r2217, 4;
	not.b32 	%r26249, %r26248;
	not.b32 	%r26250, %r26134;
	and.b32  	%r26251, %r26250, %r26100;
	or.b32  	%r26252, %r26251, %r26249;
	not.b32 	%r26253, %r26196;
	shr.u32 	%r26254, %r26196, 6;
	shr.u32 	%r2221, %r26196, 1;
	and.b32  	%r26255, %r26254, %r2221;
	or.b32  	%r26256, %r26255, %r26253;
	shr.u32 	%r26257, %r26196, 4;
	not.b32 	%r26258, %r26257;
	not.b32 	%r26259, %r26254;
	and.b32  	%r26260, %r2221, %r26259;
	or.b32  	%r26261, %r26260, %r26258;
	shr.u32 	%r26262, %r26196, 2;
	not.b32 	%r26263, %r26262;
	not.b32 	%r26264, %r2221;
	and.b32  	%r26265, %r26254, %r26264;
	or.b32  	%r26266, %r26265, %r26263;
	or.b32  	%r26267, %r2221, %r26235;
	not.b32 	%r26268, %r26267;
	and.b32  	%r26269, %r2217, %r26268;
	or.b32  	%r26270, %r26254, %r2217;
	not.b32 	%r26271, %r26270;
	and.b32  	%r26272, %r26236, %r26271;
	or.b32  	%r26273, %r26269, %r26272;
	not.b32 	%r26274, %r26223;
	and.b32  	%r26275, %r26221, %r26274;
	and.b32  	%r26276, %r26275, %r26235;
	or.b32  	%r26277, %r26273, %r26276;
	not.b32 	%r26278, %r26236;
	and.b32  	%r26279, %r26223, %r26278;
	and.b32  	%r26280, %r26221, %r26264;
	or.b32  	%r26281, %r26280, %r26279;
	and.b32  	%r26282, %r26281, %r26250;
	or.b32  	%r26283, %r26277, %r26282;
	add.s32 	%r26284, %r26220, %r26226;
	add.s32 	%r26285, %r26284, %r26230;
	add.s32 	%r26286, %r26214, %r26232;
	sub.s32 	%r26287, %r26285, %r26286;
	add.s32 	%r26288, %r26287, %r26238;
	add.s32 	%r26289, %r26288, %r26242;
	add.s32 	%r26290, %r26289, %r26247;
	add.s32 	%r26291, %r26290, %r26252;
	add.s32 	%r26292, %r26291, %r26256;
	add.s32 	%r26293, %r26292, %r26261;
	add.s32 	%r26294, %r26293, %r26266;
	add.s32 	%r26295, %r26294, %r26283;
	add.s32 	%r26296, %r26295, -2;
	and.b32  	%r26297, %r26296, 1;
	setp.ne.s32 	%p326, %r26297, %r2213;
	@%p326 bra 	$L__BB1_537;
	shr.u32 	%r26298, %r2217, 1;
	shr.u32 	%r26299, %r2218, 1;
	and.b32  	%r26300, %r26299, 8388607;
	ld.global.u32 	%r26301, [%rd60+65536];
	ld.global.u32 	%r26302, [%rd60];
	atom.shared.add.u32 	%r26303, [_ZZ13RevCheckFirstP8BiuStateS0_PjhhE14checkCount_Out], 1;
	cvt.u64.u32 	%rd2216, %r26303;
	mul.wide.u32 	%rd2217, %r26303, 4;
	add.s64 	%rd2218, %rd43, %rd2217;
	st.global.u32 	[%rd2218+196608], %r26300;
	cvt.u16.u32 	%rs899, %r2219;
	xor.b16  	%rs900, %rs52, %rs899;
	shl.b16 	%rs901, %rs900, 13;
	xor.b16  	%rs902, %rs901, 8192;
	or.b16  	%rs903, %rs902, %rs52;
	shr.u16 	%rs904, %rs903, 1;
	and.b16  	%rs905, %rs904, 8191;
	mul.wide.u32 	%rd2219, %r26303, 2;
	sub.s64 	%rd2220, %rd2218, %rd2219;
	st.global.u16 	[%rd2220+262144], %rs905;
	sub.s64 	%rd2221, %rd2220, %rd2216;
	st.global.u8 	[%rd2221+294912], %r26298;
	st.global.u8 	[%rd2221+311296], %r2220;
	st.global.u8 	[%rd2221+327680], %r2221;
	mul.wide.u32 	%rd2222, %r26303, 3;
	add.s64 	%rd2223, %rd2221, %rd2222;
	st.global.u32 	[%rd2223+131072], %r2216;
	st.global.u32 	[%rd2223+65536], %r26301;
	st.global.u32 	[%rd2223], %r26302;
$L__BB1_537:
	add.s32 	%r30272, %r30272, %r2214;
	setp.lt.u32 	%p327, %r30272, %r2212;
	@%p327 bra 	$L__BB1_535;
$L__BB1_538:
	bar.sync 	0;
	ld.shared.u32 	%r26304, [_ZZ13RevCheckFirstP8BiuStateS0_PjhhE14checkCount_Out];
	st.global.u32 	[%rd2+4096], %r26304;
	bar.sync 	0;
	st.shared.u32 	[_ZZ13RevCheckFirstP8BiuStateS0_PjhhE13checkCount_In], %r26304;
	mov.b32 	%r26305, 0;
	st.shared.u32 	[_ZZ13RevCheckFirstP8BiuStateS0_PjhhE14checkCount_Out], %r26305;
	bar.sync 	0;
	ld.shared.u32 	%r2223, [_ZZ13RevCheckFirstP8BiuStateS0_PjhhE13checkCount_In];
	setp.ge.u32 	%p328, %r30291, %r2223;
	@%p328 bra 	$L__BB1_543;
	ld.global.u8 	%r2224, [%rd4+29];
	mov.u32 	%r2225, %ntid.x;
	mov.u32 	%r30273, %r30291;
$L__BB1_540:
	cvt.u64.u32 	%rd2224, %r30273;
	mul.wide.u32 	%rd2225, %r30273, 4;
	add.s64 	%rd2226, %rd43, %rd2225;
	ld.global.u32 	%r26306, [%rd2226+196608];
	mul.wide.u32 	%rd2227, %r30273, 2;
	sub.s64 	%rd2228, %rd2226, %rd2227;
	ld.global.u16 	%rs53, [%rd2228+262144];
	cvt.u32.u16 	%r26307, %rs53;
	sub.s64 	%rd2229, %rd2228, %rd2224;
	ld.global.u8 	%r26308, [%rd2229+294912];
	ld.global.u8 	%r26309, [%rd2229+311296];
	ld.global.u8 	%r26310, [%rd2229+327680];
	mul.wide.u32 	%rd2230, %r30273, 3;
	add.s64 	%rd61, %rd2229, %rd2230;
	ld.global.u32 	%r2227, [%rd61+131072];
	shr.u32 	%r26311, %r2227, 9;
	and.b32  	%r26312, %r26311, 524288;
	xor.b32  	%r26313, %r26312, %r26306;
	shr.u32 	%r26314, %r26307, 9;
	shr.u32 	%r26315, %r26313, 18;
	shr.u32 	%r26316, %r26306, 9;
	not.b32 	%r26317, %r26316;
	and.b32  	%r26318, %r26314, %r26317;
	and.b32  	%r26319, %r26318, %r26315;
	shr.u32 	%r26320, %r26313, 16;
	not.b32 	%r26321, %r26314;
	and.b32  	%r26322, %r26320, %r26321;
	shr.u32 	%r26323, %r26313, 4;
	and.b32  	%r26324, %r26322, %r26323;
	or.b32  	%r26325, %r26319, %r26324;
	or.b32  	%r26326, %r26315, %r26323;
	not.b32 	%r26327, %r26326;
	shr.u32 	%r26328, %r26306, 22;
	and.b32  	%r26329, %r26328, %r26327;
	or.b32  	%r26330, %r26325, %r26329;
	or.b32  	%r26331, %r26320, %r26328;
	not.b32 	%r26332, %r26331;
	shr.u32 	%r26333, %r26313, 9;
	and.b32  	%r26334, %r26333, %r26332;
	or.b32  	%r26335, %r26330, %r26334;
	shr.u32 	%r26336, %r26310, 4;
	xor.b32  	%r26337, %r26336, %r26335;
	xor.b32  	%r26338, %r26337, %r26310;
	xor.b32  	%r26339, %r26338, %r26306;
	shl.b32 	%r26340, %r26339, 7;
	and.b32  	%r26341, %r26340, 128;
	or.b32  	%r2228, %r26341, %r26308;
	shr.u32 	%r26342, %r2228, 6;
	or.b32  	%r26343, %r26342, %r26308;
	and.b32  	%r26344, %r26339, %r26343;
	shr.u32 	%r26345, %r26307, 5;
	shr.u32 	%r26346, %r26313, 7;
	shr.u32 	%r26347, %r26313, 17;
	not.b32 	%r26348, %r26347;
	and.b32  	%r26349, %r26345, %r26348;
	and.b32  	%r26350, %r26349, %r26346;
	not.b32 	%r26351, %r26346;
	shr.u32 	%r26352, %r26306, 21;
	shr.u32 	%r26353, %r26313, 12;
	and.b32  	%r26354, %r26352, %r26351;
	and.b32  	%r26355, %r26354, %r26353;
	or.b32  	%r26356, %r26345, %r26352;
	not.b32 	%r26357, %r26356;
	shr.u32 	%r26358, %r26307, 12;
	and.b32  	%r26359, %r26358, %r26357;
	or.b32  	%r26360, %r26353, %r26358;
	not.b32 	%r26361, %r26360;
	and.b32  	%r26362, %r26347, %r26361;
	or.b32  	%r26363, %r26355, %r26359;
	or.b32  	%r26364, %r26363, %r26350;
	or.b32  	%r26365, %r26364, %r26362;
	shr.u32 	%r26366, %r26308, 6;
	shr.u32 	%r26367, %r26308, 3;
	xor.b32  	%r26368, %r26367, %r26366;
	xor.b32  	%r26369, %r26368, %r26365;
	xor.b32  	%r26370, %r26369, %r26308;
	not.b32 	%r26371, %r26370;
	shl.b32 	%r26372, %r26370, 7;
	and.b32  	%r26373, %r26372, 128;
	or.b32  	%r26374, %r26373, %r26309;
	shr.u32 	%r26375, %r26313, 19;
	shr.u32 	%r26376, %r26313, 8;
	shr.u32 	%r26377, %r26307, 11;
	not.b32 	%r26378, %r26377;
	and.b32  	%r26379, %r26376, %r26378;
	and.b32  	%r26380, %r26379, %r26375;
	not.b32 	%r26381, %r26375;
	shr.u32 	%r26382, %r26306, 20;
	shr.u32 	%r26383, %r26313, 6;
	and.b32  	%r26384, %r26382, %r26381;
	and.b32  	%r26385, %r26384, %r26383;
	or.b32  	%r26386, %r26380, %r26385;
	or.b32  	%r26387, %r26383, %r26376;
	not.b32 	%r26388, %r26387;
	shr.u32 	%r26389, %r26313, 13;
	and.b32  	%r26390, %r26389, %r26388;
	or.b32  	%r26391, %r26386, %r26390;
	or.b32  	%r26392, %r26389, %r26382;
	not.b32 	%r26393, %r26392;
	and.b32  	%r26394, %r26377, %r26393;
	or.b32  	%r26395, %r26391, %r26394;
	shr.u32 	%r26396, %r26309, 6;
	shr.u32 	%r26397, %r26309, 3;
	xor.b32  	%r26398, %r26397, %r26396;
	xor.b32  	%r26399, %r26398, %r26395;
	xor.b32  	%r26400, %r26399, %r26309;
	not.b32 	%r26401, %r26400;
	shl.b32 	%r26402, %r26400, 7;
	and.b32  	%r26403, %r26402, 128;
	or.b32  	%r26404, %r26403, %r26310;
	shr.u32 	%r26405, %r2228, 5;
	shr.u32 	%r26406, %r26307, 4;
	shr.u32 	%r26407, %r26307, 10;
	and.b32  	%r26408, %r26306, 1;
	neg.s32 	%r26409, %r26408;
	xor.b32  	%r26410, %r26407, %r26405;
	xor.b32  	%r26411, %r26410, %r26307;
	xor.b32  	%r26412, %r26411, %r26408;
	xor.b32  	%r26413, %r26412, %r26406;
	xor.b32  	%r26414, %r26413, %r26374;
	shl.b32 	%r26415, %r26414, 23;
	or.b32  	%r26416, %r26415, %r26313;
	and.b32  	%r26417, %r26409, 1442944;
	xor.b32  	%r2229, %r26416, %r26417;
	and.b32  	%r26418, %r26377, %r26406;
	shr.u32 	%r26419, %r26307, 3;
	shr.u32 	%r26420, %r26307, 1;
	and.b32  	%r26421, %r26419, %r26420;
	xor.b32  	%r2230, %r26418, %r26421;
	and.b32  	%r26422, %r26344, 1;
	shr.u32 	%r26423, %r26308, 2;
	not.b32 	%r26424, %r26423;
	shr.u32 	%r26425, %r26309, 5;
	and.b32  	%r26426, %r26425, %r26424;
	or.b32  	%r26427, %r26371, %r26426;
	or.b32  	%r26428, %r26427, -2;
	shr.u32 	%r26429, %r26404, 3;
	not.b32 	%r26430, %r26429;
	shr.u32 	%r26431, %r26374, 3;
	and.b32  	%r26432, %r26431, %r26430;
	or.b32  	%r26433, %r26401, %r26432;
	or.b32  	%r26434, %r26433, -2;
	and.b32  	%r26435, %r26431, %r26429;
	shr.u32 	%r26436, %r26404, 5;
	not.b32 	%r26437, %r26436;
	or.b32  	%r26438, %r26435, %r26437;
	shr.u32 	%r2231, %r26374, 1;
	or.b32  	%r26439, %r26429, %r26431;
	and.b32  	%r26440, %r26439, %r2231;
	shr.u32 	%r26441, %r26374, 6;
	not.b32 	%r26442, %r26441;
	shr.u32 	%r26443, %r2228, 2;
	shr.u32 	%r26444, %r26374, 5;
	and.b32  	%r26445, %r26443, %r26444;
	or.b32  	%r26446, %r26445, %r26442;
	shr.u32 	%r26447, %r26308, 1;
	or.b32  	%r26448, %r26443, %r26444;
	and.b32  	%r26449, %r26448, %r26447;
	not.b32 	%r26450, %r26449;
	shr.u32 	%r26451, %r2228, 3;
	not.b32 	%r26452, %r26451;
	not.b32 	%r26453, %r26308;
	and.b32  	%r26454, %r26342, %r26453;
	or.b32  	%r26455, %r26454, %r26452;
	shr.u32 	%r26456, %r2228, 4;
	not.b32 	%r26457, %r26456;
	not.b32 	%r26458, %r26342;
	and.b32  	%r26459, %r26458, %r26308;
	or.b32  	%r26460, %r26459, %r26457;
	not.b32 	%r26461, %r26404;
	shr.u32 	%r26462, %r26404, 6;
	shr.u32 	%r2232, %r26404, 1;
	and.b32  	%r26463, %r26462, %r2232;
	or.b32  	%r26464, %r26463, %r26461;
	shr.u32 	%r26465, %r26404, 4;
	not.b32 	%r26466, %r26465;
	not.b32 	%r26467, %r26462;
	and.b32  	%r26468, %r2232, %r26467;
	or.b32  	%r26469, %r26468, %r26466;
	shr.u32 	%r26470, %r26404, 2;
	not.b32 	%r26471, %r26470;
	not.b32 	%r26472, %r2232;
	and.b32  	%r26473, %r26462, %r26472;
	or.b32  	%r26474, %r26473, %r26471;
	or.b32  	%r26475, %r2232, %r26443;
	not.b32 	%r26476, %r26475;
	and.b32  	%r26477, %r2228, %r26476;
	or.b32  	%r26478, %r26462, %r2228;
	not.b32 	%r26479, %r26478;
	and.b32  	%r26480, %r26444, %r26479;
	or.b32  	%r26481, %r26477, %r26480;
	not.b32 	%r26482, %r26431;
	and.b32  	%r26483, %r26429, %r26482;
	and.b32  	%r26484, %r26483, %r26443;
	or.b32  	%r26485, %r26481, %r26484;
	not.b32 	%r26486, %r26444;
	and.b32  	%r26487, %r26431, %r26486;
	and.b32  	%r26488, %r26429, %r26472;
	or.b32  	%r26489, %r26488, %r26487;
	and.b32  	%r26490, %r26489, %r26458;
	or.b32  	%r26491, %r26485, %r26490;
	add.s32 	%r26492, %r26428, %r26434;
	add.s32 	%r26493, %r26492, %r26438;
	add.s32 	%r26494, %r26422, %r26440;
	sub.s32 	%r26495, %r26493, %r26494;
	add.s32 	%r26496, %r26495, %r26446;
	add.s32 	%r26497, %r26496, %r26450;
	add.s32 	%r26498, %r26497, %r26455;
	add.s32 	%r26499, %r26498, %r26460;
	add.s32 	%r26500, %r26499, %r26464;
	add.s32 	%r26501, %r26500, %r26469;
	add.s32 	%r26502, %r26501, %r26474;
	add.s32 	%r26503, %r26502, %r26491;
	add.s32 	%r26504, %r26503, -2;
	and.b32  	%r26505, %r26504, 1;
	setp.ne.s32 	%p329, %r26505, %r2224;
	@%p329 bra 	$L__BB1_542;
	shr.u32 	%r26506, %r2228, 1;
	shr.u32 	%r26507, %r2229, 1;
	and.b32  	%r26508, %r26507, 8388607;
	ld.global.u32 	%r26509, [%rd61+65536];
	ld.global.u32 	%r26510, [%rd61];
	atom.shared.add.u32 	%r26511, [_ZZ13RevCheckFirstP8BiuStateS0_PjhhE14checkCount_Out], 1;
	cvt.u64.u32 	%rd2231, %r26511;
	mul.wide.u32 	%rd2232, %r26511, 4;
	add.s64 	%rd2233, %rd40, %rd2232;
	st.global.u32 	[%rd2233+196608], %r26508;
	cvt.u16.u32 	%rs906, %r2230;
	xor.b16  	%rs907, %rs53, %rs906;
	shl.b16 	%rs908, %rs907, 13;
	xor.b16  	%rs909, %rs908, 8192;
	or.b16  	%rs910, %rs909, %rs53;
	shr.u16 	%rs911, %rs910, 1;
	and.b16  	%rs912, %rs911, 8191;
	mul.wide.u32 	%rd2234, %r26511, 2;
	sub.s64 	%rd2235, %rd2233, %rd2234;
	st.global.u16 	[%rd2235+262144], %rs912;
	sub.s64 	%rd2236, %rd2235, %rd2231;
	st.global.u8 	[%rd2236+294912], %r26506;
	st.global.u8 	[%rd2236+311296], %r2231;
	st.global.u8 	[%rd2236+327680], %r2232;
	mul.wide.u32 	%rd2237, %r26511, 3;
	add.s64 	%rd2238, %rd2236, %rd2237;
	st.global.u32 	[%rd2238+131072], %r2227;
	st.global.u32 	[%rd2238+65536], %r26509;
	st.global.u32 	[%rd2238], %r26510;
$L__BB1_542:
	add.s32 	%r30273, %r30273, %r2225;
	setp.lt.u32 	%p330, %r30273, %r2223;
	@%p330 bra 	$L__BB1_540;
$L__BB1_543:
	bar.sync 	0;
	ld.shared.u32 	%r26512, [_ZZ13RevCheckFirstP8BiuStateS0_PjhhE14checkCount_Out];
	bar.sync 	0;
	st.shared.u32 	[_ZZ13RevCheckFirstP8BiuStateS0_PjhhE13checkCount_In], %r26512;
	mov.b32 	%r26513, 0;
	st.shared.u32 	[_ZZ13RevCheckFirstP8BiuStateS0_PjhhE14checkCount_Out], %r26513;
	bar.sync 	0;
	ld.shared.u32 	%r2234, [_ZZ13RevCheckFirstP8BiuStateS0_PjhhE13checkCount_In];
	setp.ge.u32 	%p331, %r30291, %r2234;
	@%p331 bra 	$L__BB1_548;
	ld.global.u8 	%r2235, [%rd4+30];
	mov.u32 	%r2236, %ntid.x;
	mov.u32 	%r30274, %r30291;
$L__BB1_545:
	cvt.u64.u32 	%rd2239, %r30274;
	mul.wide.u32 	%rd2240, %r30274, 4;
	add.s64 	%rd2241, %rd40, %rd2240;
	ld.global.u32 	%r26514, [%rd2241+196608];
	mul.wide.u32 	%rd2242, %r30274, 2;
	sub.s64 	%rd2243, %rd2241, %rd2242;
	ld.global.u16 	%rs54, [%rd2243+262144];
	cvt.u32.u16 	%r26515, %rs54;
	sub.s64 	%rd2244, %rd2243, %rd2239;
	ld.global.u8 	%r26516, [%rd2244+294912];
	ld.global.u8 	%r26517, [%rd2244+311296];
	ld.global.u8 	%r26518, [%rd2244+327680];
	mul.wide.u32 	%rd2245, %r30274, 3;
	add.s64 	%rd62, %rd2244, %rd2245;
	ld.global.u32 	%r2238, [%rd62+131072];
	shr.u32 	%r26519, %r2238, 10;
	and.b32  	%r26520, %r26519, 524288;
	xor.b32  	%r26521, %r26520, %r26514;
	shr.u32 	%r26522, %r26515, 9;
	shr.u32 	%r26523, %r26521, 18;
	shr.u32 	%r26524, %r26514, 9;
	not.b32 	%r26525, %r26524;
	and.b32  	%r26526, %r26522, %r26525;
	and.b32  	%r26527, %r26526, %r26523;
	shr.u32 	%r26528, %r26521, 16;
	not.b32 	%r26529, %r26522;
	and.b32  	%r26530, %r26528, %r26529;
	shr.u32 	%r26531, %r26521, 4;
	and.b32  	%r26532, %r26530, %r26531;
	or.b32  	%r26533, %r26527, %r26532;
	or.b32  	%r26534, %r26523, %r26531;
	not.b32 	%r26535, %r26534;
	shr.u32 	%r26536, %r26514, 22;
	and.b32  	%r26537, %r26536, %r26535;
	or.b32  	%r26538, %r26533, %r26537;
	or.b32  	%r26539, %r26528, %r26536;
	not.b32 	%r26540, %r26539;
	shr.u32 	%r26541, %r26521, 9;
	and.b32  	%r26542, %r26541, %r26540;
	or.b32  	%r26543, %r26538, %r26542;
	shr.u32 	%r26544, %r26518, 4;
	xor.b32  	%r26545, %r26544, %r26543;
	xor.b32  	%r26546, %r26545, %r26518;
	xor.b32  	%r26547, %r26546, %r26514;
	shl.b32 	%r26548, %r26547, 7;
	and.b32  	%r26549, %r26548, 128;
	or.b32  	%r2239, %r26549, %r26516;
	shr.u32 	%r26550, %r2239, 6;
	or.b32  	%r26551, %r26550, %r26516;
	and.b32  	%r26552, %r26547, %r26551;
	shr.u32 	%r26553, %r26515, 5;
	shr.u32 	%r26554, %r26521, 7;
	shr.u32 	%r26555, %r26521, 17;
	not.b32 	%r26556, %r26555;
	and.b32  	%r26557, %r26553, %r26556;
	and.b32  	%r26558, %r26557, %r26554;
	not.b32 	%r26559, %r26554;
	shr.u32 	%r26560, %r26514, 21;
	shr.u32 	%r26561, %r26521, 12;
	and.b32  	%r26562, %r26560, %r26559;
	and.b32  	%r26563, %r26562, %r26561;
	or.b32  	%r26564, %r26553, %r26560;
	not.b32 	%r26565, %r26564;
	shr.u32 	%r26566, %r26515, 12;
	and.b32  	%r26567, %r26566, %r26565;
	or.b32  	%r26568, %r26561, %r26566;
	not.b32 	%r26569, %r26568;
	and.b32  	%r26570, %r26555, %r26569;
	or.b32  	%r26571, %r26563, %r26567;
	or.b32  	%r26572, %r26571, %r26558;
	or.b32  	%r26573, %r26572, %r26570;
	shr.u32 	%r26574, %r26516, 6;
	shr.u32 	%r26575, %r26516, 3;
	xor.b32  	%r26576, %r26575, %r26574;
	xor.b32  	%r26577, %r26576, %r26573;
	xor.b32  	%r26578, %r26577, %r26516;
	not.b32 	%r26579, %r26578;
	shl.b32 	%r26580, %r26578, 7;
	and.b32  	%r26581, %r26580, 128;
	or.b32  	%r26582, %r26581, %r26517;
	shr.u32 	%r26583, %r26521, 19;
	shr.u32 	%r26584, %r26521, 8;
	shr.u32 	%r26585, %r26515, 11;
	not.b32 	%r26586, %r26585;
	and.b32  	%r26587, %r26584, %r26586;
	and.b32  	%r26588, %r26587, %r26583;
	not.b32 	%r26589, %r26583;
	shr.u32 	%r26590, %r26514, 20;
	shr.u32 	%r26591, %r26521, 6;
	and.b32  	%r26592, %r26590, %r26589;
	and.b32  	%r26593, %r26592, %r26591;
	or.b32  	%r26594, %r26588, %r26593;
	or.b32  	%r26595, %r26591, %r26584;
	not.b32 	%r26596, %r26595;
	shr.u32 	%r26597, %r26521, 13;
	and.b32  	%r26598, %r26597, %r26596;
	or.b32  	%r26599, %r26594, %r26598;
	or.b32  	%r26600, %r26597, %r26590;
	not.b32 	%r26601, %r26600;
	and.b32  	%r26602, %r26585, %r26601;
	or.b32  	%r26603, %r26599, %r26602;
	shr.u32 	%r26604, %r26517, 6;
	shr.u32 	%r26605, %r26517, 3;
	xor.b32  	%r26606, %r26605, %r26604;
	xor.b32  	%r26607, %r26606, %r26603;
	xor.b32  	%r26608, %r26607, %r26517;
	not.b32 	%r26609, %r26608;
	shl.b32 	%r26610, %r26608, 7;
	and.b32  	%r26611, %r26610, 128;
	or.b32  	%r26612, %r26611, %r26518;
	shr.u32 	%r26613, %r2239, 5;
	shr.u32 	%r26614, %r26515, 4;
	shr.u32 	%r26615, %r26515, 10;
	and.b32  	%r26616, %r26514, 1;
	neg.s32 	%r26617, %r26616;
	xor.b32  	%r26618, %r26615, %r26613;
	xor.b32  	%r26619, %r26618, %r26515;
	xor.b32  	%r26620, %r26619, %r26616;
	xor.b32  	%r26621, %r26620, %r26614;
	xor.b32  	%r26622, %r26621, %r26582;
	shl.b32 	%r26623, %r26622, 23;
	or.b32  	%r26624, %r26623, %r26521;
	and.b32  	%r26625, %r26617, 1442944;
	xor.b32  	%r2240, %r26624, %r26625;
	and.b32  	%r26626, %r26585, %r26614;
	shr.u32 	%r26627, %r26515, 3;
	shr.u32 	%r26628, %r26515, 1;
	and.b32  	%r26629, %r26627, %r26628;
	xor.b32  	%r2241, %r26626, %r26629;
	and.b32  	%r26630, %r26552, 1;
	shr.u32 	%r26631, %r26516, 2;
	not.b32 	%r26632, %r26631;
	shr.u32 	%r26633, %r26517, 5;
	and.b32  	%r26634, %r26633, %r26632;
	or.b32  	%r26635, %r26579, %r26634;
	or.b32  	%r26636, %r26635, -2;
	shr.u32 	%r26637, %r26612, 3;
	not.b32 	%r26638, %r26637;
	shr.u32 	%r26639, %r26582, 3;
	and.b32  	%r26640, %r26639, %r26638;
	or.b32  	%r26641, %r26609, %r26640;
	or.b32  	%r26642, %r26641, -2;
	and.b32  	%r26643, %r26639, %r26637;
	shr.u32 	%r26644, %r26612, 5;
	not.b32 	%r26645, %r26644;
	or.b32  	%r26646, %r26643, %r26645;
	shr.u32 	%r2242, %r26582, 1;
	or.b32  	%r26647, %r26637, %r26639;
	and.b32  	%r26648, %r26647, %r2242;
	shr.u32 	%r26649, %r26582, 6;
	not.b32 	%r26650, %r26649;
	shr.u32 	%r26651, %r2239, 2;
	shr.u32 	%r26652, %r26582, 5;
	and.b32  	%r26653, %r26651, %r26652;
	or.b32  	%r26654, %r26653, %r26650;
	shr.u32 	%r26655, %r26516, 1;
	or.b32  	%r26656, %r26651, %r26652;
	and.b32  	%r26657, %r26656, %r26655;
	not.b32 	%r26658, %r26657;
	shr.u32 	%r26659, %r2239, 3;
	not.b32 	%r26660, %r26659;
	not.b32 	%r26661, %r26516;
	and.b32  	%r26662, %r26550, %r26661;
	or.b32  	%r26663, %r26662, %r26660;
	shr.u32 	%r26664, %r2239, 4;
	not.b32 	%r26665, %r26664;
	not.b32 	%r26666, %r26550;
	and.b32  	%r26667, %r26666, %r26516;
	or.b32  	%r26668, %r26667, %r26665;
	not.b32 	%r26669, %r26612;
	shr.u32 	%r26670, %r26612, 6;
	shr.u32 	%r2243, %r26612, 1;
	and.b32  	%r26671, %r26670, %r2243;
	or.b32  	%r26672, %r26671, %r26669;
	shr.u32 	%r26673, %r26612, 4;
	not.b32 	%r26674, %r26673;
	not.b32 	%r26675, %r26670;
	and.b32  	%r26676, %r2243, %r26675;
	or.b32  	%r26677, %r26676, %r26674;
	shr.u32 	%r26678, %r26612, 2;
	not.b32 	%r26679, %r26678;
	not.b32 	%r26680, %r2243;
	and.b32  	%r26681, %r26670, %r26680;
	or.b32  	%r26682, %r26681, %r26679;
	or.b32  	%r26683, %r2243, %r26651;
	not.b32 	%r26684, %r26683;
	and.b32  	%r26685, %r2239, %r26684;
	or.b32  	%r26686, %r26670, %r2239;
	not.b32 	%r26687, %r26686;
	and.b32  	%r26688, %r26652, %r26687;
	or.b32  	%r26689, %r26685, %r26688;
	not.b32 	%r26690, %r26639;
	and.b32  	%r26691, %r26637, %r26690;
	and.b32  	%r26692, %r26691, %r26651;
	or.b32  	%r26693, %r26689, %r26692;
	not.b32 	%r26694, %r26652;
	and.b32  	%r26695, %r26639, %r26694;
	and.b32  	%r26696, %r26637, %r26680;
	or.b32  	%r26697, %r26696, %r26695;
	and.b32  	%r26698, %r26697, %r26666;
	or.b32  	%r26699, %r26693, %r26698;
	add.s32 	%r26700, %r26636, %r26642;
	add.s32 	%r26701, %r26700, %r26646;
	add.s32 	%r26702, %r26630, %r26648;
	sub.s32 	%r26703, %r26701, %r26702;
	add.s32 	%r26704, %r26703, %r26654;
	add.s32 	%r26705, %r26704, %r26658;
	add.s32 	%r26706, %r26705, %r26663;
	add.s32 	%r26707, %r26706, %r26668;
	add.s32 	%r26708, %r26707, %r26672;
	add.s32 	%r26709, %r26708, %r26677;
	add.s32 	%r26710, %r26709, %r26682;
	add.s32 	%r26711, %r26710, %r26699;
	add.s32 	%r26712, %r26711, -2;
	and.b32  	%r26713, %r26712, 1;
	setp.ne.s32 	%p332, %r26713, %r2235;
	@%p332 bra 	$L__BB1_547;
	shr.u32 	%r26714, %r2239, 1;
	shr.u32 	%r26715, %r2240, 1;
	and.b32  	%r26716, %r26715, 8388607;
	ld.global.u32 	%r26717, [%rd62+65536];
	ld.global.u32 	%r26718, [%rd62];
	atom.shared.add.u32 	%r26719, [_ZZ13RevCheckFirstP8BiuStateS0_PjhhE14checkCount_Out], 1;
	cvt.u64.u32 	%rd2246, %r26719;
	mul.wide.u32 	%rd2247, %r26719, 4;
	add.s64 	%rd2248, %rd43, %rd2247;
	st.global.u32 	[%rd2248+196608], %r26716;
	cvt.u16.u32 	%rs913, %r2241;
	xor.b16  	%rs914, %rs54, %rs913;
	shl.b16 	%rs915, %rs914, 13;
	xor.b16  	%rs916, %rs915, 8192;
	or.b16  	%rs917, %rs916, %rs54;
	shr.u16 	%rs918, %rs917, 1;
	and.b16  	%rs919, %rs918, 8191;
	mul.wide.u32 	%rd2249, %r26719, 2;
	sub.s64 	%rd2250, %rd2248, %rd2249;
	st.global.u16 	[%rd2250+262144], %rs919;
	sub.s64 	%rd2251, %rd2250, %rd2246;
	st.global.u8 	[%rd2251+294912], %r26714;
	st.global.u8 	[%rd2251+311296], %r2242;
	st.global.u8 	[%rd2251+327680], %r2243;
	mul.wide.u32 	%rd2252, %r26719, 3;
	add.s64 	%rd2253, %rd2251, %rd2252;
	st.global.u32 	[%rd2253+131072], %r2238;
	st.global.u32 	[%rd2253+65536], %r26717;
	st.global.u32 	[%rd2253], %r26718;
$L__BB1_547:
	add.s32 	%r30274, %r30274, %r2236;
	setp.lt.u32 	%p333, %r30274, %r2234;
	@%p333 bra 	$L__BB1_545;
$L__BB1_548:
	bar.sync 	0;
	ld.shared.u32 	%r26720, [_ZZ13RevCheckFirstP8BiuStateS0_PjhhE14checkCount_Out];
	st.global.u32 	[%rd2+4096], %r26720;
	bar.sync 	0;
	st.shared.u32 	[_ZZ13RevCheckFirstP8BiuStateS0_PjhhE13checkCount_In], %r26720;
	mov.b32 	%r26721, 0;
	st.shared.u32 	[_ZZ13RevCheckFirstP8BiuStateS0_PjhhE14checkCount_Out], %r26721;
	bar.sync 	0;
	ld.shared.u32 	%r2245, [_ZZ13RevCheckFirstP8BiuStateS0_PjhhE13checkCount_In];
	setp.ge.u32 	%p334, %r30291, %r2245;
	@%p334 bra 	$L__BB1_553;
	ld.global.u8 	%r2246, [%rd4+31];
	mov.u32 	%r2247, %ntid.x;
	mov.u32 	%r30275, %r30291;
$L__BB1_550:
	cvt.u64.u32 	%rd2254, %r30275;
	mul.wide.u32 	%rd2255, %r30275, 4;
	add.s64 	%rd2256, %rd43, %rd2255;
	ld.global.u32 	%r26722, [%rd2256+196608];
	mul.wide.u32 	%rd2257, %r30275, 2;
	sub.s64 	%rd2258, %rd2256, %rd2257;
	ld.global.u16 	%rs55, [%rd2258+262144];
	cvt.u32.u16 	%r26723, %rs55;
	sub.s64 	%rd2259, %rd2258, %rd2254;
	ld.global.u8 	%r26724, [%rd2259+294912];
	ld.global.u8 	%r26725, [%rd2259+311296];
	ld.global.u8 	%r26726, [%rd2259+327680];
	mul.wide.u32 	%rd2260, %r30275, 3;
	add.s64 	%rd63, %rd2259, %rd2260;
	ld.global.u32 	%r2249, [%rd63+131072];
	shr.u32 	%r26727, %r2249, 11;
	and.b32  	%r26728, %r26727, 524288;
	xor.b32  	%r26729, %r26728, %r26722;
	shr.u32 	%r26730, %r26723, 9;
	shr.u32 	%r26731, %r26729, 18;
	shr.u32 	%r26732, %r26722, 9;
	not.b32 	%r26733, %r26732;
	and.b32  	%r26734, %r26730, %r26733;
	and.b32  	%r26735, %r26734, %r26731;
	shr.u32 	%r26736, %r26729, 16;
	not.b32 	%r26737, %r26730;
	and.b32  	%r26738, %r26736, %r26737;
	shr.u32 	%r26739, %r26729, 4;
	and.b32  	%r26740, %r26738, %r26739;
	or.b32  	%r26741, %r26735, %r26740;
	or.b32  	%r26742, %r26731, %r26739;
	not.b32 	%r26743, %r26742;
	shr.u32 	%r26744, %r26722, 22;
	and.b32  	%r26745, %r26744, %r26743;
	or.b32  	%r26746, %r26741, %r26745;
	or.b32  	%r26747, %r26736, %r26744;
	not.b32 	%r26748, %r26747;
	shr.u32 	%r26749, %r26729, 9;
	and.b32  	%r26750, %r26749, %r26748;
	or.b32  	%r26751, %r26746, %r26750;
	shr.u32 	%r26752, %r26726, 4;
	xor.b32  	%r26753, %r26752, %r26751;
	xor.b32  	%r26754, %r26753, %r26726;
	xor.b32  	%r26755, %r26754, %r26722;
	shl.b32 	%r26756, %r26755, 7;
	and.b32  	%r26757, %r26756, 128;
	or.b32  	%r2250, %r26757, %r26724;
	shr.u32 	%r26758, %r2250, 6;
	or.b32  	%r26759, %r26758, %r26724;
	and.b32  	%r26760, %r26755, %r26759;
	shr.u32 	%r26761, %r26723, 5;
	shr.u32 	%r26762, %r26729, 7;
	shr.u32 	%r26763, %r26729, 17;
	not.b32 	%r26764, %r26763;
	and.b32  	%r26765, %r26761, %r26764;
	and.b32  	%r26766, %r26765, %r26762;
	not.b32 	%r26767, %r26762;
	shr.u32 	%r26768, %r26722, 21;
	shr.u32 	%r26769, %r26729, 12;
	and.b32  	%r26770, %r26768, %r26767;
	and.b32  	%r26771, %r26770, %r26769;
	or.b32  	%r26772, %r26761, %r26768;
	not.b32 	%r26773, %r26772;
	shr.u32 	%r26774, %r26723, 12;
	and.b32  	%r26775, %r26774, %r26773;
	or.b32  	%r26776, %r26769, %r26774;
	not.b32 	%r26777, %r26776;
	and.b32  	%r26778, %r26763, %r26777;
	or.b32  	%r26779, %r26771, %r26775;
	or.b32  	%r26780, %r26779, %r26766;
	or.b32  	%r26781, %r26780, %r26778;
	shr.u32 	%r26782, %r26724, 6;
	shr.u32 	%r26783, %r26724, 3;
	xor.b32  	%r26784, %r26783, %r26782;
	xor.b32  	%r26785, %r26784, %r26781;
	xor.b32  	%r26786, %r26785, %r26724;
	not.b32 	%r26787, %r26786;
	shl.b32 	%r26788, %r26786, 7;
	and.b32  	%r26789, %r26788, 128;
	or.b32  	%r26790, %r26789, %r26725;
	shr.u32 	%r26791, %r26729, 19;
	shr.u32 	%r26792, %r26729, 8;
	shr.u32 	%r26793, %r26723, 11;
	not.b32 	%r26794, %r26793;
	and.b32  	%r26795, %r26792, %r26794;
	and.b32  	%r26796, %r26795, %r26791;
	not.b32 	%r26797, %r26791;
	shr.u32 	%r26798, %r26722, 20;
	shr.u32 	%r26799, %r26729, 6;
	and.b32  	%r26800, %r26798, %r26797;
	and.b32  	%r26801, %r26800, %r26799;
	or.b32  	%r26802, %r26796, %r26801;
	or.b32  	%r26803, %r26799, %r26792;
	not.b32 	%r26804, %r26803;
	shr.u32 	%r26805, %r26729, 13;
	and.b32  	%r26806, %r26805, %r26804;
	or.b32  	%r26807, %r26802, %r26806;
	or.b32  	%r26808, %r26805, %r26798;
	not.b32 	%r26809, %r26808;
	and.b32  	%r26810, %r26793, %r26809;
	or.b32  	%r26811, %r26807, %r26810;
	shr.u32 	%r26812, %r26725, 6;
	shr.u32 	%r26813, %r26725, 3;
	xor.b32  	%r26814, %r26813, %r26812;
	xor.b32  	%r26815, %r26814, %r26811;
	xor.b32  	%r26816, %r26815, %r26725;
	not.b32 	%r26817, %r26816;
	shl.b32 	%r26818, %r26816, 7;
	and.b32  	%r26819, %r26818, 128;
	or.b32  	%r26820, %r26819, %r26726;
	shr.u32 	%r26821, %r2250, 5;
	shr.u32 	%r26822, %r26723, 4;
	shr.u32 	%r26823, %r26723, 10;
	and.b32  	%r26824, %r26722, 1;
	neg.s32 	%r26825, %r26824;
	xor.b32  	%r26826, %r26823, %r26821;
	xor.b32  	%r26827, %r26826, %r26723;
	xor.b32  	%r26828, %r26827, %r26824;
	xor.b32  	%r26829, %r26828, %r26822;
	xor.b32  	%r26830, %r26829, %r26790;
	shl.b32 	%r26831, %r26830, 23;
	or.b32  	%r26832, %r26831, %r26729;
	and.b32  	%r26833, %r26825, 1442944;
	xor.b32  	%r2251, %r26832, %r26833;
	and.b32  	%r26834, %r26793, %r26822;
	shr.u32 	%r26835, %r26723, 3;
	shr.u32 	%r26836, %r26723, 1;
	and.b32  	%r26837, %r26835, %r26836;
	xor.b32  	%r2252, %r26834, %r26837;
	and.b32  	%r26838, %r26760, 1;
	shr.u32 	%r26839, %r26724, 2;
	not.b32 	%r26840, %r26839;
	shr.u32 	%r26841, %r26725, 5;
	and.b32  	%r26842, %r26841, %r26840;
	or.b32  	%r26843, %r26787, %r26842;
	or.b32  	%r26844, %r26843, -2;
	shr.u32 	%r26845, %r26820, 3;
	not.b32 	%r26846, %r26845;
	shr.u32 	%r26847, %r26790, 3;
	and.b32  	%r26848, %r26847, %r26846;
	or.b32  	%r26849, %r26817, %r26848;
	or.b32  	%r26850, %r26849, -2;
	and.b32  	%r26851, %r26847, %r26845;
	shr.u32 	%r26852, %r26820, 5;
	not.b32 	%r26853, %r26852;
	or.b32  	%r26854, %r26851, %r26853;
	shr.u32 	%r2253, %r26790, 1;
	or.b32  	%r26855, %r26845, %r26847;
	and.b32  	%r26856, %r26855, %r2253;
	shr.u32 	%r26857, %r26790, 6;
	not.b32 	%r26858, %r26857;
	shr.u32 	%r26859, %r2250, 2;
	shr.u32 	%r26860, %r26790, 5;
	and.b32  	%r26861, %r26859, %r26860;
	or.b32  	%r26862, %r26861, %r26858;
	shr.u32 	%r26863, %r26724, 1;
	or.b32  	%r26864, %r26859, %r26860;
	and.b32  	%r26865, %r26864, %r26863;
	not.b32 	%r26866, %r26865;
	shr.u32 	%r26867, %r2250, 3;
	not.b32 	%r26868, %r26867;
	not.b32 	%r26869, %r26724;
	and.b32  	%r26870, %r26758, %r26869;
	or.b32  	%r26871, %r26870, %r26868;
	shr.u32 	%r26872, %r2250, 4;
	not.b32 	%r26873, %r26872;
	not.b32 	%r26874, %r26758;
	and.b32  	%r26875, %r26874, %r26724;
	or.b32  	%r26876, %r26875, %r26873;
	not.b32 	%r26877, %r26820;
	shr.u32 	%r26878, %r26820, 6;
	shr.u32 	%r2254, %r26820, 1;
	and.b32  	%r26879, %r26878, %r2254;
	or.b32  	%r26880, %r26879, %r26877;
	shr.u32 	%r26881, %r26820, 4;
	not.b32 	%r26882, %r26881;
	not.b32 	%r26883, %r26878;
	and.b32  	%r26884, %r2254, %r26883;
	or.b32  	%r26885, %r26884, %r26882;
	shr.u32 	%r26886, %r26820, 2;
	not.b32 	%r26887, %r26886;
	not.b32 	%r26888, %r2254;
	and.b32  	%r26889, %r26878, %r26888;
	or.b32  	%r26890, %r26889, %r26887;
	or.b32  	%r26891, %r2254, %r26859;
	not.b32 	%r26892, %r26891;
	and.b32  	%r26893, %r2250, %r26892;
	or.b32  	%r26894, %r26878, %r2250;
	not.b32 	%r26895, %r26894;
	and.b32  	%r26896, %r26860, %r26895;
	or.b32  	%r26897, %r26893, %r26896;
	not.b32 	%r26898, %r26847;
	and.b32  	%r26899, %r26845, %r26898;
	and.b32  	%r26900, %r26899, %r26859;
	or.b32  	%r26901, %r26897, %r26900;
	not.b32 	%r26902, %r26860;
	and.b32  	%r26903, %r26847, %r26902;
	and.b32  	%r26904, %r26845, %r26888;
	or.b32  	%r26905, %r26904, %r26903;
	and.b32  	%r26906, %r26905, %r26874;
	or.b32  	%r26907, %r26901, %r26906;
	add.s32 	%r26908, %r26844, %r26850;
	add.s32 	%r26909, %r26908, %r26854;
	add.s32 	%r26910, %r26838, %r26856;
	sub.s32 	%r26911, %r26909, %r26910;
	add.s32 	%r26912, %r26911, %r26862;
	add.s32 	%r26913, %r26912, %r26866;
	add.s32 	%r26914, %r26913, %r26871;
	add.s32 	%r26915, %r26914, %r26876;
	add.s32 	%r26916, %r26915, %r26880;
	add.s32 	%r26917, %r26916, %r26885;
	add.s32 	%r26918, %r26917, %r26890;
	add.s32 	%r26919, %r26918, %r26907;
	add.s32 	%r26920, %r26919, -2;
	and.b32  	%r26921, %r26920, 1;
	setp.ne.s32 	%p335, %r26921, %r2246;
	@%p335 bra 	$L__BB1_552;
	shr.u32 	%r26922, %r2250, 1;
	shr.u32 	%r26923, %r2251, 1;
	and.b32  	%r26924, %r26923, 8388607;
	ld.global.u32 	%r26925, [%rd63+65536];
	ld.global.u32 	%r26926, [%rd63];
	atom.shared.add.u32 	%r26927, [_ZZ13RevCheckFirstP8BiuStateS0_PjhhE14checkCount_Out], 1;
	cvt.u64.u32 	%rd2261, %r26927;
	mul.wide.u32 	%rd2262, %r26927, 4;
	add.s64 	%rd2263, %rd40, %rd2262;
	st.global.u32 	[%rd2263+196608], %r26924;
	cvt.u16.u32 	%rs920, %r2252;
	xor.b16  	%rs921, %rs55, %rs920;
	shl.b16 	%rs922, %rs921, 13;
	xor.b16  	%rs923, %rs922, 8192;
	or.b16  	%rs924, %rs923, %rs55;
	shr.u16 	%rs925, %rs924, 1;
	and.b16  	%rs926, %rs925, 8191;
	mul.wide.u32 	%rd2264, %r26927, 2;
	sub.s64 	%rd2265, %rd2263, %rd2264;
	st.global.u16 	[%rd2265+262144], %rs926;
	sub.s64 	%rd2266, %rd2265, %rd2261;
	st.global.u8 	[%rd2266+294912], %r26922;
	st.global.u8 	[%rd2266+311296], %r2253;
	st.global.u8 	[%rd2266+327680], %r2254;
	mul.wide.u32 	%rd2267, %r26927, 3;
	add.s64 	%rd2268, %rd2266, %rd2267;
	st.global.u32 	[%rd2268+131072], %r2249;
	st.global.u32 	[%rd2268+65536], %r26925;
	st.global.u32 	[%rd2268], %r26926;
$L__BB1_552:
	add.s32 	%r30275, %r30275, %r2247;
	setp.lt.u32 	%p336, %r30275, %r2245;
	@%p336 bra 	$L__BB1_550;
$L__BB1_553:
	bar.sync 	0;
	ld.shared.u32 	%r26928, [_ZZ13RevCheckFirstP8BiuStateS0_PjhhE14checkCount_Out];
	bar.sync 	0;
	st.shared.u32 	[_ZZ13RevCheckFirstP8BiuStateS0_PjhhE13checkCount_In], %r26928;
	mov.b32 	%r26929, 0;
	st.shared.u32 	[_ZZ13RevCheckFirstP8BiuStateS0_PjhhE14checkCount_Out], %r26929;
	bar.sync 	0;
	ld.shared.u32 	%r2256, [_ZZ13RevCheckFirstP8BiuStateS0_PjhhE13checkCount_In];
	setp.ge.u32 	%p337, %r30291, %r2256;
	@%p337 bra 	$L__BB1_558;
	ld.global.u8 	%r2257, [%rd4+32];
	mov.u32 	%r2258, %ntid.x;
	mov.u32 	%r30276, %r30291;
$L__BB1_555:
	cvt.u64.u32 	%rd2269, %r30276;
	mul.wide.u32 	%rd2270, %r30276, 4;
	add.s64 	%rd2271, %rd40, %rd2270;
	ld.global.u32 	%r26930, [%rd2271+196608];
	mul.wide.u32 	%rd2272, %r30276, 2;
	sub.s64 	%rd2273, %rd2271, %rd2272;
	ld.global.u16 	%rs56, [%rd2273+262144];
	cvt.u32.u16 	%r26931, %rs56;
	sub.s64 	%rd2274, %rd2273, %rd2269;
	ld.global.u8 	%r26932, [%rd2274+294912];
	ld.global.u8 	%r26933, [%rd2274+311296];
	ld.global.u8 	%r26934, [%rd2274+327680];
	mul.wide.u32 	%rd2275, %r30276, 3;
	add.s64 	%rd64, %rd2274, %rd2275;
	ld.global.u32 	%r2260, [%rd64+131072];
	shr.u32 	%r26935, %r2260, 12;
	and.b32  	%r26936, %r26935, 524288;
	xor.b32  	%r26937, %r26936, %r26930;
	shr.u32 	%r26938, %r26931, 9;
	shr.u32 	%r26939, %r26937, 18;
	shr.u32 	%r26940, %r26930, 9;
	not.b32 	%r26941, %r26940;
	and.b32  	%r26942, %r26938, %r26941;
	and.b32  	%r26943, %r26942, %r26939;
	shr.u32 	%r26944, %r26937, 16;
	not.b32 	%r26945, %r26938;
	and.b32  	%r26946, %r26944, %r26945;
	shr.u32 	%r26947, %r26937, 4;
	and.b32  	%r26948, %r26946, %r26947;
	or.b32  	%r26949, %r26943, %r26948;
	or.b32  	%r26950, %r26939, %r26947;
	not.b32 	%r26951, %r26950;
	shr.u32 	%r26952, %r26930, 22;
	and.b32  	%r26953, %r26952, %r26951;
	or.b32  	%r26954, %r26949, %r26953;
	or.b32  	%r26955, %r26944, %r26952;
	not.b32 	%r26956, %r26955;
	shr.u32 	%r26957, %r26937, 9;
	and.b32  	%r26958, %r26957, %r26956;
	or.b32  	%r26959, %r26954, %r26958;
	shr.u32 	%r26960, %r26934, 4;
	xor.b32  	%r26961, %r26960, %r26959;
	xor.b32  	%r26962, %r26961, %r26934;
	xor.b32  	%r26963, %r26962, %r26930;
	shl.b32 	%r26964, %r26963, 7;
	and.b32  	%r26965, %r26964, 128;
	or.b32  	%r2261, %r26965, %r26932;
	shr.u32 	%r26966, %r2261, 6;
	or.b32  	%r26967, %r26966, %r26932;
	and.b32  	%r26968, %r26963, %r26967;
	shr.u32 	%r26969, %r26931, 5;
	shr.u32 	%r26970, %r26937, 7;
	shr.u32 	%r26971, %r26937, 17;
	not.b32 	%r26972, %r26971;
	and.b32  	%r26973, %r26969, %r26972;
	and.b32  	%r26974, %r26973, %r26970;
	not.b32 	%r26975, %r26970;
	shr.u32 	%r26976, %r26930, 21;
	shr.u32 	%r26977, %r26937, 12;
	and.b32  	%r26978, %r26976, %r26975;
	and.b32  	%r26979, %r26978, %r26977;
	or.b32  	%r26980, %r26969, %r26976;
	not.b32 	%r26981, %r26980;
	shr.u32 	%r26982, %r26931, 12;
	and.b32  	%r26983, %r26982, %r26981;
	or.b32  	%r26984, %r26977, %r26982;
	not.b32 	%r26985, %r26984;
	and.b32  	%r26986, %r26971, %r26985;
	or.b32  	%r26987, %r26979, %r26983;
	or.b32  	%r26988, %r26987, %r26974;
	or.b32  	%r26989, %r26988, %r26986;
	shr.u32 	%r26990, %r26932, 6;
	shr.u32 	%r26991, %r26932, 3;
	xor.b32  	%r26992, %r26991, %r26990;
	xor.b32  	%r26993, %r26992, %r26989;
	xor.b32  	%r26994, %r26993, %r26932;
	not.b32 	%r26995, %r26994;
	shl.b32 	%r26996, %r26994, 7;
	and.b32  	%r26997, %r26996, 128;
	or.b32  	%r26998, %r26997, %r26933;
	shr.u32 	%r26999, %r26937, 19;
	shr.u32 	%r27000, %r26937, 8;
	shr.u32 	%r27001, %r26931, 11;
	not.b32 	%r27002, %r27001;
	and.b32  	%r27003, %r27000, %r27002;
	and.b32  	%r27004, %r27003, %r26999;
	not.b32 	%r27005, %r26999;
	shr.u32 	%r27006, %r26930, 20;
	shr.u32 	%r27007, %r26937, 6;
	and.b32  	%r27008, %r27006, %r27005;
	and.b32  	%r27009, %r27008, %r27007;
	or.b32  	%r27010, %r27004, %r27009;
	or.b32  	%r27011, %r27007, %r27000;
	not.b32 	%r27012, %r27011;
	shr.u32 	%r27013, %r26937, 13;
	and.b32  	%r27014, %r27013, %r27012;
	or.b32  	%r27015, %r27010, %r27014;
	or.b32  	%r27016, %r27013, %r27006;
	not.b32 	%r27017, %r27016;
	and.b32  	%r27018, %r27001, %r27017;
	or.b32  	%r27019, %r27015, %r27018;
	shr.u32 	%r27020, %r26933, 6;
	shr.u32 	%r27021, %r26933, 3;
	xor.b32  	%r27022, %r27021, %r27020;
	xor.b32  	%r27023, %r27022, %r27019;
	xor.b32  	%r27024, %r27023, %r26933;
	not.b32 	%r27025, %r27024;
	shl.b32 	%r27026, %r27024, 7;
	and.b32  	%r27027, %r27026, 128;
	or.b32  	%r27028, %r27027, %r26934;
	shr.u32 	%r27029, %r2261, 5;
	shr.u32 	%r27030, %r26931, 4;
	shr.u32 	%r27031, %r26931, 10;
	and.b32  	%r27032, %r26930, 1;
	neg.s32 	%r27033, %r27032;
	xor.b32  	%r27034, %r27031, %r27029;
	xor.b32  	%r27035, %r27034, %r26931;
	xor.b32  	%r27036, %r27035, %r27032;
	xor.b32  	%r27037, %r27036, %r27030;
	xor.b32  	%r27038, %r27037, %r26998;
	shl.b32 	%r27039, %r27038, 23;
	or.b32  	%r27040, %r27039, %r26937;
	and.b32  	%r27041, %r27033, 1442944;
	xor.b32  	%r2262, %r27040, %r27041;
	and.b32  	%r27042, %r27001, %r27030;
	shr.u32 	%r27043, %r26931, 3;
	shr.u32 	%r27044, %r26931, 1;
	and.b32  	%r27045, %r27043, %r27044;
	xor.b32  	%r2263, %r27042, %r27045;
	and.b32  	%r27046, %r26968, 1;
	shr.u32 	%r27047, %r26932, 2;
	not.b32 	%r27048, %r27047;
	shr.u32 	%r27049, %r26933, 5;
	and.b32  	%r27050, %r27049, %r27048;
	or.b32  	%r27051, %r26995, %r27050;
	or.b32  	%r27052, %r27051, -2;
	shr.u32 	%r27053, %r27028, 3;
	not.b32 	%r27054, %r27053;
	shr.u32 	%r27055, %r26998, 3;
	and.b32  	%r27056, %r27055, %r27054;
	or.b32  	%r27057, %r27025, %r27056;
	or.b32  	%r27058, %r27057, -2;
	and.b32  	%r27059, %r27055, %r27053;
	shr.u32 	%r27060, %r27028, 5;
	not.b32 	%r27061, %r27060;
	or.b32  	%r27062, %r27059, %r27061;
	shr.u32 	%r2264, %r26998, 1;
	or.b32  	%r27063, %r27053, %r27055;
	and.b32  	%r27064, %r27063, %r2264;
	shr.u32 	%r27065, %r26998, 6;
	not.b32 	%r27066, %r27065;
	shr.u32 	%r27067, %r2261, 2;
	shr.u32 	%r27068, %r26998, 5;
	and.b32  	%r27069, %r27067, %r27068;
	or.b32  	%r27070, %r27069, %r27066;
	shr.u32 	%r27071, %r26932, 1;
	or.b32  	%r27072, %r27067, %r27068;
	and.b32  	%r27073, %r27072, %r27071;
	not.b32 	%r27074, %r27073;
	shr.u32 	%r27075, %r2261, 3;
	not.b32 	%r27076, %r27075;
	not.b32 	%r27077, %r26932;
	and.b32  	%r27078, %r26966, %r27077;
	or.b32  	%r27079, %r27078, %r27076;
	shr.u32 	%r27080, %r2261, 4;
	not.b32 	%r27081, %r27080;
	not.b32 	%r27082, %r26966;
	and.b32  	%r27083, %r27082, %r26932;
	or.b32  	%r27084, %r27083, %r27081;
	not.b32 	%r27085, %r27028;
	shr.u32 	%r27086, %r27028, 6;
	shr.u32 	%r2265, %r27028, 1;
	and.b32  	%r27087, %r27086, %r2265;
	or.b32  	%r27088, %r27087, %r27085;
	shr.u32 	%r27089, %r27028, 4;
	not.b32 	%r27090, %r27089;
	not.b32 	%r27091, %r27086;
	and.b32  	%r27092, %r2265, %r27091;
	or.b32  	%r27093, %r27092, %r27090;
	shr.u32 	%r27094, %r27028, 2;
	not.b32 	%r27095, %r27094;
	not.b32 	%r27096, %r2265;
	and.b32  	%r27097, %r27086, %r27096;
	or.b32  	%r27098, %r27097, %r27095;
	or.b32  	%r27099, %r2265, %r27067;
	not.b32 	%r27100, %r27099;
	and.b32  	%r27101, %r2261, %r27100;
	or.b32  	%r27102, %r27086, %r2261;
	not.b32 	%r27103, %r27102;
	and.b32  	%r27104, %r27068, %r27103;
	or.b32  	%r27105, %r27101, %r27104;
	not.b32 	%r27106, %r27055;
	and.b32  	%r27107, %r27053, %r27106;
	and.b32  	%r27108, %r27107, %r27067;
	or.b32  	%r27109, %r27105, %r27108;
	not.b32 	%r27110, %r27068;
	and.b32  	%r27111, %r27055, %r27110;
	and.b32  	%r27112, %r27053, %r27096;
	or.b32  	%r27113, %r27112, %r27111;
	and.b32  	%r27114, %r27113, %r27082;
	or.b32  	%r27115, %r27109, %r27114;
	add.s32 	%r27116, %r27052, %r27058;
	add.s32 	%r27117, %r27116, %r27062;
	add.s32 	%r27118, %r27046, %r27064;
	sub.s32 	%r27119, %r27117, %r27118;
	add.s32 	%r27120, %r27119, %r27070;
	add.s32 	%r27121, %r27120, %r27074;
	add.s32 	%r27122, %r27121, %r27079;
	add.s32 	%r27123, %r27122, %r27084;
	add.s32 	%r27124, %r27123, %r27088;
	add.s32 	%r27125, %r27124, %r27093;
	add.s32 	%r27126, %r27125, %r27098;
	add.s32 	%r27127, %r27126, %r27115;
	add.s32 	%r27128, %r27127, -2;
	and.b32  	%r27129, %r27128, 1;
	setp.ne.s32 	%p338, %r27129, %r2257;
	@%p338 bra 	$L__BB1_557;
	shr.u32 	%r27130, %r2261, 1;
	shr.u32 	%r27131, %r2262, 1;
	and.b32  	%r27132, %r27131, 8388607;
	ld.global.u32 	%r27133, [%rd64+65536];
	ld.global.u32 	%r27134, [%rd64];
	atom.shared.add.u32 	%r27135, [_ZZ13RevCheckFirstP8BiuStateS0_PjhhE14checkCount_Out], 1;
	cvt.u64.u32 	%rd2276, %r27135;
	mul.wide.u32 	%rd2277, %r27135, 4;
	add.s64 	%rd2278, %rd43, %rd2277;
	st.global.u32 	[%rd2278+196608], %r27132;
	cvt.u16.u32 	%rs927, %r2263;
	xor.b16  	%rs928, %rs56, %rs927;
	shl.b16 	%rs929, %rs928, 13;
	xor.b16  	%rs930, %rs929, 8192;
	or.b16  	%rs931, %rs930, %rs56;
	shr.u16 	%rs932, %rs931, 1;
	and.b16  	%rs933, %rs932, 8191;
	mul.wide.u32 	%rd2279, %r27135, 2;
	sub.s64 	%rd2280, %rd2278, %rd2279;
	st.global.u16 	[%rd2280+262144], %rs933;
	sub.s64 	%rd2281, %rd2280, %rd2276;
	st.global.u8 	[%rd2281+294912], %r27130;
	st.global.u8 	[%rd2281+311296], %r2264;
	st.global.u8 	[%rd2281+327680], %r2265;
	mul.wide.u32 	%rd2282, %r27135, 3;
	add.s64 	%rd2283, %rd2281, %rd2282;
	st.global.u32 	[%rd2283+131072], %r2260;
	st.global.u32 	[%rd2283+65536], %r27133;
	st.global.u32 	[%rd2283], %r27134;
$L__BB1_557:
	add.s32 	%r30276, %r30276, %r2258;
	setp.lt.u32 	%p339, %r30276, %r2256;
	@%p339 bra 	$L__BB1_555;
$L__BB1_558:
	bar.sync 	0;
	ld.shared.u32 	%r27136, [_ZZ13RevCheckFirstP8BiuStateS0_PjhhE14checkCount_Out];
	st.global.u32 	[%rd2+4096], %r27136;
	bar.sync 	0;
	st.shared.u32 	[_ZZ14RevCheckSecondP8BiuStateS0_PjhhE13checkCount_In], %r27136;
	mov.b32 	%r27137, 0;
	st.shared.u32 	[_ZZ14RevCheckSecondP8BiuStateS0_PjhhE14checkCount_Out], %r27137;
	bar.sync 	0;
	ld.shared.u32 	%r2267, [_ZZ14RevCheckSecondP8BiuStateS0_PjhhE13checkCount_In];
	setp.ge.u32 	%p340, %r30291, %r2267;
	@%p340 bra 	$L__BB1_563;
	ld.global.u8 	%r2268, [%rd4+33];
	mov.u32 	%r2269, %ntid.x;
	mov.u32 	%r30277, %r30291;
$L__BB1_560:
	cvt.u64.u32 	%rd2284, %r30277;
	mul.wide.u32 	%rd2285, %r30277, 4;
	add.s64 	%rd2286, %rd43, %rd2285;
	ld.global.u32 	%r27138, [%rd2286+196608];
	mul.wide.u32 	%rd2287, %r30277, 2;
	sub.s64 	%rd2288, %rd2286, %rd2287;
	ld.global.u16 	%rs57, [%rd2288+262144];
	cvt.u32.u16 	%r27139, %rs57;
	sub.s64 	%rd2289, %rd2288, %rd2284;
	ld.global.u8 	%r27140, [%rd2289+294912];
	ld.global.u8 	%r27141, [%rd2289+311296];
	ld.global.u8 	%r27142, [%rd2289+327680];
	mul.wide.u32 	%rd2290, %r30277, 3;
	add.s64 	%rd65, %rd2289, %rd2290;
	shr.u32 	%r27143, %r27139, 9;
	shr.u32 	%r27144, %r27138, 18;
	shr.u32 	%r27145, %r27138, 9;
	not.b32 	%r27146, %r27145;
	and.b32  	%r27147, %r27144, %r27146;
	and.b32  	%r27148, %r27147, %r27143;
	shr.u32 	%r27149, %r27138, 16;
	not.b32 	%r27150, %r27143;
	shr.u32 	%r27151, %r27138, 4;
	and.b32  	%r27152, %r27149, %r27150;
	and.b32  	%r27153, %r27152, %r27151;
	or.b32  	%r27154, %r27144, %r27151;
	not.b32 	%r27155, %r27154;
	shr.u32 	%r27156, %r27138, 22;
	and.b32  	%r27157, %r27156, %r27155;
	or.b32  	%r27158, %r27156, %r27149;
	not.b32 	%r27159, %r27158;
	and.b32  	%r27160, %r27145, %r27159;
	or.b32  	%r27161, %r27160, %r27157;
	or.b32  	%r27162, %r27161, %r27148;
	or.b32  	%r27163, %r27162, %r27153;
	shr.u32 	%r27164, %r27142, 4;
	xor.b32  	%r27165, %r27164, %r27163;
	xor.b32  	%r27166, %r27165, %r27142;
	xor.b32  	%r27167, %r27166, %r27138;
	shl.b32 	%r27168, %r27167, 7;
	and.b32  	%r27169, %r27168, 128;
	or.b32  	%r2271, %r27169, %r27140;
	shr.u32 	%r27170, %r2271, 6;
	or.b32  	%r27171, %r27170, %r27140;
	and.b32  	%r27172, %r27167, %r27171;
	shr.u32 	%r27173, %r27139, 5;
	shr.u32 	%r27174, %r27138, 7;
	shr.u32 	%r27175, %r27138, 17;
	not.b32 	%r27176, %r27175;
	and.b32  	%r27177, %r27174, %r27176;
	and.b32  	%r27178, %r27177, %r27173;
	not.b32 	%r27179, %r27174;
	shr.u32 	%r27180, %r27138, 21;
	shr.u32 	%r27181, %r27138, 12;
	and.b32  	%r27182, %r27180, %r27179;
	and.b32  	%r27183, %r27182, %r27181;
	or.b32  	%r27184, %r27178, %r27183;
	or.b32  	%r27185, %r27173, %r27180;
	not.b32 	%r27186, %r27185;
	shr.u32 	%r27187, %r27139, 12;
	and.b32  	%r27188, %r27187, %r27186;
	or.b32  	%r27189, %r27184, %r27188;
	or.b32  	%r27190, %r27187, %r27181;
	not.b32 	%r27191, %r27190;
	and.b32  	%r27192, %r27175, %r27191;
	or.b32  	%r27193, %r27189, %r27192;
	shr.u32 	%r27194, %r27140, 6;
	shr.u32 	%r27195, %r27140, 3;
	xor.b32  	%r27196, %r27195, %r27194;
	xor.b32  	%r27197, %r27196, %r27193;
	xor.b32  	%r27198, %r27197, %r27140;
	not.b32 	%r27199, %r27198;
	shl.b32 	%r27200, %r27198, 7;
	and.b32  	%r27201, %r27200, 128;
	or.b32  	%r27202, %r27201, %r27141;
	shr.u32 	%r27203, %r27138, 19;
	shr.u32 	%r27204, %r27138, 8;
	shr.u32 	%r27205, %r27139, 11;
	not.b32 	%r27206, %r27205;
	and.b32  	%r27207, %r27204, %r27206;
	and.b32  	%r27208, %r27207, %r27203;
	not.b32 	%r27209, %r27203;
	shr.u32 	%r27210, %r27138, 20;
	shr.u32 	%r27211, %r27138, 6;
	and.b32  	%r27212, %r27210, %r27209;
	and.b32  	%r27213, %r27212, %r27211;
	or.b32  	%r27214, %r27211, %r27204;
	not.b32 	%r27215, %r27214;
	shr.u32 	%r27216, %r27138, 13;
	and.b32  	%r27217, %r27216, %r27215;
	or.b32  	%r27218, %r27210, %r27216;
	not.b32 	%r27219, %r27218;
	and.b32  	%r27220, %r27205, %r27219;
	or.b32  	%r27221, %r27217, %r27213;
	or.b32  	%r27222, %r27221, %r27220;
	or.b32  	%r27223, %r27222, %r27208;
	shr.u32 	%r27224, %r27141, 6;
	shr.u32 	%r27225, %r27141, 3;
	xor.b32  	%r27226, %r27225, %r27224;
	xor.b32  	%r27227, %r27226, %r27223;
	xor.b32  	%r27228, %r27227, %r27141;
	not.b32 	%r27229, %r27228;
	shl.b32 	%r27230, %r27228, 7;
	and.b32  	%r27231, %r27230, 128;
	or.b32  	%r27232, %r27231, %r27142;
	shr.u32 	%r27233, %r2271, 5;
	shr.u32 	%r27234, %r27139, 4;
	shr.u32 	%r27235, %r27139, 10;
	and.b32  	%r27236, %r27138, 1;
	neg.s32 	%r27237, %r27236;
	xor.b32  	%r27238, %r27235, %r27233;
	xor.b32  	%r27239, %r27238, %r27139;
	xor.b32  	%r27240, %r27239, %r27236;
	xor.b32  	%r27241, %r27240, %r27234;
	xor.b32  	%r27242, %r27241, %r27202;
	shl.b32 	%r27243, %r27242, 23;
	or.b32  	%r27244, %r27243, %r27138;
	and.b32  	%r27245, %r27237, 1442944;
	xor.b32  	%r2272, %r27244, %r27245;
	and.b32  	%r27246, %r27205, %r27234;
	shr.u32 	%r27247, %r27139, 3;
	shr.u32 	%r27248, %r27139, 1;
	and.b32  	%r27249, %r27247, %r27248;
	xor.b32  	%r2273, %r27246, %r27249;
	and.b32  	%r27250, %r27172, 1;
	shr.u32 	%r27251, %r27140, 2;
	not.b32 	%r27252, %r27251;
	shr.u32 	%r27253, %r27141, 5;
	and.b32  	%r27254, %r27253, %r27252;
	or.b32  	%r27255, %r27199, %r27254;
	or.b32  	%r27256, %r27255, -2;
	shr.u32 	%r27257, %r27232, 3;
	not.b32 	%r27258, %r27257;
	shr.u32 	%r27259, %r27202, 3;
	and.b32  	%r27260, %r27259, %r27258;
	or.b32  	%r27261, %r27229, %r27260;
	or.b32  	%r27262, %r27261, -2;
	and.b32  	%r27263, %r27259, %r27257;
	shr.u32 	%r27264, %r27232, 5;
	not.b32 	%r27265, %r27264;
	or.b32  	%r27266, %r27263, %r27265;
	shr.u32 	%r2274, %r27202, 1;
	or.b32  	%r27267, %r27257, %r27259;
	and.b32  	%r27268, %r27267, %r2274;
	shr.u32 	%r27269, %r27202, 6;
	not.b32 	%r27270, %r27269;
	shr.u32 	%r27271, %r2271, 2;
	shr.u32 	%r27272, %r27202, 5;
	and.b32  	%r27273, %r27271, %r27272;
	or.b32  	%r27274, %r27273, %r27270;
	shr.u32 	%r27275, %r27140, 1;
	or.b32  	%r27276, %r27271, %r27272;
	and.b32  	%r27277, %r27276, %r27275;
	not.b32 	%r27278, %r27277;
	shr.u32 	%r27279, %r2271, 3;
	not.b32 	%r27280, %r27279;
	not.b32 	%r27281, %r27140;
	and.b32  	%r27282, %r27170, %r27281;
	or.b32  	%r27283, %r27282, %r27280;
	shr.u32 	%r27284, %r2271, 4;
	not.b32 	%r27285, %r27284;
	not.b32 	%r27286, %r27170;
	and.b32  	%r27287, %r27286, %r27140;
	or.b32  	%r27288, %r27287, %r27285;
	not.b32 	%r27289, %r27232;
	shr.u32 	%r27290, %r27232, 6;
	shr.u32 	%r2275, %r27232, 1;
	and.b32  	%r27291, %r27290, %r2275;
	or.b32  	%r27292, %r27291, %r27289;
	shr.u32 	%r27293, %r27232, 4;
	not.b32 	%r27294, %r27293;
	not.b32 	%r27295, %r27290;
	and.b32  	%r27296, %r2275, %r27295;
	or.b32  	%r27297, %r27296, %r27294;
	shr.u32 	%r27298, %r27232, 2;
	not.b32 	%r27299, %r27298;
	not.b32 	%r27300, %r2275;
	and.b32  	%r27301, %r27290, %r27300;
	or.b32  	%r27302, %r27301, %r27299;
	or.b32  	%r27303, %r2275, %r27271;
	not.b32 	%r27304, %r27303;
	and.b32  	%r27305, %r2271, %r27304;
	or.b32  	%r27306, %r27290, %r2271;
	not.b32 	%r27307, %r27306;
	and.b32  	%r27308, %r27272, %r27307;
	or.b32  	%r27309, %r27305, %r27308;
	not.b32 	%r27310, %r27259;
	and.b32  	%r27311, %r27257, %r27310;
	and.b32  	%r27312, %r27311, %r27271;
	or.b32  	%r27313, %r27309, %r27312;
	not.b32 	%r27314, %r27272;
	and.b32  	%r27315, %r27259, %r27314;
	and.b32  	%r27316, %r27257, %r27300;
	or.b32  	%r27317, %r27316, %r27315;
	and.b32  	%r27318, %r27317, %r27286;
	or.b32  	%r27319, %r27313, %r27318;
	add.s32 	%r27320, %r27256, %r27262;
	add.s32 	%r27321, %r27320, %r27266;
	add.s32 	%r27322, %r27250, %r27268;
	sub.s32 	%r27323, %r27321, %r27322;
	add.s32 	%r27324, %r27323, %r27274;
	add.s32 	%r27325, %r27324, %r27278;
	add.s32 	%r27326, %r27325, %r27283;
	add.s32 	%r27327, %r27326, %r27288;
	add.s32 	%r27328, %r27327, %r27292;
	add.s32 	%r27329, %r27328, %r27297;
	add.s32 	%r27330, %r27329, %r27302;
	add.s32 	%r27331, %r27330, %r27319;
	add.s32 	%r27332, %r27331, -2;
	and.b32  	%r27333, %r27332, 1;
	setp.ne.s32 	%p341, %r27333, %r2268;
	@%p341 bra 	$L__BB1_562;
	shr.u32 	%r27334, %r2271, 1;
	shr.u32 	%r27335, %r2272, 1;
	and.b32  	%r27336, %r27335, 8388607;
	ld.global.u32 	%r27337, [%rd65+65536];
	ld.global.u32 	%r27338, [%rd65];
	ld.global.u32 	%r27339, [%rd65+131072];
	atom.shared.add.u32 	%r27340, [_ZZ14RevCheckSecondP8BiuStateS0_PjhhE14checkCount_Out], 1;
	cvt.u64.u32 	%rd2291, %r27340;
	mul.wide.u32 	%rd2292, %r27340, 4;
	add.s64 	%rd2293, %rd40, %rd2292;
	st.global.u32 	[%rd2293+196608], %r27336;
	cvt.u16.u32 	%rs934, %r2273;
	xor.b16  	%rs935, %rs57, %rs934;
	shl.b16 	%rs936, %rs935, 13;
	xor.b16  	%rs937, %rs936, 8192;
	or.b16  	%rs938, %rs937, %rs57;
	shr.u16 	%rs939, %rs938, 1;
	and.b16  	%rs940, %rs939, 8191;
	mul.wide.u32 	%rd2294, %r27340, 2;
	sub.s64 	%rd2295, %rd2293, %rd2294;
	st.global.u16 	[%rd2295+262144], %rs940;
	sub.s64 	%rd2296, %rd2295, %rd2291;
	st.global.u8 	[%rd2296+294912], %r27334;
	st.global.u8 	[%rd2296+311296], %r2274;
	st.global.u8 	[%rd2296+327680], %r2275;
	mul.wide.u32 	%rd2297, %r27340, 3;
	add.s64 	%rd2298, %rd2296, %rd2297;
	st.global.u32 	[%rd2298+131072], %r27339;
	st.global.u32 	[%rd2298+65536], %r27337;
	st.global.u32 	[%rd2298], %r27338;
$L__BB1_562:
	add.s32 	%r30277, %r30277, %r2269;
	setp.lt.u32 	%p342, %r30277, %r2267;
	@%p342 bra 	$L__BB1_560;
$L__BB1_563:
	bar.sync 	0;
	ld.shared.u32 	%r27341, [_ZZ14RevCheckSecondP8BiuStateS0_PjhhE14checkCount_Out];
	bar.sync 	0;
	st.shared.u32 	[_ZZ14RevCheckSecondP8BiuStateS0_PjhhE13checkCount_In], %r27341;
	mov.b32 	%r27342, 0;
	st.shared.u32 	[_ZZ14RevCheckSecondP8BiuStateS0_PjhhE14checkCount_Out], %r27342;
	bar.sync 	0;
	ld.shared.u32 	%r2277, [_ZZ14RevCheckSecondP8BiuStateS0_PjhhE13checkCount_In];
	setp.ge.u32 	%p343, %r30291, %r2277;
	@%p343 bra 	$L__BB1_568;
	ld.global.u8 	%r2278, [%rd4+34];
	mov.u32 	%r2279, %ntid.x;
	mov.u32 	%r30278, %r30291;
$L__BB1_565:
	cvt.u64.u32 	%rd2299, %r30278;
	mul.wide.u32 	%rd2300, %r30278, 4;
	add.s64 	%rd2301, %rd40, %rd2300;
	ld.global.u32 	%r27343, [%rd2301+196608];
	mul.wide.u32 	%rd2302, %r30278, 2;
	sub.s64 	%rd2303, %rd2301, %rd2302;
	ld.global.u16 	%rs58, [%rd2303+262144];
	cvt.u32.u16 	%r27344, %rs58;
	sub.s64 	%rd2304, %rd2303, %rd2299;
	ld.global.u8 	%r27345, [%rd2304+294912];
	ld.global.u8 	%r27346, [%rd2304+311296];
	ld.global.u8 	%r27347, [%rd2304+327680];
	mul.wide.u32 	%rd2305, %r30278, 3;
	add.s64 	%rd66, %rd2304, %rd2305;
	shr.u32 	%r27348, %r27344, 9;
	shr.u32 	%r27349, %r27343, 18;
	shr.u32 	%r27350, %r27343, 9;
	not.b32 	%r27351, %r27350;
	and.b32  	%r27352, %r27349, %r27351;
	and.b32  	%r27353, %r27352, %r27348;
	shr.u32 	%r27354, %r27343, 16;
	not.b32 	%r27355, %r27348;
	shr.u32 	%r27356, %r27343, 4;
	and.b32  	%r27357, %r27354, %r27355;
	and.b32  	%r27358, %r27357, %r27356;
	or.b32  	%r27359, %r27349, %r27356;
	not.b32 	%r27360, %r27359;
	shr.u32 	%r27361, %r27343, 22;
	and.b32  	%r27362, %r27361, %r27360;
	or.b32  	%r27363, %r27361, %r27354;
	not.b32 	%r27364, %r27363;
	and.b32  	%r27365, %r27350, %r27364;
	or.b32  	%r27366, %r27365, %r27362;
	or.b32  	%r27367, %r27366, %r27353;
	or.b32  	%r27368, %r27367, %r27358;
	shr.u32 	%r27369, %r27347, 4;
	xor.b32  	%r27370, %r27369, %r27368;
	xor.b32  	%r27371, %r27370, %r27347;
	xor.b32  	%r27372, %r27371, %r27343;
	shl.b32 	%r27373, %r27372, 7;
	and.b32  	%r27374, %r27373, 128;
	or.b32  	%r2281, %r27374, %r27345;
	shr.u32 	%r27375, %r2281, 6;
	or.b32  	%r27376, %r27375, %r27345;
	and.b32  	%r27377, %r27372, %r27376;
	shr.u32 	%r27378, %r27344, 5;
	shr.u32 	%r27379, %r27343, 7;
	shr.u32 	%r27380, %r27343, 17;
	not.b32 	%r27381, %r27380;
	and.b32  	%r27382, %r27379, %r27381;
	and.b32  	%r27383, %r27382, %r27378;
	not.b32 	%r27384, %r27379;
	shr.u32 	%r27385, %r27343, 21;
	shr.u32 	%r27386, %r27343, 12;
	and.b32  	%r27387, %r27385, %r27384;
	and.b32  	%r27388, %r27387, %r27386;
	or.b32  	%r27389, %r27383, %r27388;
	or.b32  	%r27390, %r27378, %r27385;
	not.b32 	%r27391, %r27390;
	shr.u32 	%r27392, %r27344, 12;
	and.b32  	%r27393, %r27392, %r27391;
	or.b32  	%r27394, %r27389, %r27393;
	or.b32  	%r27395, %r27392, %r27386;
	not.b32 	%r27396, %r27395;
	and.b32  	%r27397, %r27380, %r27396;
	or.b32  	%r27398, %r27394, %r27397;
	shr.u32 	%r27399, %r27345, 6;
	shr.u32 	%r27400, %r27345, 3;
	xor.b32  	%r27401, %r27400, %r27399;
	xor.b32  	%r27402, %r27401, %r27398;
	xor.b32  	%r27403, %r27402, %r27345;
	not.b32 	%r27404, %r27403;
	shl.b32 	%r27405, %r27403, 7;
	and.b32  	%r27406, %r27405, 128;
	or.b32  	%r27407, %r27406, %r27346;
	shr.u32 	%r27408, %r27343, 19;
	shr.u32 	%r27409, %r27343, 8;
	shr.u32 	%r27410, %r27344, 11;
	not.b32 	%r27411, %r27410;
	and.b32  	%r27412, %r27409, %r27411;
	and.b32  	%r27413, %r27412, %r27408;
	not.b32 	%r27414, %r27408;
	shr.u32 	%r27415, %r27343, 20;
	shr.u32 	%r27416, %r27343, 6;
	and.b32  	%r27417, %r27415, %r27414;
	and.b32  	%r27418, %r27417, %r27416;
	or.b32  	%r27419, %r27416, %r27409;
	not.b32 	%r27420, %r27419;
	shr.u32 	%r27421, %r27343, 13;
	and.b32  	%r27422, %r27421, %r27420;
	or.b32  	%r27423, %r27415, %r27421;
	not.b32 	%r27424, %r27423;
	and.b32  	%r27425, %r27410, %r27424;
	or.b32  	%r27426, %r27422, %r27418;
	or.b32  	%r27427, %r27426, %r27425;
	or.b32  	%r27428, %r27427, %r27413;
	shr.u32 	%r27429, %r27346, 6;
	shr.u32 	%r27430, %r27346, 3;
	xor.b32  	%r27431, %r27430, %r27429;
	xor.b32  	%r27432, %r27431, %r27428;
	xor.b32  	%r27433, %r27432, %r27346;
	not.b32 	%r27434, %r27433;
	shl.b32 	%r27435, %r27433, 7;
	and.b32  	%r27436, %r27435, 128;
	or.b32  	%r27437, %r27436, %r27347;
	shr.u32 	%r27438, %r2281, 5;
	shr.u32 	%r27439, %r27344, 4;
	shr.u32 	%r27440, %r27344, 10;
	and.b32  	%r27441, %r27343, 1;
	neg.s32 	%r27442, %r27441;
	xor.b32  	%r27443, %r27440, %r27438;
	xor.b32  	%r27444, %r27443, %r27344;
	xor.b32  	%r27445, %r27444, %r27441;
	xor.b32  	%r27446, %r27445, %r27439;
	xor.b32  	%r27447, %r27446, %r27407;
	shl.b32 	%r27448, %r27447, 23;
	or.b32  	%r27449, %r27448, %r27343;
	and.b32  	%r27450, %r27442, 1442944;
	xor.b32  	%r2282, %r27449, %r27450;
	and.b32  	%r27451, %r27410, %r27439;
	shr.u32 	%r27452, %r27344, 3;
	shr.u32 	%r27453, %r27344, 1;
	and.b32  	%r27454, %r27452, %r27453;
	xor.b32  	%r2283, %r27451, %r27454;
	and.b32  	%r27455, %r27377, 1;
	shr.u32 	%r27456, %r27345, 2;
	not.b32 	%r27457, %r27456;
	shr.u32 	%r27458, %r27346, 5;
	and.b32  	%r27459, %r27458, %r27457;
	or.b32  	%r27460, %r27404, %r27459;
	or.b32  	%r27461, %r27460, -2;
	shr.u32 	%r27462, %r27437, 3;
	not.b32 	%r27463, %r27462;
	shr.u32 	%r27464, %r27407, 3;
	and.b32  	%r27465, %r27464, %r27463;
	or.b32  	%r27466, %r27434, %r27465;
	or.b32  	%r27467, %r27466, -2;
	and.b32  	%r27468, %r27464, %r27462;
	shr.u32 	%r27469, %r27437, 5;
	not.b32 	%r27470, %r27469;
	or.b32  	%r27471, %r27468, %r27470;
	shr.u32 	%r2284, %r27407, 1;
	or.b32  	%r27472, %r27462, %r27464;
	and.b32  	%r27473, %r27472, %r2284;
	shr.u32 	%r27474, %r27407, 6;
	not.b32 	%r27475, %r27474;
	shr.u32 	%r27476, %r2281, 2;
	shr.u32 	%r27477, %r27407, 5;
	and.b32  	%r27478, %r27476, %r27477;
	or.b32  	%r27479, %r27478, %r27475;
	shr.u32 	%r27480, %r27345, 1;
	or.b32  	%r27481, %r27476, %r27477;
	and.b32  	%r27482, %r27481, %r27480;
	not.b32 	%r27483, %r27482;
	shr.u32 	%r27484, %r2281, 3;
	not.b32 	%r27485, %r27484;
	not.b32 	%r27486, %r27345;
	and.b32  	%r27487, %r27375, %r27486;
	or.b32  	%r27488, %r27487, %r27485;
	shr.u32 	%r27489, %r2281, 4;
	not.b32 	%r27490, %r27489;
	not.b32 	%r27491, %r27375;
	and.b32  	%r27492, %r27491, %r27345;
	or.b32  	%r27493, %r27492, %r27490;
	not.b32 	%r27494, %r27437;
	shr.u32 	%r27495, %r27437, 6;
	shr.u32 	%r2285, %r27437, 1;
	and.b32  	%r27496, %r27495, %r2285;
	or.b32  	%r27497, %r27496, %r27494;
	shr.u32 	%r27498, %r27437, 4;
	not.b32 	%r27499, %r27498;
	not.b32 	%r27500, %r27495;
	and.b32  	%r27501, %r2285, %r27500;
	or.b32  	%r27502, %r27501, %r27499;
	shr.u32 	%r27503, %r27437, 2;
	not.b32 	%r27504, %r27503;
	not.b32 	%r27505, %r2285;
	and.b32  	%r27506, %r27495, %r27505;
	or.b32  	%r27507, %r27506, %r27504;
	or.b32  	%r27508, %r2285, %r27476;
	not.b32 	%r27509, %r27508;
	and.b32  	%r27510, %r2281, %r27509;
	or.b32  	%r27511, %r27495, %r2281;
	not.b32 	%r27512, %r27511;
	and.b32  	%r27513, %r27477, %r27512;
	or.b32  	%r27514, %r27510, %r27513;
	not.b32 	%r27515, %r27464;
	and.b32  	%r27516, %r27462, %r27515;
	and.b32  	%r27517, %r27516, %r27476;
	or.b32  	%r27518, %r27514, %r27517;
	not.b32 	%r27519, %r27477;
	and.b32  	%r27520, %r27464, %r27519;
	and.b32  	%r27521, %r27462, %r27505;
	or.b32  	%r27522, %r27521, %r27520;
	and.b32  	%r27523, %r27522, %r27491;
	or.b32  	%r27524, %r27518, %r27523;
	add.s32 	%r27525, %r27461, %r27467;
	add.s32 	%r27526, %r27525, %r27471;
	add.s32 	%r27527, %r27455, %r27473;
	sub.s32 	%r27528, %r27526, %r27527;
	add.s32 	%r27529, %r27528, %r27479;
	add.s32 	%r27530, %r27529, %r27483;
	add.s32 	%r27531, %r27530, %r27488;
	add.s32 	%r27532, %r27531, %r27493;
	add.s32 	%r27533, %r27532, %r27497;
	add.s32 	%r27534, %r27533, %r27502;
	add.s32 	%r27535, %r27534, %r27507;
	add.s32 	%r27536, %r27535, %r27524;
	add.s32 	%r27537, %r27536, -2;
	and.b32  	%r27538, %r27537, 1;
	setp.ne.s32 	%p344, %r27538, %r2278;
	@%p344 bra 	$L__BB1_567;
	shr.u32 	%r27539, %r2281, 1;
	shr.u32 	%r27540, %r2282, 1;
	and.b32  	%r27541, %r27540, 8388607;
	ld.global.u32 	%r27542, [%rd66+65536];
	ld.global.u32 	%r27543, [%rd66];
	ld.global.u32 	%r27544, [%rd66+131072];
	atom.shared.add.u32 	%r27545, [_ZZ14RevCheckSecondP8BiuStateS0_PjhhE14checkCount_Out], 1;
	cvt.u64.u32 	%rd2306, %r27545;
	mul.wide.u32 	%rd2307, %r27545, 4;
	add.s64 	%rd2308, %rd43, %rd2307;
	st.global.u32 	[%rd2308+196608], %r27541;
	cvt.u16.u32 	%rs941, %r2283;
	xor.b16  	%rs942, %rs58, %rs941;
	shl.b16 	%rs943, %rs942, 13;
	xor.b16  	%rs944, %rs943, 8192;
	or.b16  	%rs945, %rs944, %rs58;
	shr.u16 	%rs946, %rs945, 1;
	and.b16  	%rs947, %rs946, 8191;
	mul.wide.u32 	%rd2309, %r27545, 2;
	sub.s64 	%rd2310, %rd2308, %rd2309;
	st.global.u16 	[%rd2310+262144], %rs947;
	sub.s64 	%rd2311, %rd2310, %rd2306;
	st.global.u8 	[%rd2311+294912], %r27539;
	st.global.u8 	[%rd2311+311296], %r2284;
	st.global.u8 	[%rd2311+327680], %r2285;
	mul.wide.u32 	%rd2312, %r27545, 3;
	add.s64 	%rd2313, %rd2311, %rd2312;
	st.global.u32 	[%rd2313+131072], %r27544;
	st.global.u32 	[%rd2313+65536], %r27542;
	st.global.u32 	[%rd2313], %r27543;
$L__BB1_567:
	add.s32 	%r30278, %r30278, %r2279;
	setp.lt.u32 	%p345, %r30278, %r2277;
	@%p345 bra 	$L__BB1_565;
$L__BB1_568:
	bar.sync 	0;
	ld.shared.u32 	%r27546, [_ZZ14RevCheckSecondP8BiuStateS0_PjhhE14checkCount_Out];
	st.global.u32 	[%rd2+4096], %r27546;
	bar.sync 	0;
	st.shared.u32 	[_ZZ14RevCheckSecondP8BiuStateS0_PjhhE13checkCount_In], %r27546;
	mov.b32 	%r27547, 0;
	st.shared.u32 	[_ZZ14RevCheckSecondP8BiuStateS0_PjhhE14checkCount_Out], %r27547;
	bar.sync 	0;
	ld.shared.u32 	%r2287, [_ZZ14RevCheckSecondP8BiuStateS0_PjhhE13checkCount_In];
	setp.ge.u32 	%p346, %r30291, %r2287;
	@%p346 bra 	$L__BB1_573;
	ld.global.u8 	%r2288, [%rd4+35];
	mov.u32 	%r2289, %ntid.x;
	mov.u32 	%r30279, %r30291;
$L__BB1_570:
	cvt.u64.u32 	%rd2314, %r30279;
	mul.wide.u32 	%rd2315, %r30279, 4;
	add.s64 	%rd2316, %rd43, %rd2315;
	ld.global.u32 	%r27548, [%rd2316+196608];
	mul.wide.u32 	%rd2317, %r30279, 2;
	sub.s64 	%rd2318, %rd2316, %rd2317;
	ld.global.u16 	%rs59, [%rd2318+262144];
	cvt.u32.u16 	%r27549, %rs59;
	sub.s64 	%rd2319, %rd2318, %rd2314;
	ld.global.u8 	%r27550, [%rd2319+294912];
	ld.global.u8 	%r27551, [%rd2319+311296];
	ld.global.u8 	%r27552, [%rd2319+327680];
	mul.wide.u32 	%rd2320, %r30279, 3;
	add.s64 	%rd67, %rd2319, %rd2320;
	shr.u32 	%r27553, %r27549, 9;
	shr.u32 	%r27554, %r27548, 18;
	shr.u32 	%r27555, %r27548, 9;
	not.b32 	%r27556, %r27555;
	and.b32  	%r27557, %r27554, %r27556;
	and.b32  	%r27558, %r27557, %r27553;
	shr.u32 	%r27559, %r27548, 16;
	not.b32 	%r27560, %r27553;
	shr.u32 	%r27561, %r27548, 4;
	and.b32  	%r27562, %r27559, %r27560;
	and.b32  	%r27563, %r27562, %r27561;
	or.b32  	%r27564, %r27554, %r27561;
	not.b32 	%r27565, %r27564;
	shr.u32 	%r27566, %r27548, 22;
	and.b32  	%r27567, %r27566, %r27565;
	or.b32  	%r27568, %r27566, %r27559;
	not.b32 	%r27569, %r27568;
	and.b32  	%r27570, %r27555, %r27569;
	or.b32  	%r27571, %r27570, %r27567;
	or.b32  	%r27572, %r27571, %r27558;
	or.b32  	%r27573, %r27572, %r27563;
	shr.u32 	%r27574, %r27552, 4;
	xor.b32  	%r27575, %r27574, %r27573;
	xor.b32  	%r27576, %r27575, %r27552;
	xor.b32  	%r27577, %r27576, %r27548;
	shl.b32 	%r27578, %r27577, 7;
	and.b32  	%r27579, %r27578, 128;
	or.b32  	%r2291, %r27579, %r27550;
	shr.u32 	%r27580, %r2291, 6;
	or.b32  	%r27581, %r27580, %r27550;
	and.b32  	%r27582, %r27577, %r27581;
	shr.u32 	%r27583, %r27549, 5;
	shr.u32 	%r27584, %r27548, 7;
	shr.u32 	%r27585, %r27548, 17;
	not.b32 	%r27586, %r27585;
	and.b32  	%r27587, %r27584, %r27586;
	and.b32  	%r27588, %r27587, %r27583;
	not.b32 	%r27589, %r27584;
	shr.u32 	%r27590, %r27548, 21;
	shr.u32 	%r27591, %r27548, 12;
	and.b32  	%r27592, %r27590, %r27589;
	and.b32  	%r27593, %r27592, %r27591;
	or.b32  	%r27594, %r27588, %r27593;
	or.b32  	%r27595, %r27583, %r27590;
	not.b32 	%r27596, %r27595;
	shr.u32 	%r27597, %r27549, 12;
	and.b32  	%r27598, %r27597, %r27596;
	or.b32  	%r27599, %r27594, %r27598;
	or.b32  	%r27600, %r27597, %r27591;
	not.b32 	%r27601, %r27600;
	and.b32  	%r27602, %r27585, %r27601;
	or.b32  	%r27603, %r27599, %r27602;
	shr.u32 	%r27604, %r27550, 6;
	shr.u32 	%r27605, %r27550, 3;
	xor.b32  	%r27606, %r27605, %r27604;
	xor.b32  	%r27607, %r27606, %r27603;
	xor.b32  	%r27608, %r27607, %r27550;
	not.b32 	%r27609, %r27608;
	shl.b32 	%r27610, %r27608, 7;
	and.b32  	%r27611, %r27610, 128;
	or.b32  	%r27612, %r27611, %r27551;
	shr.u32 	%r27613, %r27548, 19;
	shr.u32 	%r27614, %r27548, 8;
	shr.u32 	%r27615, %r27549, 11;
	not.b32 	%r27616, %r27615;
	and.b32  	%r27617, %r27614, %r27616;
	and.b32  	%r27618, %r27617, %r27613;
	not.b32 	%r27619, %r27613;
	shr.u32 	%r27620, %r27548, 20;
	shr.u32 	%r27621, %r27548, 6;
	and.b32  	%r27622, %r27620, %r27619;
	and.b32  	%r27623, %r27622, %r27621;
	or.b32  	%r27624, %r27621, %r27614;
	not.b32 	%r27625, %r27624;
	shr.u32 	%r27626, %r27548, 13;
	and.b32  	%r27627, %r27626, %r27625;
	or.b32  	%r27628, %r27620, %r27626;
	not.b32 	%r27629, %r27628;
	and.b32  	%r27630, %r27615, %r27629;
	or.b32  	%r27631, %r27627, %r27623;
	or.b32  	%r27632, %r27631, %r27630;
	or.b32  	%r27633, %r27632, %r27618;
	shr.u32 	%r27634, %r27551, 6;
	shr.u32 	%r27635, %r27551, 3;
	xor.b32  	%r27636, %r27635, %r27634;
	xor.b32  	%r27637, %r27636, %r27633;
	xor.b32  	%r27638, %r27637, %r27551;
	not.b32 	%r27639, %r27638;
	shl.b32 	%r27640, %r27638, 7;
	and.b32  	%r27641, %r27640, 128;
	or.b32  	%r27642, %r27641, %r27552;
	shr.u32 	%r27643, %r2291, 5;
	shr.u32 	%r27644, %r27549, 4;
	shr.u32 	%r27645, %r27549, 10;
	and.b32  	%r27646, %r27548, 1;
	neg.s32 	%r27647, %r27646;
	xor.b32  	%r27648, %r27645, %r27643;
	xor.b32  	%r27649, %r27648, %r27549;
	xor.b32  	%r27650, %r27649, %r27646;
	xor.b32  	%r27651, %r27650, %r27644;
	xor.b32  	%r27652, %r27651, %r27612;
	shl.b32 	%r27653, %r27652, 23;
	or.b32  	%r27654, %r27653, %r27548;
	and.b32  	%r27655, %r27647, 1442944;
	xor.b32  	%r2292, %r27654, %r27655;
	and.b32  	%r27656, %r27615, %r27644;
	shr.u32 	%r27657, %r27549, 3;
	shr.u32 	%r27658, %r27549, 1;
	and.b32  	%r27659, %r27657, %r27658;
	xor.b32  	%r2293, %r27656, %r27659;
	and.b32  	%r27660, %r27582, 1;
	shr.u32 	%r27661, %r27550, 2;
	not.b32 	%r27662, %r27661;
	shr.u32 	%r27663, %r27551, 5;
	and.b32  	%r27664, %r27663, %r27662;
	or.b32  	%r27665, %r27609, %r27664;
	or.b32  	%r27666, %r27665, -2;
	shr.u32 	%r27667, %r27642, 3;
	not.b32 	%r27668, %r27667;
	shr.u32 	%r27669, %r27612, 3;
	and.b32  	%r27670, %r27669, %r27668;
	or.b32  	%r27671, %r27639, %r27670;
	or.b32  	%r27672, %r27671, -2;
	and.b32  	%r27673, %r27669, %r27667;
	shr.u32 	%r27674, %r27642, 5;
	not.b32 	%r27675, %r27674;
	or.b32  	%r27676, %r27673, %r27675;
	shr.u32 	%r2294, %r27612, 1;
	or.b32  	%r27677, %r27667, %r27669;
	and.b32  	%r27678, %r27677, %r2294;
	shr.u32 	%r27679, %r27612, 6;
	not.b32 	%r27680, %r27679;
	shr.u32 	%r27681, %r2291, 2;
	shr.u32 	%r27682, %r27612, 5;
	and.b32  	%r27683, %r27681, %r27682;
	or.b32  	%r27684, %r27683, %r27680;
	shr.u32 	%r27685, %r27550, 1;
	or.b32  	%r27686, %r27681, %r27682;
	and.b32  	%r27687, %r27686, %r27685;
	not.b32 	%r27688, %r27687;
	shr.u32 	%r27689, %r2291, 3;
	not.b32 	%r27690, %r27689;
	not.b32 	%r27691, %r27550;
	and.b32  	%r27692, %r27580, %r27691;
	or.b32  	%r27693, %r27692, %r27690;
	shr.u32 	%r27694, %r2291, 4;
	not.b32 	%r27695, %r27694;
	not.b32 	%r27696, %r27580;
	and.b32  	%r27697, %r27696, %r27550;
	or.b32  	%r27698, %r27697, %r27695;
	not.b32 	%r27699, %r27642;
	shr.u32 	%r27700, %r27642, 6;
	shr.u32 	%r2295, %r27642, 1;
	and.b32  	%r27701, %r27700, %r2295;
	or.b32  	%r27702, %r27701, %r27699;
	shr.u32 	%r27703, %r27642, 4;
	not.b32 	%r27704, %r27703;
	not.b32 	%r27705, %r27700;
	and.b32  	%r27706, %r2295, %r27705;
	or.b32  	%r27707, %r27706, %r27704;
	shr.u32 	%r27708, %r27642, 2;
	not.b32 	%r27709, %r27708;
	not.b32 	%r27710, %r2295;
	and.b32  	%r27711, %r27700, %r27710;
	or.b32  	%r27712, %r27711, %r27709;
	or.b32  	%r27713, %r2295, %r27681;
	not.b32 	%r27714, %r27713;
	and.b32  	%r27715, %r2291, %r27714;
	or.b32  	%r27716, %r27700, %r2291;
	not.b32 	%r27717, %r27716;
	and.b32  	%r27718, %r27682, %r27717;
	or.b32  	%r27719, %r27715, %r27718;
	not.b32 	%r27720, %r27669;
	and.b32  	%r27721, %r27667, %r27720;
	and.b32  	%r27722, %r27721, %r27681;
	or.b32  	%r27723, %r27719, %r27722;
	not.b32 	%r27724, %r27682;
	and.b32  	%r27725, %r27669, %r27724;
	and.b32  	%r27726, %r27667, %r27710;
	or.b32  	%r27727, %r27726, %r27725;
	and.b32  	%r27728, %r27727, %r27696;
	or.b32  	%r27729, %r27723, %r27728;
	add.s32 	%r27730, %r27666, %r27672;
	add.s32 	%r27731, %r27730, %r27676;
	add.s32 	%r27732, %r27660, %r27678;
	sub.s32 	%r27733, %r27731, %r27732;
	add.s32 	%r27734, %r27733, %r27684;
	add.s32 	%r27735, %r27734, %r27688;
	add.s32 	%r27736, %r27735, %r27693;
	add.s32 	%r27737, %r27736, %r27698;
	add.s32 	%r27738, %r27737, %r27702;
	add.s32 	%r27739, %r27738, %r27707;
	add.s32 	%r27740, %r27739, %r27712;
	add.s32 	%r27741, %r27740, %r27729;
	add.s32 	%r27742, %r27741, -2;
	and.b32  	%r27743, %r27742, 1;
	setp.ne.s32 	%p347, %r27743, %r2288;
	@%p347 bra 	$L__BB1_572;
	shr.u32 	%r27744, %r2291, 1;
	shr.u32 	%r27745, %r2292, 1;
	and.b32  	%r27746, %r27745, 8388607;
	ld.global.u32 	%r27747, [%rd67+65536];
	ld.global.u32 	%r27748, [%rd67];
	ld.global.u32 	%r27749, [%rd67+131072];
	atom.shared.add.u32 	%r27750, [_ZZ14RevCheckSecondP8BiuStateS0_PjhhE14checkCount_Out], 1;
	cvt.u64.u32 	%rd2321, %r27750;
	mul.wide.u32 	%rd2322, %r27750, 4;
	add.s64 	%rd2323, %rd40, %rd2322;
	st.global.u32 	[%rd2323+196608], %r27746;
	cvt.u16.u32 	%rs948, %r2293;
	xor.b16  	%rs949, %rs59, %rs948;
	shl.b16 	%rs950, %rs949, 13;
	xor.b16  	%rs951, %rs950, 8192;
	or.b16  	%rs952, %rs951, %rs59;
	shr.u16 	%rs953, %rs952, 1;
	and.b16  	%rs954, %rs953, 8191;
	mul.wide.u32 	%rd2324, %r27750, 2;
	sub.s64 	%rd2325, %rd2323, %rd2324;
	st.global.u16 	[%rd2325+262144], %rs954;
	sub.s64 	%rd2326, %rd2325, %rd2321;
	st.global.u8 	[%rd2326+294912], %r27744;
	st.global.u8 	[%rd2326+311296], %r2294;
	st.global.u8 	[%rd2326+327680], %r2295;
	mul.wide.u32 	%rd2327, %r27750, 3;
	add.s64 	%rd2328, %rd2326, %rd2327;
	st.global.u32 	[%rd2328+131072], %r27749;
	st.global.u32 	[%rd2328+65536], %r27747;
	st.global.u32 	[%rd2328], %r27748;
$L__BB1_572:
	add.s32 	%r30279, %r30279, %r2289;
	setp.lt.u32 	%p348, %r30279, %r2287;
	@%p348 bra 	$L__BB1_570;
$L__BB1_573:
	bar.sync 	0;
	ld.shared.u32 	%r27751, [_ZZ14RevCheckSecondP8BiuStateS0_PjhhE14checkCount_Out];
	bar.sync 	0;
	st.shared.u32 	[_ZZ14RevCheckSecondP8BiuStateS0_PjhhE13checkCount_In], %r27751;
	mov.b32 	%r27752, 0;
	st.shared.u32 	[_ZZ14RevCheckSecondP8BiuStateS0_PjhhE14checkCount_Out], %r27752;
	bar.sync 	0;
	ld.shared.u32 	%r2297, [_ZZ14RevCheckSecondP8BiuStateS0_PjhhE13checkCount_In];
	setp.ge.u32 	%p349, %r30291, %r2297;
	@%p349 bra 	$L__BB1_578;
	ld.global.u8 	%r2298, [%rd4+36];
	mov.u32 	%r2299, %ntid.x;
	mov.u32 	%r30280, %r30291;
$L__BB1_575:
	cvt.u64.u32 	%rd2329, %r30280;
	mul.wide.u32 	%rd2330, %r30280, 4;
	add.s64 	%rd2331, %rd40, %rd2330;
	ld.global.u32 	%r27753, [%rd2331+196608];
	mul.wide.u32 	%rd2332, %r30280, 2;
	sub.s64 	%rd2333, %rd2331, %rd2332;
	ld.global.u16 	%rs60, [%rd2333+262144];
	cvt.u32.u16 	%r27754, %rs60;
	sub.s64 	%rd2334, %rd2333, %rd2329;
	ld.global.u8 	%r27755, [%rd2334+294912];
	ld.global.u8 	%r27756, [%rd2334+311296];
	ld.global.u8 	%r27757, [%rd2334+327680];
	mul.wide.u32 	%rd2335, %r30280, 3;
	add.s64 	%rd68, %rd2334, %rd2335;
	shr.u32 	%r27758, %r27754, 9;
	shr.u32 	%r27759, %r27753, 18;
	shr.u32 	%r27760, %r27753, 9;
	not.b32 	%r27761, %r27760;
	and.b32  	%r27762, %r27759, %r27761;
	and.b32  	%r27763, %r27762, %r27758;
	shr.u32 	%r27764, %r27753, 16;
	not.b32 	%r27765, %r27758;
	shr.u32 	%r27766, %r27753, 4;
	and.b32  	%r27767, %r27764, %r27765;
	and.b32  	%r27768, %r27767, %r27766;
	or.b32  	%r27769, %r27759, %r27766;
	not.b32 	%r27770, %r27769;
	shr.u32 	%r27771, %r27753, 22;
	and.b32  	%r27772, %r27771, %r27770;
	or.b32  	%r27773, %r27771, %r27764;
	not.b32 	%r27774, %r27773;
	and.b32  	%r27775, %r27760, %r27774;
	or.b32  	%r27776, %r27775, %r27772;
	or.b32  	%r27777, %r27776, %r27763;
	or.b32  	%r27778, %r27777, %r27768;
	shr.u32 	%r27779, %r27757, 4;
	xor.b32  	%r27780, %r27779, %r27778;
	xor.b32  	%r27781, %r27780, %r27757;
	xor.b32  	%r27782, %r27781, %r27753;
	shl.b32 	%r27783, %r27782, 7;
	and.b32  	%r27784, %r27783, 128;
	or.b32  	%r2301, %r27784, %r27755;
	shr.u32 	%r27785, %r2301, 6;
	or.b32  	%r27786, %r27785, %r27755;
	and.b32  	%r27787, %r27782, %r27786;
	shr.u32 	%r27788, %r27754, 5;
	shr.u32 	%r27789, %r27753, 7;
	shr.u32 	%r27790, %r27753, 17;
	not.b32 	%r27791, %r27790;
	and.b32  	%r27792, %r27789, %r27791;
	and.b32  	%r27793, %r27792, %r27788;
	not.b32 	%r27794, %r27789;
	shr.u32 	%r27795, %r27753, 21;
	shr.u32 	%r27796, %r27753, 12;
	and.b32  	%r27797, %r27795, %r27794;
	and.b32  	%r27798, %r27797, %r27796;
	or.b32  	%r27799, %r27793, %r27798;
	or.b32  	%r27800, %r27788, %r27795;
	not.b32 	%r27801, %r27800;
	shr.u32 	%r27802, %r27754, 12;
	and.b32  	%r27803, %r27802, %r27801;
	or.b32  	%r27804, %r27799, %r27803;
	or.b32  	%r27805, %r27802, %r27796;
	not.b32 	%r27806, %r27805;
	and.b32  	%r27807, %r27790, %r27806;
	or.b32  	%r27808, %r27804, %r27807;
	shr.u32 	%r27809, %r27755, 6;
	shr.u32 	%r27810, %r27755, 3;
	xor.b32  	%r27811, %r27810, %r27809;
	xor.b32  	%r27812, %r27811, %r27808;
	xor.b32  	%r27813, %r27812, %r27755;
	not.b32 	%r27814, %r27813;
	shl.b32 	%r27815, %r27813, 7;
	and.b32  	%r27816, %r27815, 128;
	or.b32  	%r27817, %r27816, %r27756;
	shr.u32 	%r27818, %r27753, 19;
	shr.u32 	%r27819, %r27753, 8;
	shr.u32 	%r27820, %r27754, 11;
	not.b32 	%r27821, %r27820;
	and.b32  	%r27822, %r27819, %r27821;
	and.b32  	%r27823, %r27822, %r27818;
	not.b32 	%r27824, %r27818;
	shr.u32 	%r27825, %r27753, 20;
	shr.u32 	%r27826, %r27753, 6;
	and.b32  	%r27827, %r27825, %r27824;
	and.b32  	%r27828, %r27827, %r27826;
	or.b32  	%r27829, %r27826, %r27819;
	not.b32 	%r27830, %r27829;
	shr.u32 	%r27831, %r27753, 13;
	and.b32  	%r27832, %r27831, %r27830;
	or.b32  	%r27833, %r27825, %r27831;
	not.b32 	%r27834, %r27833;
	and.b32  	%r27835, %r27820, %r27834;
	or.b32  	%r27836, %r27832, %r27828;
	or.b32  	%r27837, %r27836, %r27835;
	or.b32  	%r27838, %r27837, %r27823;
	shr.u32 	%r27839, %r27756, 6;
	shr.u32 	%r27840, %r27756, 3;
	xor.b32  	%r27841, %r27840, %r27839;
	xor.b32  	%r27842, %r27841, %r27838;
	xor.b32  	%r27843, %r27842, %r27756;
	not.b32 	%r27844, %r27843;
	shl.b32 	%r27845, %r27843, 7;
	and.b32  	%r27846, %r27845, 128;
	or.b32  	%r27847, %r27846, %r27757;
	shr.u32 	%r27848, %r2301, 5;
	shr.u32 	%r27849, %r27754, 4;
	shr.u32 	%r27850, %r27754, 10;
	and.b32  	%r27851, %r27753, 1;
	neg.s32 	%r27852, %r27851;
	xor.b32  	%r27853, %r27850, %r27848;
	xor.b32  	%r27854, %r27853, %r27754;
	xor.b32  	%r27855, %r27854, %r27851;
	xor.b32  	%r27856, %r27855, %r27849;
	xor.b32  	%r27857, %r27856, %r27817;
	shl.b32 	%r27858, %r27857, 23;
	or.b32  	%r27859, %r27858, %r27753;
	and.b32  	%r27860, %r27852, 1442944;
	xor.b32  	%r2302, %r27859, %r27860;
	and.b32  	%r27861, %r27820, %r27849;
	shr.u32 	%r27862, %r27754, 3;
	shr.u32 	%r27863, %r27754, 1;
	and.b32  	%r27864, %r27862, %r27863;
	xor.b32  	%r2303, %r27861, %r27864;
	and.b32  	%r27865, %r27787, 1;
	shr.u32 	%r27866, %r27755, 2;
	not.b32 	%r27867, %r27866;
	shr.u32 	%r27868, %r27756, 5;
	and.b32  	%r27869, %r27868, %r27867;
	or.b32  	%r27870, %r27814, %r27869;
	or.b32  	%r27871, %r27870, -2;
	shr.u32 	%r27872, %r27847, 3;
	not.b32 	%r27873, %r27872;
	shr.u32 	%r27874, %r27817, 3;
	and.b32  	%r27875, %r27874, %r27873;
	or.b32  	%r27876, %r27844, %r27875;
	or.b32  	%r27877, %r27876, -2;
	and.b32  	%r27878, %r27874, %r27872;
	shr.u32 	%r27879, %r27847, 5;
	not.b32 	%r27880, %r27879;
	or.b32  	%r27881, %r27878, %r27880;
	shr.u32 	%r2304, %r27817, 1;
	or.b32  	%r27882, %r27872, %r27874;
	and.b32  	%r27883, %r27882, %r2304;
	shr.u32 	%r27884, %r27817, 6;
	not.b32 	%r27885, %r27884;
	shr.u32 	%r27886, %r2301, 2;
	shr.u32 	%r27887, %r27817, 5;
	and.b32  	%r27888, %r27886, %r27887;
	or.b32  	%r27889, %r27888, %r27885;
	shr.u32 	%r27890, %r27755, 1;
	or.b32  	%r27891, %r27886, %r27887;
	and.b32  	%r27892, %r27891, %r27890;
	not.b32 	%r27893, %r27892;
	shr.u32 	%r27894, %r2301, 3;
	not.b32 	%r27895, %r27894;
	not.b32 	%r27896, %r27755;
	and.b32  	%r27897, %r27785, %r27896;
	or.b32  	%r27898, %r27897, %r27895;
	shr.u32 	%r27899, %r2301, 4;
	not.b32 	%r27900, %r27899;
	not.b32 	%r27901, %r27785;
	and.b32  	%r27902, %r27901, %r27755;
	or.b32  	%r27903, %r27902, %r27900;
	not.b32 	%r27904, %r27847;
	shr.u32 	%r27905, %r27847, 6;
	shr.u32 	%r2305, %r27847, 1;
	and.b32  	%r27906, %r27905, %r2305;
	or.b32  	%r27907, %r27906, %r27904;
	shr.u32 	%r27908, %r27847, 4;
	not.b32 	%r27909, %r27908;
	not.b32 	%r27910, %r27905;
	and.b32  	%r27911, %r2305, %r27910;
	or.b32  	%r27912, %r27911, %r27909;
	shr.u32 	%r27913, %r27847, 2;
	not.b32 	%r27914, %r27913;
	not.b32 	%r27915, %r2305;
	and.b32  	%r27916, %r27905, %r27915;
	or.b32  	%r27917, %r27916, %r27914;
	or.b32  	%r27918, %r2305, %r27886;
	not.b32 	%r27919, %r27918;
	and.b32  	%r27920, %r2301, %r27919;
	or.b32  	%r27921, %r27905, %r2301;
	not.b32 	%r27922, %r27921;
	and.b32  	%r27923, %r27887, %r27922;
	or.b32  	%r27924, %r27920, %r27923;
	not.b32 	%r27925, %r27874;
	and.b32  	%r27926, %r27872, %r27925;
	and.b32  	%r27927, %r27926, %r27886;
	or.b32  	%r27928, %r27924, %r27927;
	not.b32 	%r27929, %r27887;
	and.b32  	%r27930, %r27874, %r27929;
	and.b32  	%r27931, %r27872, %r27915;
	or.b32  	%r27932, %r27931, %r27930;
	and.b32  	%r27933, %r27932, %r27901;
	or.b32  	%r27934, %r27928, %r27933;
	add.s32 	%r27935, %r27871, %r27877;
	add.s32 	%r27936, %r27935, %r27881;
	add.s32 	%r27937, %r27865, %r27883;
	sub.s32 	%r27938, %r27936, %r27937;
	add.s32 	%r27939, %r27938, %r27889;
	add.s32 	%r27940, %r27939, %r27893;
	add.s32 	%r27941, %r27940, %r27898;
	add.s32 	%r27942, %r27941, %r27903;
	add.s32 	%r27943, %r27942, %r27907;
	add.s32 	%r27944, %r27943, %r27912;
	add.s32 	%r27945, %r27944, %r27917;
	add.s32 	%r27946, %r27945, %r27934;
	add.s32 	%r27947, %r27946, -2;
	and.b32  	%r27948, %r27947, 1;
	setp.ne.s32 	%p350, %r27948, %r2298;
	@%p350 bra 	$L__BB1_577;
	shr.u32 	%r27949, %r2301, 1;
	shr.u32 	%r27950, %r2302, 1;
	and.b32  	%r27951, %r27950, 8388607;
	ld.global.u32 	%r27952, [%rd68+65536];
	ld.global.u32 	%r27953, [%rd68];
	ld.global.u32 	%r27954, [%rd68+131072];
	atom.shared.add.u32 	%r27955, [_ZZ14RevCheckSecondP8BiuStateS0_PjhhE14checkCount_Out], 1;
	cvt.u64.u32 	%rd2336, %r27955;
	mul.wide.u32 	%rd2337, %r27955, 4;
	add.s64 	%rd2338, %rd43, %rd2337;
	st.global.u32 	[%rd2338+196608], %r27951;
	cvt.u16.u32 	%rs955, %r2303;
	xor.b16  	%rs956, %rs60, %rs955;
	shl.b16 	%rs957, %rs956, 13;
	xor.b16  	%rs958, %rs957, 8192;
	or.b16  	%rs959, %rs958, %rs60;
	shr.u16 	%rs960, %rs959, 1;
	and.b16  	%rs961, %rs960, 8191;
	mul.wide.u32 	%rd2339, %r27955, 2;
	sub.s64 	%rd2340, %rd2338, %rd2339;
	st.global.u16 	[%rd2340+262144], %rs961;
	sub.s64 	%rd2341, %rd2340, %rd2336;
	st.global.u8 	[%rd2341+294912], %r27949;
	st.global.u8 	[%rd2341+311296], %r2304;
	st.global.u8 	[%rd2341+327680], %r2305;
	mul.wide.u32 	%rd2342, %r27955, 3;
	add.s64 	%rd2343, %rd2341, %rd2342;
	st.global.u32 	[%rd2343+131072], %r27954;
	st.global.u32 	[%rd2343+65536], %r27952;
	st.global.u32 	[%rd2343], %r27953;
$L__BB1_577:
	add.s32 	%r30280, %r30280, %r2299;
	setp.lt.u32 	%p351, %r30280, %r2297;
	@%p351 bra 	$L__BB1_575;
$L__BB1_578:
	bar.sync 	0;
	ld.shared.u32 	%r27956, [_ZZ14RevCheckSecondP8BiuStateS0_PjhhE14checkCount_Out];
	st.global.u32 	[%rd2+4096], %r27956;
	bar.sync 	0;
	st.shared.u32 	[_ZZ14RevCheckSecondP8BiuStateS0_PjhhE13checkCount_In], %r27956;
	mov.b32 	%r27957, 0;
	st.shared.u32 	[_ZZ14RevCheckSecondP8BiuStateS0_PjhhE14checkCount_Out], %r27957;
	bar.sync 	0;
	ld.shared.u32 	%r2307, [_ZZ14RevCheckSecondP8BiuStateS0_PjhhE13checkCount_In];
	setp.ge.u32 	%p352, %r30291, %r2307;
	@%p352 bra 	$L__BB1_583;
	ld.global.u8 	%r2308, [%rd4+37];
	mov.u32 	%r2309, %ntid.x;
	mov.u32 	%r30281, %r30291;
$L__BB1_580:
	cvt.u64.u32 	%rd2344, %r30281;
	mul.wide.u32 	%rd2345, %r30281, 4;
	add.s64 	%rd2346, %rd43, %rd2345;
	ld.global.u32 	%r27958, [%rd2346+196608];
	mul.wide.u32 	%rd2347, %r30281, 2;
	sub.s64 	%rd2348, %rd2346, %rd2347;
	ld.global.u16 	%rs61, [%rd2348+262144];
	cvt.u32.u16 	%r27959, %rs61;
	sub.s64 	%rd2349, %rd2348, %rd2344;
	ld.global.u8 	%r27960, [%rd2349+294912];
	ld.global.u8 	%r27961, [%rd2349+311296];
	ld.global.u8 	%r27962, [%rd2349+327680];
	mul.wide.u32 	%rd2350, %r30281, 3;
	add.s64 	%rd69, %rd2349, %rd2350;
	shr.u32 	%r27963, %r27959, 9;
	shr.u32 	%r27964, %r27958, 18;
	shr.u32 	%r27965, %r27958, 9;
	not.b32 	%r27966, %r27965;
	and.b32  	%r27967, %r27964, %r27966;
	and.b32  	%r27968, %r27967, %r27963;
	shr.u32 	%r27969, %r27958, 16;
	not.b32 	%r27970, %r27963;
	shr.u32 	%r27971, %r27958, 4;
	and.b32  	%r27972, %r27969, %r27970;
	and.b32  	%r27973, %r27972, %r27971;
	or.b32  	%r27974, %r27964, %r27971;
	not.b32 	%r27975, %r27974;
	shr.u32 	%r27976, %r27958, 22;
	and.b32  	%r27977, %r27976, %r27975;
	or.b32  	%r27978, %r27976, %r27969;
	not.b32 	%r27979, %r27978;
	and.b32  	%r27980, %r27965, %r27979;
	or.b32  	%r27981, %r27980, %r27977;
	or.b32  	%r27982, %r27981, %r27968;
	or.b32  	%r27983, %r27982, %r27973;
	shr.u32 	%r27984, %r27962, 4;
	xor.b32  	%r27985, %r27984, %r27983;
	xor.b32  	%r27986, %r27985, %r27962;
	xor.b32  	%r27987, %r27986, %r27958;
	shl.b32 	%r27988, %r27987, 7;
	and.b32  	%r27989, %r27988, 128;
	or.b32  	%r2311, %r27989, %r27960;
	shr.u32 	%r27990, %r2311, 6;
	or.b32  	%r27991, %r27990, %r27960;
	and.b32  	%r27992, %r27987, %r27991;
	shr.u32 	%r27993, %r27959, 5;
	shr.u32 	%r27994, %r27958, 7;
	shr.u32 	%r27995, %r27958, 17;
	not.b32 	%r27996, %r27995;
	and.b32  	%r27997, %r27994, %r27996;
	and.b32  	%r27998, %r27997, %r27993;
	not.b32 	%r27999, %r27994;
	shr.u32 	%r28000, %r27958, 21;
	shr.u32 	%r28001, %r27958, 12;
	and.b32  	%r28002, %r28000, %r27999;
	and.b32  	%r28003, %r28002, %r28001;
	or.b32  	%r28004, %r27998, %r28003;
	or.b32  	%r28005, %r27993, %r28000;
	not.b32 	%r28006, %r28005;
	shr.u32 	%r28007, %r27959, 12;
	and.b32  	%r28008, %r28007, %r28006;
	or.b32  	%r28009, %r28004, %r28008;
	or.b32  	%r28010, %r28007, %r28001;
	not.b32 	%r28011, %r28010;
	and.b32  	%r28012, %r27995, %r28011;
	or.b32  	%r28013, %r28009, %r28012;
	shr.u32 	%r28014, %r27960, 6;
	shr.u32 	%r28015, %r27960, 3;
	xor.b32  	%r28016, %r28015, %r28014;
	xor.b32  	%r28017, %r28016, %r28013;
	xor.b32  	%r28018, %r28017, %r27960;
	not.b32 	%r28019, %r28018;
	shl.b32 	%r28020, %r28018, 7;
	and.b32  	%r28021, %r28020, 128;
	or.b32  	%r28022, %r28021, %r27961;
	shr.u32 	%r28023, %r27958, 19;
	shr.u32 	%r28024, %r27958, 8;
	shr.u32 	%r28025, %r27959, 11;
	not.b32 	%r28026, %r28025;
	and.b32  	%r28027, %r28024, %r28026;
	and.b32  	%r28028, %r28027, %r28023;
	not.b32 	%r28029, %r28023;
	shr.u32 	%r28030, %r27958, 20;
	shr.u32 	%r28031, %r27958, 6;
	and.b32  	%r28032, %r28030, %r28029;
	and.b32  	%r28033, %r28032, %r28031;
	or.b32  	%r28034, %r28031, %r28024;
	not.b32 	%r28035, %r28034;
	shr.u32 	%r28036, %r27958, 13;
	and.b32  	%r28037, %r28036, %r28035;
	or.b32  	%r28038, %r28030, %r28036;
	not.b32 	%r28039, %r28038;
	and.b32  	%r28040, %r28025, %r28039;
	or.b32  	%r28041, %r28037, %r28033;
	or.b32  	%r28042, %r28041, %r28040;
	or.b32  	%r28043, %r28042, %r28028;
	shr.u32 	%r28044, %r27961, 6;
	shr.u32 	%r28045, %r27961, 3;
	xor.b32  	%r28046, %r28045, %r28044;
	xor.b32  	%r28047, %r28046, %r28043;
	xor.b32  	%r28048, %r28047, %r27961;
	not.b32 	%r28049, %r28048;
	shl.b32 	%r28050, %r28048, 7;
	and.b32  	%r28051, %r28050, 128;
	or.b32  	%r28052, %r28051, %r27962;
	shr.u32 	%r28053, %r2311, 5;
	shr.u32 	%r28054, %r27959, 4;
	shr.u32 	%r28055, %r27959, 10;
	and.b32  	%r28056, %r27958, 1;
	neg.s32 	%r28057, %r28056;
	xor.b32  	%r28058, %r28055, %r28053;
	xor.b32  	%r28059, %r28058, %r27959;
	xor.b32  	%r28060, %r28059, %r28056;
	xor.b32  	%r28061, %r28060, %r28054;
	xor.b32  	%r28062, %r28061, %r28022;
	shl.b32 	%r28063, %r28062, 23;
	or.b32  	%r28064, %r28063, %r27958;
	and.b32  	%r28065, %r28057, 1442944;
	xor.b32  	%r2312, %r28064, %r28065;
	and.b32  	%r28066, %r28025, %r28054;
	shr.u32 	%r28067, %r27959, 3;
	shr.u32 	%r28068, %r27959, 1;
	and.b32  	%r28069, %r28067, %r28068;
	xor.b32  	%r2313, %r28066, %r28069;
	and.b32  	%r28070, %r27992, 1;
	shr.u32 	%r28071, %r27960, 2;
	not.b32 	%r28072, %r28071;
	shr.u32 	%r28073, %r27961, 5;
	and.b32  	%r28074, %r28073, %r28072;
	or.b32  	%r28075, %r28019, %r28074;
	or.b32  	%r28076, %r28075, -2;
	shr.u32 	%r28077, %r28052, 3;
	not.b32 	%r28078, %r28077;
	shr.u32 	%r28079, %r28022, 3;
	and.b32  	%r28080, %r28079, %r28078;
	or.b32  	%r28081, %r28049, %r28080;
	or.b32  	%r28082, %r28081, -2;
	and.b32  	%r28083, %r28079, %r28077;
	shr.u32 	%r28084, %r28052, 5;
	not.b32 	%r28085, %r28084;
	or.b32  	%r28086, %r28083, %r28085;
	shr.u32 	%r2314, %r28022, 1;
	or.b32  	%r28087, %r28077, %r28079;
	and.b32  	%r28088, %r28087, %r2314;
	shr.u32 	%r28089, %r28022, 6;
	not.b32 	%r28090, %r28089;
	shr.u32 	%r28091, %r2311, 2;
	shr.u32 	%r28092, %r28022, 5;
	and.b32  	%r28093, %r28091, %r28092;
	or.b32  	%r28094, %r28093, %r28090;
	shr.u32 	%r28095, %r27960, 1;
	or.b32  	%r28096, %r28091, %r28092;
	and.b32  	%r28097, %r28096, %r28095;
	not.b32 	%r28098, %r28097;
	shr.u32 	%r28099, %r2311, 3;
	not.b32 	%r28100, %r28099;
	not.b32 	%r28101, %r27960;
	and.b32  	%r28102, %r27990, %r28101;
	or.b32  	%r28103, %r28102, %r28100;
	shr.u32 	%r28104, %r2311, 4;
	not.b32 	%r28105, %r28104;
	not.b32 	%r28106, %r27990;
	and.b32  	%r28107, %r28106, %r27960;
	or.b32  	%r28108, %r28107, %r28105;
	not.b32 	%r28109, %r28052;
	shr.u32 	%r28110, %r28052, 6;
	shr.u32 	%r2315, %r28052, 1;
	and.b32  	%r28111, %r28110, %r2315;
	or.b32  	%r28112, %r28111, %r28109;
	shr.u32 	%r28113, %r28052, 4;
	not.b32 	%r28114, %r28113;
	not.b32 	%r28115, %r28110;
	and.b32  	%r28116, %r2315, %r28115;
	or.b32  	%r28117, %r28116, %r28114;
	shr.u32 	%r28118, %r28052, 2;
	not.b32 	%r28119, %r28118;
	not.b32 	%r28120, %r2315;
	and.b32  	%r28121, %r28110, %r28120;
	or.b32  	%r28122, %r28121, %r28119;
	or.b32  	%r28123, %r2315, %r28091;
	not.b32 	%r28124, %r28123;
	and.b32  	%r28125, %r2311, %r28124;
	or.b32  	%r28126, %r28110, %r2311;
	not.b32 	%r28127, %r28126;
	and.b32  	%r28128, %r28092, %r28127;
	or.b32  	%r28129, %r28125, %r28128;
	not.b32 	%r28130, %r28079;
	and.b32  	%r28131, %r28077, %r28130;
	and.b32  	%r28132, %r28131, %r28091;
	or.b32  	%r28133, %r28129, %r28132;
	not.b32 	%r28134, %r28092;
	and.b32  	%r28135, %r28079, %r28134;
	and.b32  	%r28136, %r28077, %r28120;
	or.b32  	%r28137, %r28136, %r28135;
	and.b32  	%r28138, %r28137, %r28106;
	or.b32  	%r28139, %r28133, %r28138;
	add.s32 	%r28140, %r28076, %r28082;
	add.s32 	%r28141, %r28140, %r28086;
	add.s32 	%r28142, %r28070, %r28088;
	sub.s32 	%r28143, %r28141, %r28142;
	add.s32 	%r28144, %r28143, %r28094;
	add.s32 	%r28145, %r28144, %r28098;
	add.s32 	%r28146, %r28145, %r28103;
	add.s32 	%r28147, %r28146, %r28108;
	add.s32 	%r28148, %r28147, %r28112;
	add.s32 	%r28149, %r28148, %r28117;
	add.s32 	%r28150, %r28149, %r28122;
	add.s32 	%r28151, %r28150, %r28139;
	add.s32 	%r28152, %r28151, -2;
	and.b32  	%r28153, %r28152, 1;
	setp.ne.s32 	%p353, %r28153, %r2308;
	@%p353 bra 	$L__BB1_582;
	shr.u32 	%r28154, %r2311, 1;
	shr.u32 	%r28155, %r2312, 1;
	and.b32  	%r28156, %r28155, 8388607;
	ld.global.u32 	%r28157, [%rd69+65536];
	ld.global.u32 	%r28158, [%rd69];
	ld.global.u32 	%r28159, [%rd69+131072];
	atom.shared.add.u32 	%r28160, [_ZZ14RevCheckSecondP8BiuStateS0_PjhhE14checkCount_Out], 1;
	cvt.u64.u32 	%rd2351, %r28160;
	mul.wide.u32 	%rd2352, %r28160, 4;
	add.s64 	%rd2353, %rd40, %rd2352;
	st.global.u32 	[%rd2353+196608], %r28156;
	cvt.u16.u32 	%rs962, %r2313;
	xor.b16  	%rs963, %rs61, %rs962;
	shl.b16 	%rs964, %rs963, 13;
	xor.b16  	%rs965, %rs964, 8192;
	or.b16  	%rs966, %rs965, %rs61;
	shr.u16 	%rs967, %rs966, 1;
	and.b16  	%rs968, %rs967, 8191;
	mul.wide.u32 	%rd2354, %r28160, 2;
	sub.s64 	%rd2355, %rd2353, %rd2354;
	st.global.u16 	[%rd2355+262144], %rs968;
	sub.s64 	%rd2356, %rd2355, %rd2351;
	st.global.u8 	[%rd2356+294912], %r28154;
	st.global.u8 	[%rd2356+311296], %r2314;
	st.global.u8 	[%rd2356+327680], %r2315;
	mul.wide.u32 	%rd2357, %r28160, 3;
	add.s64 	%rd2358, %rd2356, %rd2357;
	st.global.u32 	[%rd2358+131072], %r28159;
	st.global.u32 	[%rd2358+65536], %r28157;
	st.global.u32 	[%rd2358], %r28158;
$L__BB1_582:
	add.s32 	%r30281, %r30281, %r2309;
	setp.lt.u32 	%p354, %r30281, %r2307;
	@%p354 bra 	$L__BB1_580;
$L__BB1_583:
	bar.sync 	0;
	ld.shared.u32 	%r28161, [_ZZ14RevCheckSecondP8BiuStateS0_PjhhE14checkCount_Out];
	bar.sync 	0;
	st.shared.u32 	[_ZZ14RevCheckSecondP8BiuStateS0_PjhhE13checkCount_In], %r28161;
	mov.b32 	%r28162, 0;
	st.shared.u32 	[_ZZ14RevCheckSecondP8BiuStateS0_PjhhE14checkCount_Out], %r28162;
	bar.sync 	0;
	ld.shared.u32 	%r2317, [_ZZ14RevCheckSecondP8BiuStateS0_PjhhE13checkCount_In];
	setp.ge.u32 	%p355, %r30291, %r2317;
	@%p355 bra 	$L__BB1_588;
	ld.global.u8 	%r2318, [%rd4+38];
	mov.u32 	%r2319, %ntid.x;
	mov.u32 	%r30282, %r30291;
$L__BB1_585:
	cvt.u64.u32 	%rd2359, %r30282;
	mul.wide.u32 	%rd2360, %r30282, 4;
	add.s64 	%rd2361, %rd40, %rd2360;
	ld.global.u32 	%r28163, [%rd2361+196608];
	mul.wide.u32 	%rd2362, %r30282, 2;
	sub.s64 	%rd2363, %rd2361, %rd2362;
	ld.global.u16 	%rs62, [%rd2363+262144];
	cvt.u32.u16 	%r28164, %rs62;
	sub.s64 	%rd2364, %rd2363, %rd2359;
	ld.global.u8 	%r28165, [%rd2364+294912];
	ld.global.u8 	%r28166, [%rd2364+311296];
	ld.global.u8 	%r28167, [%rd2364+327680];
	mul.wide.u32 	%rd2365, %r30282, 3;
	add.s64 	%rd70, %rd2364, %rd2365;
	shr.u32 	%r28168, %r28164, 9;
	shr.u32 	%r28169, %r28163, 18;
	shr.u32 	%r28170, %r28163, 9;
	not.b32 	%r28171, %r28170;
	and.b32  	%r28172, %r28169, %r28171;
	and.b32  	%r28173, %r28172, %r28168;
	shr.u32 	%r28174, %r28163, 16;
	not.b32 	%r28175, %r28168;
	shr.u32 	%r28176, %r28163, 4;
	and.b32  	%r28177, %r28174, %r28175;
	and.b32  	%r28178, %r28177, %r28176;
	or.b32  	%r28179, %r28169, %r28176;
	not.b32 	%r28180, %r28179;
	shr.u32 	%r28181, %r28163, 22;
	and.b32  	%r28182, %r28181, %r28180;
	or.b32  	%r28183, %r28181, %r28174;
	not.b32 	%r28184, %r28183;
	and.b32  	%r28185, %r28170, %r28184;
	or.b32  	%r28186, %r28185, %r28182;
	or.b32  	%r28187, %r28186, %r28173;
	or.b32  	%r28188, %r28187, %r28178;
	shr.u32 	%r28189, %r28167, 4;
	xor.b32  	%r28190, %r28189, %r28188;
	xor.b32  	%r28191, %r28190, %r28167;
	xor.b32  	%r28192, %r28191, %r28163;
	shl.b32 	%r28193, %r28192, 7;
	and.b32  	%r28194, %r28193, 128;
	or.b32  	%r2321, %r28194, %r28165;
	shr.u32 	%r28195, %r2321, 6;
	or.b32  	%r28196, %r28195, %r28165;
	and.b32  	%r28197, %r28192, %r28196;
	shr.u32 	%r28198, %r28164, 5;
	shr.u32 	%r28199, %r28163, 7;
	shr.u32 	%r28200, %r28163, 17;
	not.b32 	%r28201, %r28200;
	and.b32  	%r28202, %r28199, %r28201;
	and.b32  	%r28203, %r28202, %r28198;
	not.b32 	%r28204, %r28199;
	shr.u32 	%r28205, %r28163, 21;
	shr.u32 	%r28206, %r28163, 12;
	and.b32  	%r28207, %r28205, %r28204;
	and.b32  	%r28208, %r28207, %r28206;
	or.b32  	%r28209, %r28203, %r28208;
	or.b32  	%r28210, %r28198, %r28205;
	not.b32 	%r28211, %r28210;
	shr.u32 	%r28212, %r28164, 12;
	and.b32  	%r28213, %r28212, %r28211;
	or.b32  	%r28214, %r28209, %r28213;
	or.b32  	%r28215, %r28212, %r28206;
	not.b32 	%r28216, %r28215;
	and.b32  	%r28217, %r28200, %r28216;
	or.b32  	%r28218, %r28214, %r28217;
	shr.u32 	%r28219, %r28165, 6;
	shr.u32 	%r28220, %r28165, 3;
	xor.b32  	%r28221, %r28220, %r28219;
	xor.b32  	%r28222, %r28221, %r28218;
	xor.b32  	%r28223, %r28222, %r28165;
	not.b32 	%r28224, %r28223;
	shl.b32 	%r28225, %r28223, 7;
	and.b32  	%r28226, %r28225, 128;
	or.b32  	%r28227, %r28226, %r28166;
	shr.u32 	%r28228, %r28163, 19;
	shr.u32 	%r28229, %r28163, 8;
	shr.u32 	%r28230, %r28164, 11;
	not.b32 	%r28231, %r28230;
	and.b32  	%r28232, %r28229, %r28231;
	and.b32  	%r28233, %r28232, %r28228;
	not.b32 	%r28234, %r28228;
	shr.u32 	%r28235, %r28163, 20;
	shr.u32 	%r28236, %r28163, 6;
	and.b32  	%r28237, %r28235, %r28234;
	and.b32  	%r28238, %r28237, %r28236;
	or.b32  	%r28239, %r28236, %r28229;
	not.b32 	%r28240, %r28239;
	shr.u32 	%r28241, %r28163, 13;
	and.b32  	%r28242, %r28241, %r28240;
	or.b32  	%r28243, %r28235, %r28241;
	not.b32 	%r28244, %r28243;
	and.b32  	%r28245, %r28230, %r28244;
	or.b32  	%r28246, %r28242, %r28238;
	or.b32  	%r28247, %r28246, %r28245;
	or.b32  	%r28248, %r28247, %r28233;
	shr.u32 	%r28249, %r28166, 6;
	shr.u32 	%r28250, %r28166, 3;
	xor.b32  	%r28251, %r28250, %r28249;
	xor.b32  	%r28252, %r28251, %r28248;
	xor.b32  	%r28253, %r28252, %r28166;
	not.b32 	%r28254, %r28253;
	shl.b32 	%r28255, %r28253, 7;
	and.b32  	%r28256, %r28255, 128;
	or.b32  	%r28257, %r28256, %r28167;
	shr.u32 	%r28258, %r2321, 5;
	shr.u32 	%r28259, %r28164, 4;
	shr.u32 	%r28260, %r28164, 10;
	and.b32  	%r28261, %r28163, 1;
	neg.s32 	%r28262, %r28261;
	xor.b32  	%r28263, %r28260, %r28258;
	xor.b32  	%r28264, %r28263, %r28164;
	xor.b32  	%r28265, %r28264, %r28261;
	xor.b32  	%r28266, %r28265, %r28259;
	xor.b32  	%r28267, %r28266, %r28227;
	shl.b32 	%r28268, %r28267, 23;
	or.b32  	%r28269, %r28268, %r28163;
	and.b32  	%r28270, %r28262, 1442944;
	xor.b32  	%r2322, %r28269, %r28270;
	and.b32  	%r28271, %r28230, %r28259;
	shr.u32 	%r28272, %r28164, 3;
	shr.u32 	%r28273, %r28164, 1;
	and.b32  	%r28274, %r28272, %r28273;
	xor.b32  	%r2323, %r28271, %r28274;
	and.b32  	%r28275, %r28197, 1;
	shr.u32 	%r28276, %r28165, 2;
	not.b32 	%r28277, %r28276;
	shr.u32 	%r28278, %r28166, 5;
	and.b32  	%r28279, %r28278, %r28277;
	or.b32  	%r28280, %r28224, %r28279;
	or.b32  	%r28281, %r28280, -2;
	shr.u32 	%r28282, %r28257, 3;
	not.b32 	%r28283, %r28282;
	shr.u32 	%r28284, %r28227, 3;
	and.b32  	%r28285, %r28284, %r28283;
	or.b32  	%r28286, %r28254, %r28285;
	or.b32  	%r28287, %r28286, -2;
	and.b32  	%r28288, %r28284, %r28282;
	shr.u32 	%r28289, %r28257, 5;
	not.b32 	%r28290, %r28289;
	or.b32  	%r28291, %r28288, %r28290;
	shr.u32 	%r2324, %r28227, 1;
	or.b32  	%r28292, %r28282, %r28284;
	and.b32  	%r28293, %r28292, %r2324;
	shr.u32 	%r28294, %r28227, 6;
	not.b32 	%r28295, %r28294;
	shr.u32 	%r28296, %r2321, 2;
	shr.u32 	%r28297, %r28227, 5;
	and.b32  	%r28298, %r28296, %r28297;
	or.b32  	%r28299, %r28298, %r28295;
	shr.u32 	%r28300, %r28165, 1;
	or.b32  	%r28301, %r28296, %r28297;
	and.b32  	%r28302, %r28301, %r28300;
	not.b32 	%r28303, %r28302;
	shr.u32 	%r28304, %r2321, 3;
	not.b32 	%r28305, %r28304;
	not.b32 	%r28306, %r28165;
	and.b32  	%r28307, %r28195, %r28306;
	or.b32  	%r28308, %r28307, %r28305;
	shr.u32 	%r28309, %r2321, 4;
	not.b32 	%r28310, %r28309;
	not.b32 	%r28311, %r28195;
	and.b32  	%r28312, %r28311, %r28165;
	or.b32  	%r28313, %r28312, %r28310;
	not.b32 	%r28314, %r28257;
	shr.u32 	%r28315, %r28257, 6;
	shr.u32 	%r2325, %r28257, 1;
	and.b32  	%r28316, %r28315, %r2325;
	or.b32  	%r28317, %r28316, %r28314;
	shr.u32 	%r28318, %r28257, 4;
	not.b32 	%r28319, %r28318;
	not.b32 	%r28320, %r28315;
	and.b32  	%r28321, %r2325, %r28320;
	or.b32  	%r28322, %r28321, %r28319;
	shr.u32 	%r28323, %r28257, 2;
	not.b32 	%r28324, %r28323;
	not.b32 	%r28325, %r2325;
	and.b32  	%r28326, %r28315, %r28325;
	or.b32  	%r28327, %r28326, %r28324;
	or.b32  	%r28328, %r2325, %r28296;
	not.b32 	%r28329, %r28328;
	and.b32  	%r28330, %r2321, %r28329;
	or.b32  	%r28331, %r28315, %r2321;
	not.b32 	%r28332, %r28331;
	and.b32  	%r28333, %r28297, %r28332;
	or.b32  	%r28334, %r28330, %r28333;
	not.b32 	%r28335, %r28284;
	and.b32  	%r28336, %r28282, %r28335;
	and.b32  	%r28337, %r28336, %r28296;
	or.b32  	%r28338, %r28334, %r28337;
	not.b32 	%r28339, %r28297;
	and.b32  	%r28340, %r28284, %r28339;
	and.b32  	%r28341, %r28282, %r28325;
	or.b32  	%r28342, %r28341, %r28340;
	and.b32  	%r28343, %r28342, %r28311;
	or.b32  	%r28344, %r28338, %r28343;
	add.s32 	%r28345, %r28281, %r28287;
	add.s32 	%r28346, %r28345, %r28291;
	add.s32 	%r28347, %r28275, %r28293;
	sub.s32 	%r28348, %r28346, %r28347;
	add.s32 	%r28349, %r28348, %r28299;
	add.s32 	%r28350, %r28349, %r28303;
	add.s32 	%r28351, %r28350, %r28308;
	add.s32 	%r28352, %r28351, %r28313;
	add.s32 	%r28353, %r28352, %r28317;
	add.s32 	%r28354, %r28353, %r28322;
	add.s32 	%r28355, %r28354, %r28327;
	add.s32 	%r28356, %r28355, %r28344;
	add.s32 	%r28357, %r28356, -2;
	and.b32  	%r28358, %r28357, 1;
	setp.ne.s32 	%p356, %r28358, %r2318;
	@%p356 bra 	$L__BB1_587;
	shr.u32 	%r28359, %r2321, 1;
	shr.u32 	%r28360, %r2322, 1;
	and.b32  	%r28361, %r28360, 8388607;
	ld.global.u32 	%r28362, [%rd70+65536];
	ld.global.u32 	%r28363, [%rd70];
	ld.global.u32 	%r28364, [%rd70+131072];
	atom.shared.add.u32 	%r28365, [_ZZ14RevCheckSecondP8BiuStateS0_PjhhE14checkCount_Out], 1;
	cvt.u64.u32 	%rd2366, %r28365;
	mul.wide.u32 	%rd2367, %r28365, 4;
	add.s64 	%rd2368, %rd43, %rd2367;
	st.global.u32 	[%rd2368+196608], %r28361;
	cvt.u16.u32 	%rs969, %r2323;
	xor.b16  	%rs970, %rs62, %rs969;
	shl.b16 	%rs971, %rs970, 13;
	xor.b16  	%rs972, %rs971, 8192;
	or.b16  	%rs973, %rs972, %rs62;
	shr.u16 	%rs974, %rs973, 1;
	and.b16  	%rs975, %rs974, 8191;
	mul.wide.u32 	%rd2369, %r28365, 2;
	sub.s64 	%rd2370, %rd2368, %rd2369;
	st.global.u16 	[%rd2370+262144], %rs975;
	sub.s64 	%rd2371, %rd2370, %rd2366;
	st.global.u8 	[%rd2371+294912], %r28359;
	st.global.u8 	[%rd2371+311296], %r2324;
	st.global.u8 	[%rd2371+327680], %r2325;
	mul.wide.u32 	%rd2372, %r28365, 3;
	add.s64 	%rd2373, %rd2371, %rd2372;
	st.global.u32 	[%rd2373+131072], %r28364;
	st.global.u32 	[%rd2373+65536], %r28362;
	st.global.u32 	[%rd2373], %r28363;
$L__BB1_587:
	add.s32 	%r30282, %r30282, %r2319;
	setp.lt.u32 	%p357, %r30282, %r2317;
	@%p357 bra 	$L__BB1_585;
$L__BB1_588:
	bar.sync 	0;
	ld.shared.u32 	%r28366, [_ZZ14RevCheckSecondP8BiuStateS0_PjhhE14checkCount_Out];
	st.global.u32 	[%rd2+4096], %r28366;
	bar.sync 	0;
	st.shared.u32 	[_ZZ14RevCheckSecondP8BiuStateS0_PjhhE13checkCount_In], %r28366;
	mov.b32 	%r28367, 0;
	st.shared.u32 	[_ZZ14RevCheckSecondP8BiuStateS0_PjhhE14checkCount_Out], %r28367;
	bar.sync 	0;
	ld.shared.u32 	%r2327, [_ZZ14RevCheckSecondP8BiuStateS0_PjhhE13checkCount_In];
	setp.ge.u32 	%p358, %r30291, %r2327;
	@%p358 bra 	$L__BB1_593;
	ld.global.u8 	%r2328, [%rd4+39];
	mov.u32 	%r2329, %ntid.x;
	mov.u32 	%r30283, %r30291;
$L__BB1_590:
	cvt.u64.u32 	%rd2374, %r30283;
	mul.wide.u32 	%rd2375, %r30283, 4;
	add.s64 	%rd2376, %rd43, %rd2375;
	ld.global.u32 	%r28368, [%rd2376+196608];
	mul.wide.u32 	%rd2377, %r30283, 2;
	sub.s64 	%rd2378, %rd2376, %rd2377;
	ld.global.u16 	%rs63, [%rd2378+262144];
	cvt.u32.u16 	%r28369, %rs63;
	sub.s64 	%rd2379, %rd2378, %rd2374;
	ld.global.u8 	%r28370, [%rd2379+294912];
	ld.global.u8 	%r28371, [%rd2379+311296];
	ld.global.u8 	%r28372, [%rd2379+327680];
	mul.wide.u32 	%rd2380, %r30283, 3;
	add.s64 	%rd71, %rd2379, %rd2380;
	shr.u32 	%r28373, %r28369, 9;
	shr.u32 	%r28374, %r28368, 18;
	shr.u32 	%r28375, %r28368, 9;
	not.b32 	%r28376, %r28375;
	and.b32  	%r28377, %r28374, %r28376;
	and.b32  	%r28378, %r28377, %r28373;
	shr.u32 	%r28379, %r28368, 16;
	not.b32 	%r28380, %r28373;
	shr.u32 	%r28381, %r28368, 4;
	and.b32  	%r28382, %r28379, %r28380;
	and.b32  	%r28383, %r28382, %r28381;
	or.b32  	%r28384, %r28374, %r28381;
	not.b32 	%r28385, %r28384;
	shr.u32 	%r28386, %r28368, 22;
	and.b32  	%r28387, %r28386, %r28385;
	or.b32  	%r28388, %r28386, %r28379;
	not.b32 	%r28389, %r28388;
	and.b32  	%r28390, %r28375, %r28389;
	or.b32  	%r28391, %r28390, %r28387;
	or.b32  	%r28392, %r28391, %r28378;
	or.b32  	%r28393, %r28392, %r28383;
	shr.u32 	%r28394, %r28372, 4;
	xor.b32  	%r28395, %r28394, %r28393;
	xor.b32  	%r28396, %r28395, %r28372;
	xor.b32  	%r28397, %r28396, %r28368;
	shl.b32 	%r28398, %r28397, 7;
	and.b32  	%r28399, %r28398, 128;
	or.b32  	%r2331, %r28399, %r28370;
	shr.u32 	%r28400, %r2331, 6;
	or.b32  	%r28401, %r28400, %r28370;
	and.b32  	%r28402, %r28397, %r28401;
	shr.u32 	%r28403, %r28369, 5;
	shr.u32 	%r28404, %r28368, 7;
	shr.u32 	%r28405, %r28368, 17;
	not.b32 	%r28406, %r28405;
	and.b32  	%r28407, %r28404, %r28406;
	and.b32  	%r28408, %r28407, %r28403;
	not.b32 	%r28409, %r28404;
	shr.u32 	%r28410, %r28368, 21;
	shr.u32 	%r28411, %r28368, 12;
	and.b32  	%r28412, %r28410, %r28409;
	and.b32  	%r28413, %r28412, %r28411;
	or.b32  	%r28414, %r28408, %r28413;
	or.b32  	%r28415, %r28403, %r28410;
	not.b32 	%r28416, %r28415;
	shr.u32 	%r28417, %r28369, 12;
	and.b32  	%r28418, %r28417, %r28416;
	or.b32  	%r28419, %r28414, %r28418;
	or.b32  	%r28420, %r28417, %r28411;
	not.b32 	%r28421, %r28420;
	and.b32  	%r28422, %r28405, %r28421;
	or.b32  	%r28423, %r28419, %r28422;
	shr.u32 	%r28424, %r28370, 6;
	shr.u32 	%r28425, %r28370, 3;
	xor.b32  	%r28426, %r28425, %r28424;
	xor.b32  	%r28427, %r28426, %r28423;
	xor.b32  	%r28428, %r28427, %r28370;
	not.b32 	%r28429, %r28428;
	shl.b32 	%r28430, %r28428, 7;
	and.b32  	%r28431, %r28430, 128;
	or.b32  	%r28432, %r28431, %r28371;
	shr.u32 	%r28433, %r28368, 19;
	shr.u32 	%r28434, %r28368, 8;
	shr.u32 	%r28435, %r28369, 11;
	not.b32 	%r28436, %r28435;
	and.b32  	%r28437, %r28434, %r28436;
	and.b32  	%r28438, %r28437, %r28433;
	not.b32 	%r28439, %r28433;
	shr.u32 	%r28440, %r28368, 20;
	shr.u32 	%r28441, %r28368, 6;
	and.b32  	%r28442, %r28440, %r28439;
	and.b32  	%r28443, %r28442, %r28441;
	or.b32  	%r28444, %r28441, %r28434;
	not.b32 	%r28445, %r28444;
	shr.u32 	%r28446, %r28368, 13;
	and.b32  	%r28447, %r28446, %r28445;
	or.b32  	%r28448, %r28440, %r28446;
	not.b32 	%r28449, %r28448;
	and.b32  	%r28450, %r28435, %r28449;
	or.b32  	%r28451, %r28447, %r28443;
	or.b32  	%r28452, %r28451, %r28450;
	or.b32  	%r28453, %r28452, %r28438;
	shr.u32 	%r28454, %r28371, 6;
	shr.u32 	%r28455, %r28371, 3;
	xor.b32  	%r28456, %r28455, %r28454;
	xor.b32  	%r28457, %r28456, %r28453;
	xor.b32  	%r28458, %r28457, %r28371;
	not.b32 	%r28459, %r28458;
	shl.b32 	%r28460, %r28458, 7;
	and.b32  	%r28461, %r28460, 128;
	or.b32  	%r28462, %r28461, %r28372;
	shr.u32 	%r28463, %r2331, 5;
	shr.u32 	%r28464, %r28369, 4;
	shr.u32 	%r28465, %r28369, 10;
	and.b32  	%r28466, %r28368, 1;
	neg.s32 	%r28467, %r28466;
	xor.b32  	%r28468, %r28465, %r28463;
	xor.b32  	%r28469, %r28468, %r28369;
	xor.b32  	%r28470, %r28469, %r28466;
	xor.b32  	%r28471, %r28470, %r28464;
	xor.b32  	%r28472, %r28471, %r28432;
	shl.b32 	%r28473, %r28472, 23;
	or.b32  	%r28474, %r28473, %r28368;
	and.b32  	%r28475, %r28467, 1442944;
	xor.b32  	%r2332, %r28474, %r28475;
	and.b32  	%r28476, %r28435, %r28464;
	shr.u32 	%r28477, %r28369, 3;
	shr.u32 	%r28478, %r28369, 1;
	and.b32  	%r28479, %r28477, %r28478;
	xor.b32  	%r2333, %r28476, %r28479;
	and.b32  	%r28480, %r28402, 1;
	shr.u32 	%r28481, %r28370, 2;
	not.b32 	%r28482, %r28481;
	shr.u32 	%r28483, %r28371, 5;
	and.b32  	%r28484, %r28483, %r28482;
	or.b32  	%r28485, %r28429, %r28484;
	or.b32  	%r28486, %r28485, -2;
	shr.u32 	%r28487, %r28462, 3;
	not.b32 	%r28488, %r28487;
	shr.u32 	%r28489, %r28432, 3;
	and.b32  	%r28490, %r28489, %r28488;
	or.b32  	%r28491, %r28459, %r28490;
	or.b32  	%r28492, %r28491, -2;
	and.b32  	%r28493, %r28489, %r28487;
	shr.u32 	%r28494, %r28462, 5;
	not.b32 	%r28495, %r28494;
	or.b32  	%r28496, %r28493, %r28495;
	shr.u32 	%r2334, %r28432, 1;
	or.b32  	%r28497, %r28487, %r28489;
	and.b32  	%r28498, %r28497, %r2334;
	shr.u32 	%r28499, %r28432, 6;
	not.b32 	%r28500, %r28499;
	shr.u32 	%r28501, %r2331, 2;
	shr.u32 	%r28502, %r28432, 5;
	and.b32  	%r28503, %r28501, %r28502;
	or.b32  	%r28504, %r28503, %r28500;
	shr.u32 	%r28505, %r28370, 1;
	or.b32  	%r28506, %r28501, %r28502;
	and.b32  	%r28507, %r28506, %r28505;
	not.b32 	%r28508, %r28507;
	shr.u32 	%r28509, %r2331, 3;
	not.b32 	%r28510, %r28509;
	not.b32 	%r28511, %r28370;
	and.b32  	%r28512, %r28400, %r28511;
	or.b32  	%r28513, %r28512, %r28510;
	shr.u32 	%r28514, %r2331, 4;
	not.b32 	%r28515, %r28514;
	not.b32 	%r28516, %r28400;
	and.b32  	%r28517, %r28516, %r28370;
	or.b32  	%r28518, %r28517, %r28515;
	not.b32 	%r28519, %r28462;
	shr.u32 	%r28520, %r28462, 6;
	shr.u32 	%r2335, %r28462, 1;
	and.b32  	%r28521, %r28520, %r2335;
	or.b32  	%r28522, %r28521, %r28519;
	shr.u32 	%r28523, %r28462, 4;
	not.b32 	%r28524, %r28523;
	not.b32 	%r28525, %r28520;
	and.b32  	%r28526, %r2335, %r28525;
	or.b32  	%r28527, %r28526, %r28524;
	shr.u32 	%r28528, %r28462, 2;
	not.b32 	%r28529, %r28528;
	not.b32 	%r28530, %r2335;
	and.b32  	%r28531, %r28520, %r28530;
	or.b32  	%r28532, %r28531, %r28529;
	or.b32  	%r28533, %r2335, %r28501;
	not.b32 	%r28534, %r28533;
	and.b32  	%r28535, %r2331, %r28534;
	or.b32  	%r28536, %r28520, %r2331;
	not.b32 	%r28537, %r28536;
	and.b32  	%r28538, %r28502, %r28537;
	or.b32  	%r28539, %r28535, %r28538;
	not.b32 	%r28540, %r28489;
	and.b32  	%r28541, %r28487, %r28540;
	and.b32  	%r28542, %r28541, %r28501;
	or.b32  	%r28543, %r28539, %r28542;
	not.b32 	%r28544, %r28502;
	and.b32  	%r28545, %r28489, %r28544;
	and.b32  	%r28546, %r28487, %r28530;
	or.b32  	%r28547, %r28546, %r28545;
	and.b32  	%r28548, %r28547, %r28516;
	or.b32  	%r28549, %r28543, %r28548;
	add.s32 	%r28550, %r28486, %r28492;
	add.s32 	%r28551, %r28550, %r28496;
	add.s32 	%r28552, %r28480, %r28498;
	sub.s32 	%r28553, %r28551, %r28552;
	add.s32 	%r28554, %r28553, %r28504;
	add.s32 	%r28555, %r28554, %r28508;
	add.s32 	%r28556, %r28555, %r28513;
	add.s32 	%r28557, %r28556, %r28518;
	add.s32 	%r28558, %r28557, %r28522;
	add.s32 	%r28559, %r28558, %r28527;
	add.s32 	%r28560, %r28559, %r28532;
	add.s32 	%r28561, %r28560, %r28549;
	add.s32 	%r28562, %r28561, -2;
	and.b32  	%r28563, %r28562, 1;
	setp.ne.s32 	%p359, %r28563, %r2328;
	@%p359 bra 	$L__BB1_592;
	shr.u32 	%r28564, %r2331, 1;
	shr.u32 	%r28565, %r2332, 1;
	and.b32  	%r28566, %r28565, 8388607;
	ld.global.u32 	%r28567, [%rd71+65536];
	ld.global.u32 	%r28568, [%rd71];
	ld.global.u32 	%r28569, [%rd71+131072];
	atom.shared.add.u32 	%r28570, [_ZZ14RevCheckSecondP8BiuStateS0_PjhhE14checkCount_Out], 1;
	cvt.u64.u32 	%rd2381, %r28570;
	mul.wide.u32 	%rd2382, %r28570, 4;
	add.s64 	%rd2383, %rd40, %rd2382;
	st.global.u32 	[%rd2383+196608], %r28566;
	cvt.u16.u32 	%rs976, %r2333;
	xor.b16  	%rs977, %rs63, %rs976;
	shl.b16 	%rs978, %rs977, 13;
	xor.b16  	%rs979, %rs978, 8192;
	or.b16  	%rs980, %rs979, %rs63;
	shr.u16 	%rs981, %rs980, 1;
	and.b16  	%rs982, %rs981, 8191;
	mul.wide.u32 	%rd2384, %r28570, 2;
	sub.s64 	%rd2385, %rd2383, %rd2384;
	st.global.u16 	[%rd2385+262144], %rs982;
	sub.s64 	%rd2386, %rd2385, %rd2381;
	st.global.u8 	[%rd2386+294912], %r28564;
	st.global.u8 	[%rd2386+311296], %r2334;
	st.global.u8 	[%rd2386+327680], %r2335;
	mul.wide.u32 	%rd2387, %r28570, 3;
	add.s64 	%rd2388, %rd2386, %rd2387;
	st.global.u32 	[%rd2388+131072], %r28569;
	st.global.u32 	[%rd2388+65536], %r28567;
	st.global.u32 	[%rd2388], %r28568;
$L__BB1_592:
	add.s32 	%r30283, %r30283, %r2329;
	setp.lt.u32 	%p360, %r30283, %r2327;
	@%p360 bra 	$L__BB1_590;
$L__BB1_593:
	bar.sync 	0;
	ld.shared.u32 	%r28571, [_ZZ14RevCheckSecondP8BiuStateS0_PjhhE14checkCount_Out];
	bar.sync 	0;
	st.shared.u32 	[_ZZ14RevCheckSecondP8BiuStateS0_PjhhE13checkCount_In], %r28571;
	mov.b32 	%r28572, 0;
	st.shared.u32 	[_ZZ14RevCheckSecondP8BiuStateS0_PjhhE14checkCount_Out], %r28572;
	bar.sync 	0;
	ld.shared.u32 	%r2337, [_ZZ14RevCheckSecondP8BiuStateS0_PjhhE13checkCount_In];
	setp.ge.u32 	%p361, %r30291, %r2337;
	@%p361 bra 	$L__BB1_598;
	ld.global.u8 	%r2338, [%rd4+40];
	mov.u32 	%r2339, %ntid.x;
	mov.u32 	%r30284, %r30291;
$L__BB1_595:
	cvt.u64.u32 	%rd2389, %r30284;
	mul.wide.u32 	%rd2390, %r30284, 4;
	add.s64 	%rd2391, %rd40, %rd2390;
	ld.global.u32 	%r28573, [%rd2391+196608];
	mul.wide.u32 	%rd2392, %r30284, 2;
	sub.s64 	%rd2393, %rd2391, %rd2392;
	ld.global.u16 	%rs64, [%rd2393+262144];
	cvt.u32.u16 	%r28574, %rs64;
	sub.s64 	%rd2394, %rd2393, %rd2389;
	ld.global.u8 	%r28575, [%rd2394+294912];
	ld.global.u8 	%r28576, [%rd2394+311296];
	ld.global.u8 	%r28577, [%rd2394+327680];
	mul.wide.u32 	%rd2395, %r30284, 3;
	add.s64 	%rd72, %rd2394, %rd2395;
	shr.u32 	%r28578, %r28574, 9;
	shr.u32 	%r28579, %r28573, 18;
	shr.u32 	%r28580, %r28573, 9;
	not.b32 	%r28581, %r28580;
	and.b32  	%r28582, %r28579, %r28581;
	and.b32  	%r28583, %r28582, %r28578;
	shr.u32 	%r28584, %r28573, 16;
	not.b32 	%r28585, %r28578;
	shr.u32 	%r28586, %r28573, 4;
	and.b32  	%r28587, %r28584, %r28585;
	and.b32  	%r28588, %r28587, %r28586;
	or.b32  	%r28589, %r28579, %r28586;
	not.b32 	%r28590, %r28589;
	shr.u32 	%r28591, %r28573, 22;
	and.b32  	%r28592, %r28591, %r28590;
	or.b32  	%r28593, %r28591, %r28584;
	not.b32 	%r28594, %r28593;
	and.b32  	%r28595, %r28580, %r28594;
	or.b32  	%r28596, %r28595, %r28592;
	or.b32  	%r28597, %r28596, %r28583;
	or.b32  	%r28598, %r28597, %r28588;
	shr.u32 	%r28599, %r28577, 4;
	xor.b32  	%r28600, %r28599, %r28598;
	xor.b32  	%r28601, %r28600, %r28577;
	xor.b32  	%r28602, %r28601, %r28573;
	shl.b32 	%r28603, %r28602, 7;
	and.b32  	%r28604, %r28603, 128;
	or.b32  	%r2341, %r28604, %r28575;
	shr.u32 	%r28605, %r2341, 6;
	or.b32  	%r28606, %r28605, %r28575;
	and.b32  	%r28607, %r28602, %r28606;
	shr.u32 	%r28608, %r28574, 5;
	shr.u32 	%r28609, %r28573, 7;
	shr.u32 	%r28610, %r28573, 17;
	not.b32 	%r28611, %r28610;
	and.b32  	%r28612, %r28609, %r28611;
	and.b32  	%r28613, %r28612, %r28608;
	not.b32 	%r28614, %r28609;
	shr.u32 	%r28615, %r28573, 21;
	shr.u32 	%r28616, %r28573, 12;
	and.b32  	%r28617, %r28615, %r28614;
	and.b32  	%r28618, %r28617, %r28616;
	or.b32  	%r28619, %r28613, %r28618;
	or.b32  	%r28620, %r28608, %r28615;
	not.b32 	%r28621, %r28620;
	shr.u32 	%r28622, %r28574, 12;
	and.b32  	%r28623, %r28622, %r28621;
	or.b32  	%r28624, %r28619, %r28623;
	or.b32  	%r28625, %r28622, %r28616;
	not.b32 	%r28626, %r28625;
	and.b32  	%r28627, %r28610, %r28626;
	or.b32  	%r28628, %r28624, %r28627;
	shr.u32 	%r28629, %r28575, 6;
	shr.u32 	%r28630, %r28575, 3;
	xor.b32  	%r28631, %r28630, %r28629;
	xor.b32  	%r28632, %r28631, %r28628;
	xor.b32  	%r28633, %r28632, %r28575;
	not.b32 	%r28634, %r28633;
	shl.b32 	%r28635, %r28633, 7;
	and.b32  	%r28636, %r28635, 128;
	or.b32  	%r28637, %r28636, %r28576;
	shr.u32 	%r28638, %r28573, 19;
	shr.u32 	%r28639, %r28573, 8;
	shr.u32 	%r28640, %r28574, 11;
	not.b32 	%r28641, %r28640;
	and.b32  	%r28642, %r28639, %r28641;
	and.b32  	%r28643, %r28642, %r28638;
	not.b32 	%r28644, %r28638;
	shr.u32 	%r28645, %r28573, 20;
	shr.u32 	%r28646, %r28573, 6;
	and.b32  	%r28647, %r28645, %r28644;
	and.b32  	%r28648, %r28647, %r28646;
	or.b32  	%r28649, %r28646, %r28639;
	not.b32 	%r28650, %r28649;
	shr.u32 	%r28651, %r28573, 13;
	and.b32  	%r28652, %r28651, %r28650;
	or.b32  	%r28653, %r28645, %r28651;
	not.b32 	%r28654, %r28653;
	and.b32  	%r28655, %r28640, %r28654;
	or.b32  	%r28656, %r28652, %r28648;
	or.b32  	%r28657, %r28656, %r28655;
	or.b32  	%r28658, %r28657, %r28643;
	shr.u32 	%r28659, %r28576, 6;
	shr.u32 	%r28660, %r28576, 3;
	xor.b32  	%r28661, %r28660, %r28659;
	xor.b32  	%r28662, %r28661, %r28658;
	xor.b32  	%r28663, %r28662, %r28576;
	not.b32 	%r28664, %r28663;
	shl.b32 	%r28665, %r28663, 7;
	and.b32  	%r28666, %r28665, 128;
	or.b32  	%r28667, %r28666, %r28577;
	shr.u32 	%r28668, %r2341, 5;
	shr.u32 	%r28669, %r28574, 4;
	shr.u32 	%r28670, %r28574, 10;
	and.b32  	%r28671, %r28573, 1;
	neg.s32 	%r28672, %r28671;
	xor.b32  	%r28673, %r28670, %r28668;
	xor.b32  	%r28674, %r28673, %r28574;
	xor.b32  	%r28675, %r28674, %r28671;
	xor.b32  	%r28676, %r28675, %r28669;
	xor.b32  	%r28677, %r28676, %r28637;
	shl.b32 	%r28678, %r28677, 23;
	or.b32  	%r28679, %r28678, %r28573;
	and.b32  	%r28680, %r28672, 1442944;
	xor.b32  	%r2342, %r28679, %r28680;
	and.b32  	%r28681, %r28640, %r28669;
	shr.u32 	%r28682, %r28574, 3;
	shr.u32 	%r28683, %r28574, 1;
	and.b32  	%r28684, %r28682, %r28683;
	xor.b32  	%r2343, %r28681, %r28684;
	and.b32  	%r28685, %r28607, 1;
	shr.u32 	%r28686, %r28575, 2;
	not.b32 	%r28687, %r28686;
	shr.u32 	%r28688, %r28576, 5;
	and.b32  	%r28689, %r28688, %r28687;
	or.b32  	%r28690, %r28634, %r28689;
	or.b32  	%r28691, %r28690, -2;
	shr.u32 	%r28692, %r28667, 3;
	not.b32 	%r28693, %r28692;
	shr.u32 	%r28694, %r28637, 3;
	and.b32  	%r28695, %r28694, %r28693;
	or.b32  	%r28696, %r28664, %r28695;
	or.b32  	%r28697, %r28696, -2;
	and.b32  	%r28698, %r28694, %r28692;
	shr.u32 	%r28699, %r28667, 5;
	not.b32 	%r28700, %r28699;
	or.b32  	%r28701, %r28698, %r28700;
	shr.u32 	%r2344, %r28637, 1;
	or.b32  	%r28702, %r28692, %r28694;
	and.b32  	%r28703, %r28702, %r2344;
	shr.u32 	%r28704, %r28637, 6;
	not.b32 	%r28705, %r28704;
	shr.u32 	%r28706, %r2341, 2;
	shr.u32 	%r28707, %r28637, 5;
	and.b32  	%r28708, %r28706, %r28707;
	or.b32  	%r28709, %r28708, %r28705;
	shr.u32 	%r28710, %r28575, 1;
	or.b32  	%r28711, %r28706, %r28707;
	and.b32  	%r28712, %r28711, %r28710;
	not.b32 	%r28713, %r28712;
	shr.u32 	%r28714, %r2341, 3;
	not.b32 	%r28715, %r28714;
	not.b32 	%r28716, %r28575;
	and.b32  	%r28717, %r28605, %r28716;
	or.b32  	%r28718, %r28717, %r28715;
	shr.u32 	%r28719, %r2341, 4;
	not.b32 	%r28720, %r28719;
	not.b32 	%r28721, %r28605;
	and.b32  	%r28722, %r28721, %r28575;
	or.b32  	%r28723, %r28722, %r28720;
	not.b32 	%r28724, %r28667;
	shr.u32 	%r28725, %r28667, 6;
	shr.u32 	%r2345, %r28667, 1;
	and.b32  	%r28726, %r28725, %r2345;
	or.b32  	%r28727, %r28726, %r28724;
	shr.u32 	%r28728, %r28667, 4;
	not.b32 	%r28729, %r28728;
	not.b32 	%r28730, %r28725;
	and.b32  	%r28731, %r2345, %r28730;
	or.b32  	%r28732, %r28731, %r28729;
	shr.u32 	%r28733, %r28667, 2;
	not.b32 	%r28734, %r28733;
	not.b32 	%r28735, %r2345;
	and.b32  	%r28736, %r28725, %r28735;
	or.b32  	%r28737, %r28736, %r28734;
	or.b32  	%r28738, %r2345, %r28706;
	not.b32 	%r28739, %r28738;
	and.b32  	%r28740, %r2341, %r28739;
	or.b32  	%r28741, %r28725, %r2341;
	not.b32 	%r28742, %r28741;
	and.b32  	%r28743, %r28707, %r28742;
	or.b32  	%r28744, %r28740, %r28743;
	not.b32 	%r28745, %r28694;
	and.b32  	%r28746, %r28692, %r28745;
	and.b32  	%r28747, %r28746, %r28706;
	or.b32  	%r28748, %r28744, %r28747;
	not.b32 	%r28749, %r28707;
	and.b32  	%r28750, %r28694, %r28749;
	and.b32  	%r28751, %r28692, %r28735;
	or.b32  	%r28752, %r28751, %r28750;
	and.b32  	%r28753, %r28752, %r28721;
	or.b32  	%r28754, %r28748, %r28753;
	add.s32 	%r28755, %r28691, %r28697;
	add.s32 	%r28756, %r28755, %r28701;
	add.s32 	%r28757, %r28685, %r28703;
	sub.s32 	%r28758, %r28756, %r28757;
	add.s32 	%r28759, %r28758, %r28709;
	add.s32 	%r28760, %r28759, %r28713;
	add.s32 	%r28761, %r28760, %r28718;
	add.s32 	%r28762, %r28761, %r28723;
	add.s32 	%r28763, %r28762, %r28727;
	add.s32 	%r28764, %r28763, %r28732;
	add.s32 	%r28765, %r28764, %r28737;
	add.s32 	%r28766, %r28765, %r28754;
	add.s32 	%r28767, %r28766, -2;
	and.b32  	%r28768, %r28767, 1;
	setp.ne.s32 	%p362, %r28768, %r2338;
	@%p362 bra 	$L__BB1_597;
	shr.u32 	%r28769, %r2341, 1;
	shr.u32 	%r28770, %r2342, 1;
	and.b32  	%r28771, %r28770, 8388607;
	ld.global.u32 	%r28772, [%rd72+65536];
	ld.global.u32 	%r28773, [%rd72];
	ld.global.u32 	%r28774, [%rd72+131072];
	atom.shared.add.u32 	%r28775, [_ZZ14RevCheckSecondP8BiuStateS0_PjhhE14checkCount_Out], 1;
	cvt.u64.u32 	%rd2396, %r28775;
	mul.wide.u32 	%rd2397, %r28775, 4;
	add.s64 	%rd2398, %rd43, %rd2397;
	st.global.u32 	[%rd2398+196608], %r28771;
	cvt.u16.u32 	%rs983, %r2343;
	xor.b16  	%rs984, %rs64, %rs983;
	shl.b16 	%rs985, %rs984, 13;
	xor.b16  	%rs986, %rs985, 8192;
	or.b16  	%rs987, %rs986, %rs64;
	shr.u16 	%rs988, %rs987, 1;
	and.b16  	%rs989, %rs988, 8191;
	mul.wide.u32 	%rd2399, %r28775, 2;
	sub.s64 	%rd2400, %rd2398, %rd2399;
	st.global.u16 	[%rd2400+262144], %rs989;
	sub.s64 	%rd2401, %rd2400, %rd2396;
	st.global.u8 	[%rd2401+294912], %r28769;
	st.global.u8 	[%rd2401+311296], %r2344;
	st.global.u8 	[%rd2401+327680], %r2345;
	mul.wide.u32 	%rd2402, %r28775, 3;
	add.s64 	%rd2403, %rd2401, %rd2402;
	st.global.u32 	[%rd2403+131072], %r28774;
	st.global.u32 	[%rd2403+65536], %r28772;
	st.global.u32 	[%rd2403], %r28773;
$L__BB1_597:
	add.s32 	%r30284, %r30284, %r2339;
	setp.lt.u32 	%p363, %r30284, %r2337;
	@%p363 bra 	$L__BB1_595;
$L__BB1_598:
	bar.sync 	0;
	ld.shared.u32 	%r28776, [_ZZ14RevCheckSecondP8BiuStateS0_PjhhE14checkCount_Out];
	st.global.u32 	[%rd2+4096], %r28776;
	bar.sync 	0;
	st.shared.u32 	[_ZZ14RevCheckSecondP8BiuStateS0_PjhhE13checkCount_In], %r28776;
	mov.b32 	%r28777, 0;
	st.shared.u32 	[_ZZ14RevCheckSecondP8BiuStateS0_PjhhE14checkCount_Out], %r28777;
	bar.sync 	0;
	ld.shared.u32 	%r2347, [_ZZ14RevCheckSecondP8BiuStateS0_PjhhE13checkCount_In];
	setp.ge.u32 	%p364, %r30291, %r2347;
	@%p364 bra 	$L__BB1_603;
	ld.global.u8 	%r2348, [%rd4+41];
	mov.u32 	%r2349, %ntid.x;
	mov.u32 	%r30285, %r30291;
$L__BB1_600:
	cvt.u64.u32 	%rd2404, %r30285;
	mul.wide.u32 	%rd2405, %r30285, 4;
	add.s64 	%rd2406, %rd43, %rd2405;
	ld.global.u32 	%r28778, [%rd2406+196608];
	mul.wide.u32 	%rd2407, %r30285, 2;
	sub.s64 	%rd2408, %rd2406, %rd2407;
	ld.global.u16 	%rs65, [%rd2408+262144];
	cvt.u32.u16 	%r28779, %rs65;
	sub.s64 	%rd2409, %rd2408, %rd2404;
	ld.global.u8 	%r28780, [%rd2409+294912];
	ld.global.u8 	%r28781, [%rd2409+311296];
	ld.global.u8 	%r28782, [%rd2409+327680];
	mul.wide.u32 	%rd2410, %r30285, 3;
	add.s64 	%rd73, %rd2409, %rd2410;
	shr.u32 	%r28783, %r28779, 9;
	shr.u32 	%r28784, %r28778, 18;
	shr.u32 	%r28785, %r28778, 9;
	not.b32 	%r28786, %r28785;
	and.b32  	%r28787, %r28784, %r28786;
	and.b32  	%r28788, %r28787, %r28783;
	shr.u32 	%r28789, %r28778, 16;
	not.b32 	%r28790, %r28783;
	shr.u32 	%r28791, %r28778, 4;
	and.b32  	%r28792, %r28789, %r28790;
	and.b32  	%r28793, %r28792, %r28791;
	or.b32  	%r28794, %r28784, %r28791;
	not.b32 	%r28795, %r28794;
	shr.u32 	%r28796, %r28778, 22;
	and.b32  	%r28797, %r28796, %r28795;
	or.b32  	%r28798, %r28796, %r28789;
	not.b32 	%r28799, %r28798;
	and.b32  	%r28800, %r28785, %r28799;
	or.b32  	%r28801, %r28800, %r28797;
	or.b32  	%r28802, %r28801, %r28788;
	or.b32  	%r28803, %r28802, %r28793;
	shr.u32 	%r28804, %r28782, 4;
	xor.b32  	%r28805, %r28804, %r28803;
	xor.b32  	%r28806, %r28805, %r28782;
	xor.b32  	%r28807, %r28806, %r28778;
	shl.b32 	%r28808, %r28807, 7;
	and.b32  	%r28809, %r28808, 128;
	or.b32  	%r2351, %r28809, %r28780;
	shr.u32 	%r28810, %r2351, 6;
	or.b32  	%r28811, %r28810, %r28780;
	and.b32  	%r28812, %r28807, %r28811;
	shr.u32 	%r28813, %r28779, 5;
	shr.u32 	%r28814, %r28778, 7;
	shr.u32 	%r28815, %r28778, 17;
	not.b32 	%r28816, %r28815;
	and.b32  	%r28817, %r28814, %r28816;
	and.b32  	%r28818, %r28817, %r28813;
	not.b32 	%r28819, %r28814;
	shr.u32 	%r28820, %r28778, 21;
	shr.u32 	%r28821, %r28778, 12;
	and.b32  	%r28822, %r28820, %r28819;
	and.b32  	%r28823, %r28822, %r28821;
	or.b32  	%r28824, %r28818, %r28823;
	or.b32  	%r28825, %r28813, %r28820;
	not.b32 	%r28826, %r28825;
	shr.u32 	%r28827, %r28779, 12;
	and.b32  	%r28828, %r28827, %r28826;
	or.b32  	%r28829, %r28824, %r28828;
	or.b32  	%r28830, %r28827, %r28821;
	not.b32 	%r28831, %r28830;
	and.b32  	%r28832, %r28815, %r28831;
	or.b32  	%r28833, %r28829, %r28832;
	shr.u32 	%r28834, %r28780, 6;
	shr.u32 	%r28835, %r28780, 3;
	xor.b32  	%r28836, %r28835, %r28834;
	xor.b32  	%r28837, %r28836, %r28833;
	xor.b32  	%r28838, %r28837, %r28780;
	not.b32 	%r28839, %r28838;
	shl.b32 	%r28840, %r28838, 7;
	and.b32  	%r28841, %r28840, 128;
	or.b32  	%r28842, %r28841, %r28781;
	shr.u32 	%r28843, %r28778, 19;
	shr.u32 	%r28844, %r28778, 8;
	shr.u32 	%r28845, %r28779, 11;
	not.b32 	%r28846, %r28845;
	and.b32  	%r28847, %r28844, %r28846;
	and.b32  	%r28848, %r28847, %r28843;
	not.b32 	%r28849, %r28843;
	shr.u32 	%r28850, %r28778, 20;
	shr.u32 	%r28851, %r28778, 6;
	and.b32  	%r28852, %r28850, %r28849;
	and.b32  	%r28853, %r28852, %r28851;
	or.b32  	%r28854, %r28851, %r28844;
	not.b32 	%r28855, %r28854;
	shr.u32 	%r28856, %r28778, 13;
	and.b32  	%r28857, %r28856, %r28855;
	or.b32  	%r28858, %r28850, %r28856;
	not.b32 	%r28859, %r28858;
	and.b32  	%r28860, %r28845, %r28859;
	or.b32  	%r28861, %r28857, %r28853;
	or.b32  	%r28862, %r28861, %r28860;
	or.b32  	%r28863, %r28862, %r28848;
	shr.u32 	%r28864, %r28781, 6;
	shr.u32 	%r28865, %r28781, 3;
	xor.b32  	%r28866, %r28865, %r28864;
	xor.b32  	%r28867, %r28866, %r28863;
	xor.b32  	%r28868, %r28867, %r28781;
	not.b32 	%r28869, %r28868;
	shl.b32 	%r28870, %r28868, 7;
	and.b32  	%r28871, %r28870, 128;
	or.b32  	%r28872, %r28871, %r28782;
	shr.u32 	%r28873, %r2351, 5;
	shr.u32 	%r28874, %r28779, 4;
	shr.u32 	%r28875, %r28779, 10;
	and.b32  	%r28876, %r28778, 1;
	neg.s32 	%r28877, %r28876;
	xor.b32  	%r28878, %r28875, %r28873;
	xor.b32  	%r28879, %r28878, %r28779;
	xor.b32  	%r28880, %r28879, %r28876;
	xor.b32  	%r28881, %r28880, %r28874;
	xor.b32  	%r28882, %r28881, %r28842;
	shl.b32 	%r28883, %r28882, 23;
	or.b32  	%r28884, %r28883, %r28778;
	and.b32  	%r28885, %r28877, 1442944;
	xor.b32  	%r2352, %r28884, %r28885;
	and.b32  	%r28886, %r28845, %r28874;
	shr.u32 	%r28887, %r28779, 3;
	shr.u32 	%r28888, %r28779, 1;
	and.b32  	%r28889, %r28887, %r28888;
	xor.b32  	%r2353, %r28886, %r28889;
	and.b32  	%r28890, %r28812, 1;
	shr.u32 	%r28891, %r28780, 2;
	not.b32 	%r28892, %r28891;
	shr.u32 	%r28893, %r28781, 5;
	and.b32  	%r28894, %r28893, %r28892;
	or.b32  	%r28895, %r28839, %r28894;
	or.b32  	%r28896, %r28895, -2;
	shr.u32 	%r28897, %r28872, 3;
	not.b32 	%r28898, %r28897;
	shr.u32 	%r28899, %r28842, 3;
	and.b32  	%r28900, %r28899, %r28898;
	or.b32  	%r28901, %r28869, %r28900;
	or.b32  	%r28902, %r28901, -2;
	and.b32  	%r28903, %r28899, %r28897;
	shr.u32 	%r28904, %r28872, 5;
	not.b32 	%r28905, %r28904;
	or.b32  	%r28906, %r28903, %r28905;
	shr.u32 	%r2354, %r28842, 1;
	or.b32  	%r28907, %r28897, %r28899;
	and.b32  	%r28908, %r28907, %r2354;
	shr.u32 	%r28909, %r28842, 6;
	not.b32 	%r28910, %r28909;
	shr.u32 	%r28911, %r2351, 2;
	shr.u32 	%r28912, %r28842, 5;
	and.b32  	%r28913, %r28911, %r28912;
	or.b32  	%r28914, %r28913, %r28910;
	shr.u32 	%r28915, %r28780, 1;
	or.b32  	%r28916, %r28911, %r28912;
	and.b32  	%r28917, %r28916, %r28915;
	not.b32 	%r28918, %r28917;
	shr.u32 	%r28919, %r2351, 3;
	not.b32 	%r28920, %r28919;
	not.b32 	%r28921, %r28780;
	and.b32  	%r28922, %r28810, %r28921;
	or.b32  	%r28923, %r28922, %r28920;
	shr.u32 	%r28924, %r2351, 4;
	not.b32 	%r28925, %r28924;
	not.b32 	%r28926, %r28810;
	and.b32  	%r28927, %r28926, %r28780;
	or.b32  	%r28928, %r28927, %r28925;
	not.b32 	%r28929, %r28872;
	shr.u32 	%r28930, %r28872, 6;
	shr.u32 	%r2355, %r28872, 1;
	and.b32  	%r28931, %r28930, %r2355;
	or.b32  	%r28932, %r28931, %r28929;
	shr.u32 	%r28933, %r28872, 4;
	not.b32 	%r28934, %r28933;
	not.b32 	%r28935, %r28930;
	and.b32  	%r28936, %r2355, %r28935;
	or.b32  	%r28937, %r28936, %r28934;
	shr.u32 	%r28938, %r28872, 2;
	not.b32 	%r28939, %r28938;
	not.b32 	%r28940, %r2355;
	and.b32  	%r28941, %r28930, %r28940;
	or.b32  	%r28942, %r28941, %r28939;
	or.b32  	%r28943, %r2355, %r28911;
	not.b32 	%r28944, %r28943;
	and.b32  	%r28945, %r2351, %r28944;
	or.b32  	%r28946, %r28930, %r2351;
	not.b32 	%r28947, %r28946;
	and.b32  	%r28948, %r28912, %r28947;
	or.b32  	%r28949, %r28945, %r28948;
	not.b32 	%r28950, %r28899;
	and.b32  	%r28951, %r28897, %r28950;
	and.b32  	%r28952, %r28951, %r28911;
	or.b32  	%r28953, %r28949, %r28952;
	not.b32 	%r28954, %r28912;
	and.b32  	%r28955, %r28899, %r28954;
	and.b32  	%r28956, %r28897, %r28940;
	or.b32  	%r28957, %r28956, %r28955;
	and.b32  	%r28958, %r28957, %r28926;
	or.b32  	%r28959, %r28953, %r28958;
	add.s32 	%r28960, %r28896, %r28902;
	add.s32 	%r28961, %r28960, %r28906;
	add.s32 	%r28962, %r28890, %r28908;
	sub.s32 	%r28963, %r28961, %r28962;
	add.s32 	%r28964, %r28963, %r28914;
	add.s32 	%r28965, %r28964, %r28918;
	add.s32 	%r28966, %r28965, %r28923;
	add.s32 	%r28967, %r28966, %r28928;
	add.s32 	%r28968, %r28967, %r28932;
	add.s32 	%r28969, %r28968, %r28937;
	add.s32 	%r28970, %r28969, %r28942;
	add.s32 	%r28971, %r28970, %r28959;
	add.s32 	%r28972, %r28971, -2;
	and.b32  	%r28973, %r28972, 1;
	setp.ne.s32 	%p365, %r28973, %r2348;
	@%p365 bra 	$L__BB1_602;
	shr.u32 	%r28974, %r2351, 1;
	shr.u32 	%r28975, %r2352, 1;
	and.b32  	%r28976, %r28975, 8388607;
	ld.global.u32 	%r28977, [%rd73+65536];
	ld.global.u32 	%r28978, [%rd73];
	ld.global.u32 	%r28979, [%rd73+131072];
	atom.shared.add.u32 	%r28980, [_ZZ14RevCheckSecondP8BiuStateS0_PjhhE14checkCount_Out], 1;
	cvt.u64.u32 	%rd2411, %r28980;
	mul.wide.u32 	%rd2412, %r28980, 4;
	add.s64 	%rd2413, %rd40, %rd2412;
	st.global.u32 	[%rd2413+196608], %r28976;
	cvt.u16.u32 	%rs990, %r2353;
	xor.b16  	%rs991, %rs65, %rs990;
	shl.b16 	%rs992, %rs991, 13;
	xor.b16  	%rs993, %rs992, 8192;
	or.b16  	%rs994, %rs993, %rs65;
	shr.u16 	%rs995, %rs994, 1;
	and.b16  	%rs996, %rs995, 8191;
	mul.wide.u32 	%rd2414, %r28980, 2;
	sub.s64 	%rd2415, %rd2413, %rd2414;
	st.global.u16 	[%rd2415+262144], %rs996;
	sub.s64 	%rd2416, %rd2415, %rd2411;
	st.global.u8 	[%rd2416+294912], %r28974;
	st.global.u8 	[%rd2416+311296], %r2354;
	st.global.u8 	[%rd2416+327680], %r2355;
	mul.wide.u32 	%rd2417, %r28980, 3;
	add.s64 	%rd2418, %rd2416, %rd2417;
	st.global.u32 	[%rd2418+131072], %r28979;
	st.global.u32 	[%rd2418+65536], %r28977;
	st.global.u32 	[%rd2418], %r28978;
$L__BB1_602:
	add.s32 	%r30285, %r30285, %r2349;
	setp.lt.u32 	%p366, %r30285, %r2347;
	@%p366 bra 	$L__BB1_600;
$L__BB1_603:
	bar.sync 	0;
	ld.shared.u32 	%r28981, [_ZZ14RevCheckSecondP8BiuStateS0_PjhhE14checkCount_Out];
	bar.sync 	0;
	st.shared.u32 	[_ZZ14RevCheckSecondP8BiuStateS0_PjhhE13checkCount_In], %r28981;
	mov.b32 	%r28982, 0;
	st.shared.u32 	[_ZZ14RevCheckSecondP8BiuStateS0_PjhhE14checkCount_Out], %r28982;
	bar.sync 	0;
	ld.shared.u32 	%r2357, [_ZZ14RevCheckSecondP8BiuStateS0_PjhhE13checkCount_In];
	setp.ge.u32 	%p367, %r30291, %r2357;
	@%p367 bra 	$L__BB1_608;
	ld.global.u8 	%r2358, [%rd4+42];
	mov.u32 	%r2359, %ntid.x;
	mov.u32 	%r30286, %r30291;
$L__BB1_605:
	cvt.u64.u32 	%rd2419, %r30286;
	mul.wide.u32 	%rd2420, %r30286, 4;
	add.s64 	%rd2421, %rd40, %rd2420;
	ld.global.u32 	%r28983, [%rd2421+196608];
	mul.wide.u32 	%rd2422, %r30286, 2;
	sub.s64 	%rd2423, %rd2421, %rd2422;
	ld.global.u16 	%rs66, [%rd2423+262144];
	cvt.u32.u16 	%r28984, %rs66;
	sub.s64 	%rd2424, %rd2423, %rd2419;
	ld.global.u8 	%r28985, [%rd2424+294912];
	ld.global.u8 	%r28986, [%rd2424+311296];
	ld.global.u8 	%r28987, [%rd2424+327680];
	mul.wide.u32 	%rd2425, %r30286, 3;
	add.s64 	%rd74, %rd2424, %rd2425;
	shr.u32 	%r28988, %r28984, 9;
	shr.u32 	%r28989, %r28983, 18;
	shr.u32 	%r28990, %r28983, 9;
	not.b32 	%r28991, %r28990;
	and.b32  	%r28992, %r28989, %r28991;
	and.b32  	%r28993, %r28992, %r28988;
	shr.u32 	%r28994, %r28983, 16;
	not.b32 	%r28995, %r28988;
	shr.u32 	%r28996, %r28983, 4;
	and.b32  	%r28997, %r28994, %r28995;
	and.b32  	%r28998, %r28997, %r28996;
	or.b32  	%r28999, %r28989, %r28996;
	not.b32 	%r29000, %r28999;
	shr.u32 	%r29001, %r28983, 22;
	and.b32  	%r29002, %r29001, %r29000;
	or.b32  	%r29003, %r29001, %r28994;
	not.b32 	%r29004, %r29003;
	and.b32  	%r29005, %r28990, %r29004;
	or.b32  	%r29006, %r29005, %r29002;
	or.b32  	%r29007, %r29006, %r28993;
	or.b32  	%r29008, %r29007, %r28998;
	shr.u32 	%r29009, %r28987, 4;
	xor.b32  	%r29010, %r29009, %r29008;
	xor.b32  	%r29011, %r29010, %r28987;
	xor.b32  	%r29012, %r29011, %r28983;
	shl.b32 	%r29013, %r29012, 7;
	and.b32  	%r29014, %r29013, 128;
	or.b32  	%r2361, %r29014, %r28985;
	shr.u32 	%r29015, %r2361, 6;
	or.b32  	%r29016, %r29015, %r28985;
	and.b32  	%r29017, %r29012, %r29016;
	shr.u32 	%r29018, %r28984, 5;
	shr.u32 	%r29019, %r28983, 7;
	shr.u32 	%r29020, %r28983, 17;
	not.b32 	%r29021, %r29020;
	and.b32  	%r29022, %r29019, %r29021;
	and.b32  	%r29023, %r29022, %r29018;
	not.b32 	%r29024, %r29019;
	shr.u32 	%r29025, %r28983, 21;
	shr.u32 	%r29026, %r28983, 12;
	and.b32  	%r29027, %r29025, %r29024;
	and.b32  	%r29028, %r29027, %r29026;
	or.b32  	%r29029, %r29023, %r29028;
	or.b32  	%r29030, %r29018, %r29025;
	not.b32 	%r29031, %r29030;
	shr.u32 	%r29032, %r28984, 12;
	and.b32  	%r29033, %r29032, %r29031;
	or.b32  	%r29034, %r29029, %r29033;
	or.b32  	%r29035, %r29032, %r29026;
	not.b32 	%r29036, %r29035;
	and.b32  	%r29037, %r29020, %r29036;
	or.b32  	%r29038, %r29034, %r29037;
	shr.u32 	%r29039, %r28985, 6;
	shr.u32 	%r29040, %r28985, 3;
	xor.b32  	%r29041, %r29040, %r29039;
	xor.b32  	%r29042, %r29041, %r29038;
	xor.b32  	%r29043, %r29042, %r28985;
	not.b32 	%r29044, %r29043;
	shl.b32 	%r29045, %r29043, 7;
	and.b32  	%r29046, %r29045, 128;
	or.b32  	%r29047, %r29046, %r28986;
	shr.u32 	%r29048, %r28983, 19;
	shr.u32 	%r29049, %r28983, 8;
	shr.u32 	%r29050, %r28984, 11;
	not.b32 	%r29051, %r29050;
	and.b32  	%r29052, %r29049, %r29051;
	and.b32  	%r29053, %r29052, %r29048;
	not.b32 	%r29054, %r29048;
	shr.u32 	%r29055, %r28983, 20;
	shr.u32 	%r29056, %r28983, 6;
	and.b32  	%r29057, %r29055, %r29054;
	and.b32  	%r29058, %r29057, %r29056;
	or.b32  	%r29059, %r29056, %r29049;
	not.b32 	%r29060, %r29059;
	shr.u32 	%r29061, %r28983, 13;
	and.b32  	%r29062, %r29061, %r29060;
	or.b32  	%r29063, %r29055, %r29061;
	not.b32 	%r29064, %r29063;
	and.b32  	%r29065, %r29050, %r29064;
	or.b32  	%r29066, %r29062, %r29058;
	or.b32  	%r29067, %r29066, %r29065;
	or.b32  	%r29068, %r29067, %r29053;
	shr.u32 	%r29069, %r28986, 6;
	shr.u32 	%r29070, %r28986, 3;
	xor.b32  	%r29071, %r29070, %r29069;
	xor.b32  	%r29072, %r29071, %r29068;
	xor.b32  	%r29073, %r29072, %r28986;
	not.b32 	%r29074, %r29073;
	shl.b32 	%r29075, %r29073, 7;
	and.b32  	%r29076, %r29075, 128;
	or.b32  	%r29077, %r29076, %r28987;
	shr.u32 	%r29078, %r2361, 5;
	shr.u32 	%r29079, %r28984, 4;
	shr.u32 	%r29080, %r28984, 10;
	and.b32  	%r29081, %r28983, 1;
	neg.s32 	%r29082, %r29081;
	xor.b32  	%r29083, %r29080, %r29078;
	xor.b32  	%r29084, %r29083, %r28984;
	xor.b32  	%r29085, %r29084, %r29081;
	xor.b32  	%r29086, %r29085, %r29079;
	xor.b32  	%r29087, %r29086, %r29047;
	shl.b32 	%r29088, %r29087, 23;
	or.b32  	%r29089, %r29088, %r28983;
	and.b32  	%r29090, %r29082, 1442944;
	xor.b32  	%r2362, %r29089, %r29090;
	and.b32  	%r29091, %r29050, %r29079;
	shr.u32 	%r29092, %r28984, 3;
	shr.u32 	%r29093, %r28984, 1;
	and.b32  	%r29094, %r29092, %r29093;
	xor.b32  	%r2363, %r29091, %r29094;
	and.b32  	%r29095, %r29017, 1;
	shr.u32 	%r29096, %r28985, 2;
	not.b32 	%r29097, %r29096;
	shr.u32 	%r29098, %r28986, 5;
	and.b32  	%r29099, %r29098, %r29097;
	or.b32  	%r29100, %r29044, %r29099;
	or.b32  	%r29101, %r29100, -2;
	shr.u32 	%r29102, %r29077, 3;
	not.b32 	%r29103, %r29102;
	shr.u32 	%r29104, %r29047, 3;
	and.b32  	%r29105, %r29104, %r29103;
	or.b32  	%r29106, %r29074, %r29105;
	or.b32  	%r29107, %r29106, -2;
	and.b32  	%r29108, %r29104, %r29102;
	shr.u32 	%r29109, %r29077, 5;
	not.b32 	%r29110, %r29109;
	or.b32  	%r29111, %r29108, %r29110;
	shr.u32 	%r2364, %r29047, 1;
	or.b32  	%r29112, %r29102, %r29104;
	and.b32  	%r29113, %r29112, %r2364;
	shr.u32 	%r29114, %r29047, 6;
	not.b32 	%r29115, %r29114;
	shr.u32 	%r29116, %r2361, 2;
	shr.u32 	%r29117, %r29047, 5;
	and.b32  	%r29118, %r29116, %r29117;
	or.b32  	%r29119, %r29118, %r29115;
	shr.u32 	%r29120, %r28985, 1;
	or.b32  	%r29121, %r29116, %r29117;
	and.b32  	%r29122, %r29121, %r29120;
	not.b32 	%r29123, %r29122;
	shr.u32 	%r29124, %r2361, 3;
	not.b32 	%r29125, %r29124;
	not.b32 	%r29126, %r28985;
	and.b32  	%r29127, %r29015, %r29126;
	or.b32  	%r29128, %r29127, %r29125;
	shr.u32 	%r29129, %r2361, 4;
	not.b32 	%r29130, %r29129;
	not.b32 	%r29131, %r29015;
	and.b32  	%r29132, %r29131, %r28985;
	or.b32  	%r29133, %r29132, %r29130;
	not.b32 	%r29134, %r29077;
	shr.u32 	%r29135, %r29077, 6;
	shr.u32 	%r2365, %r29077, 1;
	and.b32  	%r29136, %r29135, %r2365;
	or.b32  	%r29137, %r29136, %r29134;
	shr.u32 	%r29138, %r29077, 4;
	not.b32 	%r29139, %r29138;
	not.b32 	%r29140, %r29135;
	and.b32  	%r29141, %r2365, %r29140;
	or.b32  	%r29142, %r29141, %r29139;
	shr.u32 	%r29143, %r29077, 2;
	not.b32 	%r29144, %r29143;
	not.b32 	%r29145, %r2365;
	and.b32  	%r29146, %r29135, %r29145;
	or.b32  	%r29147, %r29146, %r29144;
	or.b32  	%r29148, %r2365, %r29116;
	not.b32 	%r29149, %r29148;
	and.b32  	%r29150, %r2361, %r29149;
	or.b32  	%r29151, %r29135, %r2361;
	not.b32 	%r29152, %r29151;
	and.b32  	%r29153, %r29117, %r29152;
	or.b32  	%r29154, %r29150, %r29153;
	not.b32 	%r29155, %r29104;
	and.b32  	%r29156, %r29102, %r29155;
	and.b32  	%r29157, %r29156, %r29116;
	or.b32  	%r29158, %r29154, %r29157;
	not.b32 	%r29159, %r29117;
	and.b32  	%r29160, %r29104, %r29159;
	and.b32  	%r29161, %r29102, %r29145;
	or.b32  	%r29162, %r29161, %r29160;
	and.b32  	%r29163, %r29162, %r29131;
	or.b32  	%r29164, %r29158, %r29163;
	add.s32 	%r29165, %r29101, %r29107;
	add.s32 	%r29166, %r29165, %r29111;
	add.s32 	%r29167, %r29095, %r29113;
	sub.s32 	%r29168, %r29166, %r29167;
	add.s32 	%r29169, %r29168, %r29119;
	add.s32 	%r29170, %r29169, %r29123;
	add.s32 	%r29171, %r29170, %r29128;
	add.s32 	%r29172, %r29171, %r29133;
	add.s32 	%r29173, %r29172, %r29137;
	add.s32 	%r29174, %r29173, %r29142;
	add.s32 	%r29175, %r29174, %r29147;
	add.s32 	%r29176, %r29175, %r29164;
	add.s32 	%r29177, %r29176, -2;
	and.b32  	%r29178, %r29177, 1;
	setp.ne.s32 	%p368, %r29178, %r2358;
	@%p368 bra 	$L__BB1_607;
	shr.u32 	%r29179, %r2361, 1;
	shr.u32 	%r29180, %r2362, 1;
	and.b32  	%r29181, %r29180, 8388607;
	ld.global.u32 	%r29182, [%rd74+65536];
	ld.global.u32 	%r29183, [%rd74];
	ld.global.u32 	%r29184, [%rd74+131072];
	atom.shared.add.u32 	%r29185, [_ZZ14RevCheckSecondP8BiuStateS0_PjhhE14checkCount_Out], 1;
	cvt.u64.u32 	%rd2426, %r29185;
	mul.wide.u32 	%rd2427, %r29185, 4;
	add.s64 	%rd2428, %rd43, %rd2427;
	st.global.u32 	[%rd2428+196608], %r29181;
	cvt.u16.u32 	%rs997, %r2363;
	xor.b16  	%rs998, %rs66, %rs997;
	shl.b16 	%rs999, %rs998, 13;
	xor.b16  	%rs1000, %rs999, 8192;
	or.b16  	%rs1001, %rs1000, %rs66;
	shr.u16 	%rs1002, %rs1001, 1;
	and.b16  	%rs1003, %rs1002, 8191;
	mul.wide.u32 	%rd2429, %r29185, 2;
	sub.s64 	%rd2430, %rd2428, %rd2429;
	st.global.u16 	[%rd2430+262144], %rs1003;
	sub.s64 	%rd2431, %rd2430, %rd2426;
	st.global.u8 	[%rd2431+294912], %r29179;
	st.global.u8 	[%rd2431+311296], %r2364;
	st.global.u8 	[%rd2431+327680], %r2365;
	mul.wide.u32 	%rd2432, %r29185, 3;
	add.s64 	%rd2433, %rd2431, %rd2432;
	st.global.u32 	[%rd2433+131072], %r29184;
	st.global.u32 	[%rd2433+65536], %r29182;
	st.global.u32 	[%rd2433], %r29183;
$L__BB1_607:
	add.s32 	%r30286, %r30286, %r2359;
	setp.lt.u32 	%p369, %r30286, %r2357;
	@%p369 bra 	$L__BB1_605;
$L__BB1_608:
	bar.sync 	0;
	ld.shared.u32 	%r29186, [_ZZ14RevCheckSecondP8BiuStateS0_PjhhE14checkCount_Out];
	st.global.u32 	[%rd2+4096], %r29186;
	bar.sync 	0;
	st.shared.u32 	[_ZZ14RevCheckSecondP8BiuStateS0_PjhhE13checkCount_In], %r29186;
	mov.b32 	%r29187, 0;
	st.shared.u32 	[_ZZ14RevCheckSecondP8BiuStateS0_PjhhE14checkCount_Out], %r29187;
	bar.sync 	0;
	ld.shared.u32 	%r2367, [_ZZ14RevCheckSecondP8BiuStateS0_PjhhE13checkCount_In];
	setp.ge.u32 	%p370, %r30291, %r2367;
	@%p370 bra 	$L__BB1_613;
	ld.global.u8 	%r2368, [%rd4+43];
	mov.u32 	%r2369, %ntid.x;
	mov.u32 	%r30287, %r30291;
$L__BB1_610:
	cvt.u64.u32 	%rd2434, %r30287;
	mul.wide.u32 	%rd2435, %r30287, 4;
	add.s64 	%rd2436, %rd43, %rd2435;
	ld.global.u32 	%r29188, [%rd2436+196608];
	mul.wide.u32 	%rd2437, %r30287, 2;
	sub.s64 	%rd2438, %rd2436, %rd2437;
	ld.global.u16 	%rs67, [%rd2438+262144];
	cvt.u32.u16 	%r29189, %rs67;
	sub.s64 	%rd2439, %rd2438, %rd2434;
	ld.global.u8 	%r29190, [%rd2439+294912];
	ld.global.u8 	%r29191, [%rd2439+311296];
	ld.global.u8 	%r29192, [%rd2439+327680];
	mul.wide.u32 	%rd2440, %r30287, 3;
	add.s64 	%rd75, %rd2439, %rd2440;
	shr.u32 	%r29193, %r29189, 9;
	shr.u32 	%r29194, %r29188, 18;
	shr.u32 	%r29195, %r29188, 9;
	not.b32 	%r29196, %r29195;
	and.b32  	%r29197, %r29194, %r29196;
	and.b32  	%r29198, %r29197, %r29193;
	shr.u32 	%r29199, %r29188, 16;
	not.b32 	%r29200, %r29193;
	shr.u32 	%r29201, %r29188, 4;
	and.b32  	%r29202, %r29199, %r29200;
	and.b32  	%r29203, %r29202, %r29201;
	or.b32  	%r29204, %r29194, %r29201;
	not.b32 	%r29205, %r29204;
	shr.u32 	%r29206, %r29188, 22;
	and.b32  	%r29207, %r29206, %r29205;
	or.b32  	%r29208, %r29206, %r29199;
	not.b32 	%r29209, %r29208;
	and.b32  	%r29210, %r29195, %r29209;
	or.b32  	%r29211, %r29210, %r29207;
	or.b32  	%r29212, %r29211, %r29198;
	or.b32  	%r29213, %r29212, %r29203;
	shr.u32 	%r29214, %r29192, 4;
	xor.b32  	%r29215, %r29214, %r29213;
	xor.b32  	%r29216, %r29215, %r29192;
	xor.b32  	%r29217, %r29216, %r29188;
	shl.b32 	%r29218, %r29217, 7;
	and.b32  	%r29219, %r29218, 128;
	or.b32  	%r2371, %r29219, %r29190;
	shr.u32 	%r29220, %r2371, 6;
	or.b32  	%r29221, %r29220, %r29190;
	and.b32  	%r29222, %r29217, %r29221;
	shr.u32 	%r29223, %r29189, 5;
	shr.u32 	%r29224, %r29188, 7;
	shr.u32 	%r29225, %r29188, 17;
	not.b32 	%r29226, %r29225;
	and.b32  	%r29227, %r29224, %r29226;
	and.b32  	%r29228, %r29227, %r29223;
	not.b32 	%r29229, %r29224;
	shr.u32 	%r29230, %r29188, 21;
	shr.u32 	%r29231, %r29188, 12;
	and.b32  	%r29232, %r29230, %r29229;
	and.b32  	%r29233, %r29232, %r29231;
	or.b32  	%r29234, %r29228, %r29233;
	or.b32  	%r29235, %r29223, %r29230;
	not.b32 	%r29236, %r29235;
	shr.u32 	%r29237, %r29189, 12;
	and.b32  	%r29238, %r29237, %r29236;
	or.b32  	%r29239, %r29234, %r29238;
	or.b32  	%r29240, %r29237, %r29231;
	not.b32 	%r29241, %r29240;
	and.b32  	%r29242, %r29225, %r29241;
	or.b32  	%r29243, %r29239, %r29242;
	shr.u32 	%r29244, %r29190, 6;
	shr.u32 	%r29245, %r29190, 3;
	xor.b32  	%r29246, %r29245, %r29244;
	xor.b32  	%r29247, %r29246, %r29243;
	xor.b32  	%r29248, %r29247, %r29190;
	not.b32 	%r29249, %r29248;
	shl.b32 	%r29250, %r29248, 7;
	and.b32  	%r29251, %r29250, 128;
	or.b32  	%r29252, %r29251, %r29191;
	shr.u32 	%r29253, %r29188, 19;
	shr.u32 	%r29254, %r29188, 8;
	shr.u32 	%r29255, %r29189, 11;
	not.b32 	%r29256, %r29255;
	and.b32  	%r29257, %r29254, %r29256;
	and.b32  	%r29258, %r29257, %r29253;
	not.b32 	%r29259, %r29253;
	shr.u32 	%r29260, %r29188, 20;
	shr.u32 	%r29261, %r29188, 6;
	and.b32  	%r29262, %r29260, %r29259;
	and.b32  	%r29263, %r29262, %r29261;
	or.b32  	%r29264, %r29261, %r29254;
	not.b32 	%r29265, %r29264;
	shr.u32 	%r29266, %r29188, 13;
	and.b32  	%r29267, %r29266, %r29265;
	or.b32  	%r29268, %r29260, %r29266;
	not.b32 	%r29269, %r29268;
	and.b32  	%r29270, %r29255, %r29269;
	or.b32  	%r29271, %r29267, %r29263;
	or.b32  	%r29272, %r29271, %r29270;
	or.b32  	%r29273, %r29272, %r29258;
	shr.u32 	%r29274, %r29191, 6;
	shr.u32 	%r29275, %r29191, 3;
	xor.b32  	%r29276, %r29275, %r29274;
	xor.b32  	%r29277, %r29276, %r29273;
	xor.b32  	%r29278, %r29277, %r29191;
	not.b32 	%r29279, %r29278;
	shl.b32 	%r29280, %r29278, 7;
	and.b32  	%r29281, %r29280, 128;
	or.b32  	%r29282, %r29281, %r29192;
	shr.u32 	%r29283, %r2371, 5;
	shr.u32 	%r29284, %r29189, 4;
	shr.u32 	%r29285, %r29189, 10;
	and.b32  	%r29286, %r29188, 1;
	neg.s32 	%r29287, %r29286;
	xor.b32  	%r29288, %r29285, %r29283;
	xor.b32  	%r29289, %r29288, %r29189;
	xor.b32  	%r29290, %r29289, %r29286;
	xor.b32  	%r29291, %r29290, %r29284;
	xor.b32  	%r29292, %r29291, %r29252;
	shl.b32 	%r29293, %r29292, 23;
	or.b32  	%r29294, %r29293, %r29188;
	and.b32  	%r29295, %r29287, 1442944;
	xor.b32  	%r2372, %r29294, %r29295;
	and.b32  	%r29296, %r29255, %r29284;
	shr.u32 	%r29297, %r29189, 3;
	shr.u32 	%r29298, %r29189, 1;
	and.b32  	%r29299, %r29297, %r29298;
	xor.b32  	%r2373, %r29296, %r29299;
	and.b32  	%r29300, %r29222, 1;
	shr.u32 	%r29301, %r29190, 2;
	not.b32 	%r29302, %r29301;
	shr.u32 	%r29303, %r29191, 5;
	and.b32  	%r29304, %r29303, %r29302;
	or.b32  	%r29305, %r29249, %r29304;
	or.b32  	%r29306, %r29305, -2;
	shr.u32 	%r29307, %r29282, 3;
	not.b32 	%r29308, %r29307;
	shr.u32 	%r29309, %r29252, 3;
	and.b32  	%r29310, %r29309, %r29308;
	or.b32  	%r29311, %r29279, %r29310;
	or.b32  	%r29312, %r29311, -2;
	and.b32  	%r29313, %r29309, %r29307;
	shr.u32 	%r29314, %r29282, 5;
	not.b32 	%r29315, %r29314;
	or.b32  	%r29316, %r29313, %r29315;
	shr.u32 	%r2374, %r29252, 1;
	or.b32  	%r29317, %r29307, %r29309;
	and.b32  	%r29318, %r29317, %r2374;
	shr.u32 	%r29319, %r29252, 6;
	not.b32 	%r29320, %r29319;
	shr.u32 	%r29321, %r2371, 2;
	shr.u32 	%r29322, %r29252, 5;
	and.b32  	%r29323, %r29321, %r29322;
	or.b32  	%r29324, %r29323, %r29320;
	shr.u32 	%r29325, %r29190, 1;
	or.b32  	%r29326, %r29321, %r29322;
	and.b32  	%r29327, %r29326, %r29325;
	not.b32 	%r29328, %r29327;
	shr.u32 	%r29329, %r2371, 3;
	not.b32 	%r29330, %r29329;
	not.b32 	%r29331, %r29190;
	and.b32  	%r29332, %r29220, %r29331;
	or.b32  	%r29333, %r29332, %r29330;
	shr.u32 	%r29334, %r2371, 4;
	not.b32 	%r29335, %r29334;
	not.b32 	%r29336, %r29220;
	and.b32  	%r29337, %r29336, %r29190;
	or.b32  	%r29338, %r29337, %r29335;
	not.b32 	%r29339, %r29282;
	shr.u32 	%r29340, %r29282, 6;
	shr.u32 	%r2375, %r29282, 1;
	and.b32  	%r29341, %r29340, %r2375;
	or.b32  	%r29342, %r29341, %r29339;
	shr.u32 	%r29343, %r29282, 4;
	not.b32 	%r29344, %r29343;
	not.b32 	%r29345, %r29340;
	and.b32  	%r29346, %r2375, %r29345;
	or.b32  	%r29347, %r29346, %r29344;
	shr.u32 	%r29348, %r29282, 2;
	not.b32 	%r29349, %r29348;
	not.b32 	%r29350, %r2375;
	and.b32  	%r29351, %r29340, %r29350;
	or.b32  	%r29352, %r29351, %r29349;
	or.b32  	%r29353, %r2375, %r29321;
	not.b32 	%r29354, %r29353;
	and.b32  	%r29355, %r2371, %r29354;
	or.b32  	%r29356, %r29340, %r2371;
	not.b32 	%r29357, %r29356;
	and.b32  	%r29358, %r29322, %r29357;
	or.b32  	%r29359, %r29355, %r29358;
	not.b32 	%r29360, %r29309;
	and.b32  	%r29361, %r29307, %r29360;
	and.b32  	%r29362, %r29361, %r29321;
	or.b32  	%r29363, %r29359, %r29362;
	not.b32 	%r29364, %r29322;
	and.b32  	%r29365, %r29309, %r29364;
	and.b32  	%r29366, %r29307, %r29350;
	or.b32  	%r29367, %r29366, %r29365;
	and.b32  	%r29368, %r29367, %r29336;
	or.b32  	%r29369, %r29363, %r29368;
	add.s32 	%r29370, %r29306, %r29312;
	add.s32 	%r29371, %r29370, %r29316;
	add.s32 	%r29372, %r29300, %r29318;
	sub.s32 	%r29373, %r29371, %r29372;
	add.s32 	%r29374, %r29373, %r29324;
	add.s32 	%r29375, %r29374, %r29328;
	add.s32 	%r29376, %r29375, %r29333;
	add.s32 	%r29377, %r29376, %r29338;
	add.s32 	%r29378, %r29377, %r29342;
	add.s32 	%r29379, %r29378, %r29347;
	add.s32 	%r29380, %r29379, %r29352;
	add.s32 	%r29381, %r29380, %r29369;
	add.s32 	%r29382, %r29381, -2;
	and.b32  	%r29383, %r29382, 1;
	setp.ne.s32 	%p371, %r29383, %r2368;
	@%p371 bra 	$L__BB1_612;
	shr.u32 	%r29384, %r2371, 1;
	shr.u32 	%r29385, %r2372, 1;
	and.b32  	%r29386, %r29385, 8388607;
	ld.global.u32 	%r29387, [%rd75+65536];
	ld.global.u32 	%r29388, [%rd75];
	ld.global.u32 	%r29389, [%rd75+131072];
	atom.shared.add.u32 	%r29390, [_ZZ14RevCheckSecondP8BiuStateS0_PjhhE14checkCount_Out], 1;
	cvt.u64.u32 	%rd2441, %r29390;
	mul.wide.u32 	%rd2442, %r29390, 4;
	add.s64 	%rd2443, %rd40, %rd2442;
	st.global.u32 	[%rd2443+196608], %r29386;
	cvt.u16.u32 	%rs1004, %r2373;
	xor.b16  	%rs1005, %rs67, %rs1004;
	shl.b16 	%rs1006, %rs1005, 13;
	xor.b16  	%rs1007, %rs1006, 8192;
	or.b16  	%rs1008, %rs1007, %rs67;
	shr.u16 	%rs1009, %rs1008, 1;
	and.b16  	%rs1010, %rs1009, 8191;
	mul.wide.u32 	%rd2444, %r29390, 2;
	sub.s64 	%rd2445, %rd2443, %rd2444;
	st.global.u16 	[%rd2445+262144], %rs1010;
	sub.s64 	%rd2446, %rd2445, %rd2441;
	st.global.u8 	[%rd2446+294912], %r29384;
	st.global.u8 	[%rd2446+311296], %r2374;
	st.global.u8 	[%rd2446+327680], %r2375;
	mul.wide.u32 	%rd2447, %r29390, 3;
	add.s64 	%rd2448, %rd2446, %rd2447;
	st.global.u32 	[%rd2448+131072], %r29389;
	st.global.u32 	[%rd2448+65536], %r29387;
	st.global.u32 	[%rd2448], %r29388;
$L__BB1_612:
	add.s32 	%r30287, %r30287, %r2369;
	setp.lt.u32 	%p372, %r30287, %r2367;
	@%p372 bra 	$L__BB1_610;
$L__BB1_613:
	bar.sync 	0;
	ld.shared.u32 	%r29391, [_ZZ14RevCheckSecondP8BiuStateS0_PjhhE14checkCount_Out];
	bar.sync 	0;
	st.shared.u32 	[_ZZ14RevCheckSecondP8BiuStateS0_PjhhE13checkCount_In], %r29391;
	mov.b32 	%r29392, 0;
	st.shared.u32 	[_ZZ14RevCheckSecondP8BiuStateS0_PjhhE14checkCount_Out], %r29392;
	bar.sync 	0;
	ld.shared.u32 	%r2377, [_ZZ14RevCheckSecondP8BiuStateS0_PjhhE13checkCount_In];
	setp.ge.u32 	%p373, %r30291, %r2377;
	@%p373 bra 	$L__BB1_618;
	ld.global.u8 	%r2378, [%rd4+44];
	mov.u32 	%r2379, %ntid.x;
	mov.u32 	%r30288, %r30291;
$L__BB1_615:
	cvt.u64.u32 	%rd2449, %r30288;
	mul.wide.u32 	%rd2450, %r30288, 4;
	add.s64 	%rd2451, %rd40, %rd2450;
	ld.global.u32 	%r29393, [%rd2451+196608];
	mul.wide.u32 	%rd2452, %r30288, 2;
	sub.s64 	%rd2453, %rd2451, %rd2452;
	ld.global.u16 	%rs68, [%rd2453+262144];
	cvt.u32.u16 	%r29394, %rs68;
	sub.s64 	%rd2454, %rd2453, %rd2449;
	ld.global.u8 	%r29395, [%rd2454+294912];
	ld.global.u8 	%r29396, [%rd2454+311296];
	ld.global.u8 	%r29397, [%rd2454+327680];
	mul.wide.u32 	%rd2455, %r30288, 3;
	add.s64 	%rd76, %rd2454, %rd2455;
	shr.u32 	%r29398, %r29394, 9;
	shr.u32 	%r29399, %r29393, 18;
	shr.u32 	%r29400, %r29393, 9;
	not.b32 	%r29401, %r29400;
	and.b32  	%r29402, %r29399, %r29401;
	and.b32  	%r29403, %r29402, %r29398;
	shr.u32 	%r29404, %r29393, 16;
	not.b32 	%r29405, %r29398;
	shr.u32 	%r29406, %r29393, 4;
	and.b32  	%r29407, %r29404, %r29405;
	and.b32  	%r29408, %r29407, %r29406;
	or.b32  	%r29409, %r29399, %r29406;
	not.b32 	%r29410, %r29409;
	shr.u32 	%r29411, %r29393, 22;
	and.b32  	%r29412, %r29411, %r29410;
	or.b32  	%r29413, %r29411, %r29404;
	not.b32 	%r29414, %r29413;
	and.b32  	%r29415, %r29400, %r29414;
	or.b32  	%r29416, %r29415, %r29412;
	or.b32  	%r29417, %r29416, %r29403;
	or.b32  	%r29418, %r29417, %r29408;
	shr.u32 	%r29419, %r29397, 4;
	xor.b32  	%r29420, %r29419, %r29418;
	xor.b32  	%r29421, %r29420, %r29397;
	xor.b32  	%r29422, %r29421, %r29393;
	shl.b32 	%r29423, %r29422, 7;
	and.b32  	%r29424, %r29423, 128;
	or.b32  	%r2381, %r29424, %r29395;
	shr.u32 	%r29425, %r2381, 6;
	or.b32  	%r29426, %r29425, %r29395;
	and.b32  	%r29427, %r29422, %r29426;
	shr.u32 	%r29428, %r29394, 5;
	shr.u32 	%r29429, %r29393, 7;
	shr.u32 	%r29430, %r29393, 17;
	not.b32 	%r29431, %r29430;
	and.b32  	%r29432, %r29429, %r29431;
	and.b32  	%r29433, %r29432, %r29428;
	not.b32 	%r29434, %r29429;
	shr.u32 	%r29435, %r29393, 21;
	shr.u32 	%r29436, %r29393, 12;
	and.b32  	%r29437, %r29435, %r29434;
	and.b32  	%r29438, %r29437, %r29436;
	or.b32  	%r29439, %r29433, %r29438;
	or.b32  	%r29440, %r29428, %r29435;
	not.b32 	%r29441, %r29440;
	shr.u32 	%r29442, %r29394, 12;
	and.b32  	%r29443, %r29442, %r29441;
	or.b32  	%r29444, %r29439, %r29443;
	or.b32  	%r29445, %r29442, %r29436;
	not.b32 	%r29446, %r29445;
	and.b32  	%r29447, %r29430, %r29446;
	or.b32  	%r29448, %r29444, %r29447;
	shr.u32 	%r29449, %r29395, 6;
	shr.u32 	%r29450, %r29395, 3;
	xor.b32  	%r29451, %r29450, %r29449;
	xor.b32  	%r29452, %r29451, %r29448;
	xor.b32  	%r29453, %r29452, %r29395;
	not.b32 	%r29454, %r29453;
	shl.b32 	%r29455, %r29453, 7;
	and.b32  	%r29456, %r29455, 128;
	or.b32  	%r29457, %r29456, %r29396;
	shr.u32 	%r29458, %r29393, 19;
	shr.u32 	%r29459, %r29393, 8;
	shr.u32 	%r29460, %r29394, 11;
	not.b32 	%r29461, %r29460;
	and.b32  	%r29462, %r29459, %r29461;
	and.b32  	%r29463, %r29462, %r29458;
	not.b32 	%r29464, %r29458;
	shr.u32 	%r29465, %r29393, 20;
	shr.u32 	%r29466, %r29393, 6;
	and.b32  	%r29467, %r29465, %r29464;
	and.b32  	%r29468, %r29467, %r29466;
	or.b32  	%r29469, %r29466, %r29459;
	not.b32 	%r29470, %r29469;
	shr.u32 	%r29471, %r29393, 13;
	and.b32  	%r29472, %r29471, %r29470;
	or.b32  	%r29473, %r29465, %r29471;
	not.b32 	%r29474, %r29473;
	and.b32  	%r29475, %r29460, %r29474;
	or.b32  	%r29476, %r29472, %r29468;
	or.b32  	%r29477, %r29476, %r29475;
	or.b32  	%r29478, %r29477, %r29463;
	shr.u32 	%r29479, %r29396, 6;
	shr.u32 	%r29480, %r29396, 3;
	xor.b32  	%r29481, %r29480, %r29479;
	xor.b32  	%r29482, %r29481, %r29478;
	xor.b32  	%r29483, %r29482, %r29396;
	not.b32 	%r29484, %r29483;
	shl.b32 	%r29485, %r29483, 7;
	and.b32  	%r29486, %r29485, 128;
	or.b32  	%r29487, %r29486, %r29397;
	shr.u32 	%r29488, %r2381, 5;
	shr.u32 	%r29489, %r29394, 4;
	shr.u32 	%r29490, %r29394, 10;
	and.b32  	%r29491, %r29393, 1;
	neg.s32 	%r29492, %r29491;
	xor.b32  	%r29493, %r29490, %r29488;
	xor.b32  	%r29494, %r29493, %r29394;
	xor.b32  	%r29495, %r29494, %r29491;
	xor.b32  	%r29496, %r29495, %r29489;
	xor.b32  	%r29497, %r29496, %r29457;
	shl.b32 	%r29498, %r29497, 23;
	or.b32  	%r29499, %r29498, %r29393;
	and.b32  	%r29500, %r29492, 1442944;
	xor.b32  	%r2382, %r29499, %r29500;
	and.b32  	%r29501, %r29460, %r29489;
	shr.u32 	%r29502, %r29394, 3;
	shr.u32 	%r29503, %r29394, 1;
	and.b32  	%r29504, %r29502, %r29503;
	xor.b32  	%r2383, %r29501, %r29504;
	and.b32  	%r29505, %r29427, 1;
	shr.u32 	%r29506, %r29395, 2;
	not.b32 	%r29507, %r29506;
	shr.u32 	%r29508, %r29396, 5;
	and.b32  	%r29509, %r29508, %r29507;
	or.b32  	%r29510, %r29454, %r29509;
	or.b32  	%r29511, %r29510, -2;
	shr.u32 	%r29512, %r29487, 3;
	not.b32 	%r29513, %r29512;
	shr.u32 	%r29514, %r29457, 3;
	and.b32  	%r29515, %r29514, %r29513;
	or.b32  	%r29516, %r29484, %r29515;
	or.b32  	%r29517, %r29516, -2;
	and.b32  	%r29518, %r29514, %r29512;
	shr.u32 	%r29519, %r29487, 5;
	not.b32 	%r29520, %r29519;
	or.b32  	%r29521, %r29518, %r29520;
	shr.u32 	%r2384, %r29457, 1;
	or.b32  	%r29522, %r29512, %r29514;
	and.b32  	%r29523, %r29522, %r2384;
	shr.u32 	%r29524, %r29457, 6;
	not.b32 	%r29525, %r29524;
	shr.u32 	%r29526, %r2381, 2;
	shr.u32 	%r29527, %r29457, 5;
	and.b32  	%r29528, %r29526, %r29527;
	or.b32  	%r29529, %r29528, %r29525;
	shr.u32 	%r29530, %r29395, 1;
	or.b32  	%r29531, %r29526, %r29527;
	and.b32  	%r29532, %r29531, %r29530;
	not.b32 	%r29533, %r29532;
	shr.u32 	%r29534, %r2381, 3;
	not.b32 	%r29535, %r29534;
	not.b32 	%r29536, %r29395;
	and.b32  	%r29537, %r29425, %r29536;
	or.b32  	%r29538, %r29537, %r29535;
	shr.u32 	%r29539, %r2381, 4;
	not.b32 	%r29540, %r29539;
	not.b32 	%r29541, %r29425;
	and.b32  	%r29542, %r29541, %r29395;
	or.b32  	%r29543, %r29542, %r29540;
	not.b32 	%r29544, %r29487;
	shr.u32 	%r29545, %r29487, 6;
	shr.u32 	%r2385, %r29487, 1;
	and.b32  	%r29546, %r29545, %r2385;
	or.b32  	%r29547, %r29546, %r29544;
	shr.u32 	%r29548, %r29487, 4;
	not.b32 	%r29549, %r29548;
	not.b32 	%r29550, %r29545;
	and.b32  	%r29551, %r2385, %r29550;
	or.b32  	%r29552, %r29551, %r29549;
	shr.u32 	%r29553, %r29487, 2;
	not.b32 	%r29554, %r29553;
	not.b32 	%r29555, %r2385;
	and.b32  	%r29556, %r29545, %r29555;
	or.b32  	%r29557, %r29556, %r29554;
	or.b32  	%r29558, %r2385, %r29526;
	not.b32 	%r29559, %r29558;
	and.b32  	%r29560, %r2381, %r29559;
	or.b32  	%r29561, %r29545, %r2381;
	not.b32 	%r29562, %r29561;
	and.b32  	%r29563, %r29527, %r29562;
	or.b32  	%r29564, %r29560, %r29563;
	not.b32 	%r29565, %r29514;
	and.b32  	%r29566, %r29512, %r29565;
	and.b32  	%r29567, %r29566, %r29526;
	or.b32  	%r29568, %r29564, %r29567;
	not.b32 	%r29569, %r29527;
	and.b32  	%r29570, %r29514, %r29569;
	and.b32  	%r29571, %r29512, %r29555;
	or.b32  	%r29572, %r29571, %r29570;
	and.b32  	%r29573, %r29572, %r29541;
	or.b32  	%r29574, %r29568, %r29573;
	add.s32 	%r29575, %r29511, %r29517;
	add.s32 	%r29576, %r29575, %r29521;
	add.s32 	%r29577, %r29505, %r29523;
	sub.s32 	%r29578, %r29576, %r29577;
	add.s32 	%r29579, %r29578, %r29529;
	add.s32 	%r29580, %r29579, %r29533;
	add.s32 	%r29581, %r29580, %r29538;
	add.s32 	%r29582, %r29581, %r29543;
	add.s32 	%r29583, %r29582, %r29547;
	add.s32 	%r29584, %r29583, %r29552;
	add.s32 	%r29585, %r29584, %r29557;
	add.s32 	%r29586, %r29585, %r29574;
	add.s32 	%r29587, %r29586, -2;
	and.b32  	%r29588, %r29587, 1;
	setp.ne.s32 	%p374, %r29588, %r2378;
	@%p374 bra 	$L__BB1_617;
	shr.u32 	%r29589, %r2381, 1;
	shr.u32 	%r29590, %r2382, 1;
	and.b32  	%r29591, %r29590, 8388607;
	ld.global.u32 	%r29592, [%rd76+65536];
	ld.global.u32 	%r29593, [%rd76];
	ld.global.u32 	%r29594, [%rd76+131072];
	atom.shared.add.u32 	%r29595, [_ZZ14RevCheckSecondP8BiuStateS0_PjhhE14checkCount_Out], 1;
	cvt.u64.u32 	%rd2456, %r29595;
	mul.wide.u32 	%rd2457, %r29595, 4;
	add.s64 	%rd2458, %rd43, %rd2457;
	st.global.u32 	[%rd2458+196608], %r29591;
	cvt.u16.u32 	%rs1011, %r2383;
	xor.b16  	%rs1012, %rs68, %rs1011;
	shl.b16 	%rs1013, %rs1012, 13;
	xor.b16  	%rs1014, %rs1013, 8192;
	or.b16  	%rs1015, %rs1014, %rs68;
	shr.u16 	%rs1016, %rs1015, 1;
	and.b16  	%rs1017, %rs1016, 8191;
	mul.wide.u32 	%rd2459, %r29595, 2;
	sub.s64 	%rd2460, %rd2458, %rd2459;
	st.global.u16 	[%rd2460+262144], %rs1017;
	sub.s64 	%rd2461, %rd2460, %rd2456;
	st.global.u8 	[%rd2461+294912], %r29589;
	st.global.u8 	[%rd2461+311296], %r2384;
	st.global.u8 	[%rd2461+327680], %r2385;
	mul.wide.u32 	%rd2462, %r29595, 3;
	add.s64 	%rd2463, %rd2461, %rd2462;
	st.global.u32 	[%rd2463+131072], %r29594;
	st.global.u32 	[%rd2463+65536], %r29592;
	st.global.u32 	[%rd2463], %r29593;
$L__BB1_617:
	add.s32 	%r30288, %r30288, %r2379;
	setp.lt.u32 	%p375, %r30288, %r2377;
	@%p375 bra 	$L__BB1_615;
$L__BB1_618:
	bar.sync 	0;
	ld.shared.u32 	%r29596, [_ZZ14RevCheckSecondP8BiuStateS0_PjhhE14checkCount_Out];
	st.global.u32 	[%rd2+4096], %r29596;
	bar.sync 	0;
	st.shared.u32 	[_ZZ14RevCheckSecondP8BiuStateS0_PjhhE13checkCount_In], %r29596;
	mov.b32 	%r29597, 0;
	st.shared.u32 	[_ZZ14RevCheckSecondP8BiuStateS0_PjhhE14checkCount_Out], %r29597;
	bar.sync 	0;
	ld.shared.u32 	%r2387, [_ZZ14RevCheckSecondP8BiuStateS0_PjhhE13checkCount_In];
	setp.ge.u32 	%p376, %r30291, %r2387;
	@%p376 bra 	$L__BB1_623;
	ld.global.u8 	%r2388, [%rd4+45];
	mov.u32 	%r2389, %ntid.x;
	mov.u32 	%r30289, %r30291;
$L__BB1_620:
	cvt.u64.u32 	%rd2464, %r30289;
	mul.wide.u32 	%rd2465, %r30289, 4;
	add.s64 	%rd2466, %rd43, %rd2465;
	ld.global.u32 	%r29598, [%rd2466+196608];
	mul.wide.u32 	%rd2467, %r30289, 2;
	sub.s64 	%rd2468, %rd2466, %rd2467;
	ld.global.u16 	%rs69, [%rd2468+262144];
	cvt.u32.u16 	%r29599, %rs69;
	sub.s64 	%rd2469, %rd2468, %rd2464;
	ld.global.u8 	%r29600, [%rd2469+294912];
	ld.global.u8 	%r29601, [%rd2469+311296];
	ld.global.u8 	%r29602, [%rd2469+327680];
	mul.wide.u32 	%rd2470, %r30289, 3;
	add.s64 	%rd77, %rd2469, %rd2470;
	shr.u32 	%r29603, %r29599, 9;
	shr.u32 	%r29604, %r29598, 18;
	shr.u32 	%r29605, %r29598, 9;
	not.b32 	%r29606, %r29605;
	and.b32  	%r29607, %r29604, %r29606;
	and.b32  	%r29608, %r29607, %r29603;
	shr.u32 	%r29609, %r29598, 16;
	not.b32 	%r29610, %r29603;
	shr.u32 	%r29611, %r29598, 4;
	and.b32  	%r29612, %r29609, %r29610;
	and.b32  	%r29613, %r29612, %r29611;
	or.b32  	%r29614, %r29604, %r29611;
	not.b32 	%r29615, %r29614;
	shr.u32 	%r29616, %r29598, 22;
	and.b32  	%r29617, %r29616, %r29615;
	or.b32  	%r29618, %r29616, %r29609;
	not.b32 	%r29619, %r29618;
	and.b32  	%r29620, %r29605, %r29619;
	or.b32  	%r29621, %r29620, %r29617;
	or.b32  	%r29622, %r29621, %r29608;
	or.b32  	%r29623, %r29622, %r29613;
	shr.u32 	%r29624, %r29602, 4;
	xor.b32  	%r29625, %r29624, %r29623;
	xor.b32  	%r29626, %r29625, %r29602;
	xor.b32  	%r29627, %r29626, %r29598;
	shl.b32 	%r29628, %r29627, 7;
	and.b32  	%r29629, %r29628, 128;
	or.b32  	%r2391, %r29629, %r29600;
	shr.u32 	%r29630, %r2391, 6;
	or.b32  	%r29631, %r29630, %r29600;
	and.b32  	%r29632, %r29627, %r29631;
	shr.u32 	%r29633, %r29599, 5;
	shr.u32 	%r29634, %r29598, 7;
	shr.u32 	%r29635, %r29598, 17;
	not.b32 	%r29636, %r29635;
	and.b32  	%r29637, %r29634, %r29636;
	and.b32  	%r29638, %r29637, %r29633;
	not.b32 	%r29639, %r29634;
	shr.u32 	%r29640, %r29598, 21;
	shr.u32 	%r29641, %r29598, 12;
	and.b32  	%r29642, %r29640, %r29639;
	and.b32  	%r29643, %r29642, %r29641;
	or.b32  	%r29644, %r29638, %r29643;
	or.b32  	%r29645, %r29633, %r29640;
	not.b32 	%r29646, %r29645;
	shr.u32 	%r29647, %r29599, 12;
	and.b32  	%r29648, %r29647, %r29646;
	or.b32  	%r29649, %r29644, %r29648;
	or.b32  	%r29650, %r29647, %r29641;
	not.b32 	%r29651, %r29650;
	and.b32  	%r29652, %r29635, %r29651;
	or.b32  	%r29653, %r29649, %r29652;
	shr.u32 	%r29654, %r29600, 6;
	shr.u32 	%r29655, %r29600, 3;
	xor.b32  	%r29656, %r29655, %r29654;
	xor.b32  	%r29657, %r29656, %r29653;
	xor.b32  	%r29658, %r29657, %r29600;
	not.b32 	%r29659, %r29658;
	shl.b32 	%r29660, %r29658, 7;
	and.b32  	%r29661, %r29660, 128;
	or.b32  	%r29662, %r29661, %r29601;
	shr.u32 	%r29663, %r29598, 19;
	shr.u32 	%r29664, %r29598, 8;
	shr.u32 	%r29665, %r29599, 11;
	not.b32 	%r29666, %r29665;
	and.b32  	%r29667, %r29664, %r29666;
	and.b32  	%r29668, %r29667, %r29663;
	not.b32 	%r29669, %r29663;
	shr.u32 	%r29670, %r29598, 20;
	shr.u32 	%r29671, %r29598, 6;
	and.b32  	%r29672, %r29670, %r29669;
	and.b32  	%r29673, %r29672, %r29671;
	or.b32  	%r29674, %r29671, %r29664;
	not.b32 	%r29675, %r29674;
	shr.u32 	%r29676, %r29598, 13;
	and.b32  	%r29677, %r29676, %r29675;
	or.b32  	%r29678, %r29670, %r29676;
	not.b32 	%r29679, %r29678;
	and.b32  	%r29680, %r29665, %r29679;
	or.b32  	%r29681, %r29677, %r29673;
	or.b32  	%r29682, %r29681, %r29680;
	or.b32  	%r29683, %r29682, %r29668;
	shr.u32 	%r29684, %r29601, 6;
	shr.u32 	%r29685, %r29601, 3;
	xor.b32  	%r29686, %r29685, %r29684;
	xor.b32  	%r29687, %r29686, %r29683;
	xor.b32  	%r29688, %r29687, %r29601;
	not.b32 	%r29689, %r29688;
	shl.b32 	%r29690, %r29688, 7;
	and.b32  	%r29691, %r29690, 128;
	or.b32  	%r29692, %r29691, %r29602;
	shr.u32 	%r29693, %r2391, 5;
	shr.u32 	%r29694, %r29599, 4;
	shr.u32 	%r29695, %r29599, 10;
	and.b32  	%r29696, %r29598, 1;
	neg.s32 	%r29697, %r29696;
	xor.b32  	%r29698, %r29695, %r29693;
	xor.b32  	%r29699, %r29698, %r29599;
	xor.b32  	%r29700, %r29699, %r29696;
	xor.b32  	%r29701, %r29700, %r29694;
	xor.b32  	%r29702, %r29701, %r29662;
	shl.b32 	%r29703, %r29702, 23;
	or.b32  	%r29704, %r29703, %r29598;
	and.b32  	%r29705, %r29697, 1442944;
	xor.b32  	%r2392, %r29704, %r29705;
	and.b32  	%r29706, %r29665, %r29694;
	shr.u32 	%r29707, %r29599, 3;
	shr.u32 	%r29708, %r29599, 1;
	and.b32  	%r29709, %r29707, %r29708;
	xor.b32  	%r2393, %r29706, %r29709;
	and.b32  	%r29710, %r29632, 1;
	shr.u32 	%r29711, %r29600, 2;
	not.b32 	%r29712, %r29711;
	shr.u32 	%r29713, %r29601, 5;
	and.b32  	%r29714, %r29713, %r29712;
	or.b32  	%r29715, %r29659, %r29714;
	or.b32  	%r29716, %r29715, -2;
	shr.u32 	%r29717, %r29692, 3;
	not.b32 	%r29718, %r29717;
	shr.u32 	%r29719, %r29662, 3;
	and.b32  	%r29720, %r29719, %r29718;
	or.b32  	%r29721, %r29689, %r29720;
	or.b32  	%r29722, %r29721, -2;
	and.b32  	%r29723, %r29719, %r29717;
	shr.u32 	%r29724, %r29692, 5;
	not.b32 	%r29725, %r29724;
	or.b32  	%r29726, %r29723, %r29725;
	shr.u32 	%r2394, %r29662, 1;
	or.b32  	%r29727, %r29717, %r29719;
	and.b32  	%r29728, %r29727, %r2394;
	shr.u32 	%r29729, %r29662, 6;
	not.b32 	%r29730, %r29729;
	shr.u32 	%r29731, %r2391, 2;
	shr.u32 	%r29732, %r29662, 5;
	and.b32  	%r29733, %r29731, %r29732;
	or.b32  	%r29734, %r29733, %r29730;
	shr.u32 	%r29735, %r29600, 1;
	or.b32  	%r29736, %r29731, %r29732;
	and.b32  	%r29737, %r29736, %r29735;
	not.b32 	%r29738, %r29737;
	shr.u32 	%r29739, %r2391, 3;
	not.b32 	%r29740, %r29739;
	not.b32 	%r29741, %r29600;
	and.b32  	%r29742, %r29630, %r29741;
	or.b32  	%r29743, %r29742, %r29740;
	shr.u32 	%r29744, %r2391, 4;
	not.b32 	%r29745, %r29744;
	not.b32 	%r29746, %r29630;
	and.b32  	%r29747, %r29746, %r29600;
	or.b32  	%r29748, %r29747, %r29745;
	not.b32 	%r29749, %r29692;
	shr.u32 	%r29750, %r29692, 6;
	shr.u32 	%r2395, %r29692, 1;
	and.b32  	%r29751, %r29750, %r2395;
	or.b32  	%r29752, %r29751, %r29749;
	shr.u32 	%r29753, %r29692, 4;
	not.b32 	%r29754, %r29753;
	not.b32 	%r29755, %r29750;
	and.b32  	%r29756, %r2395, %r29755;
	or.b32  	%r29757, %r29756, %r29754;
	shr.u32 	%r29758, %r29692, 2;
	not.b32 	%r29759, %r29758;
	not.b32 	%r29760, %r2395;
	and.b32  	%r29761, %r29750, %r29760;
	or.b32  	%r29762, %r29761, %r29759;
	or.b32  	%r29763, %r2395, %r29731;
	not.b32 	%r29764, %r29763;
	and.b32  	%r29765, %r2391, %r29764;
	or.b32  	%r29766, %r29750, %r2391;
	not.b32 	%r29767, %r29766;
	and.b32  	%r29768, %r29732, %r29767;
	or.b32  	%r29769, %r29765, %r29768;
	not.b32 	%r29770, %r29719;
	and.b32  	%r29771, %r29717, %r29770;
	and.b32  	%r29772, %r29771, %r29731;
	or.b32  	%r29773, %r29769, %r29772;
	not.b32 	%r29774, %r29732;
	and.b32  	%r29775, %r29719, %r29774;
	and.b32  	%r29776, %r29717, %r29760;
	or.b32  	%r29777, %r29776, %r29775;
	and.b32  	%r29778, %r29777, %r29746;
	or.b32  	%r29779, %r29773, %r29778;
	add.s32 	%r29780, %r29716, %r29722;
	add.s32 	%r29781, %r29780, %r29726;
	add.s32 	%r29782, %r29710, %r29728;
	sub.s32 	%r29783, %r29781, %r29782;
	add.s32 	%r29784, %r29783, %r29734;
	add.s32 	%r29785, %r29784, %r29738;
	add.s32 	%r29786, %r29785, %r29743;
	add.s32 	%r29787, %r29786, %r29748;
	add.s32 	%r29788, %r29787, %r29752;
	add.s32 	%r29789, %r29788, %r29757;
	add.s32 	%r29790, %r29789, %r29762;
	add.s32 	%r29791, %r29790, %r29779;
	add.s32 	%r29792, %r29791, -2;
	and.b32  	%r29793, %r29792, 1;
	setp.ne.s32 	%p377, %r29793, %r2388;
	@%p377 bra 	$L__BB1_622;
	shr.u32 	%r29794, %r2391, 1;
	shr.u32 	%r29795, %r2392, 1;
	and.b32  	%r29796, %r29795, 8388607;
	ld.global.u32 	%r29797, [%rd77+65536];
	ld.global.u32 	%r29798, [%rd77];
	ld.global.u32 	%r29799, [%rd77+131072];
	atom.shared.add.u32 	%r29800, [_ZZ14RevCheckSecondP8BiuStateS0_PjhhE14checkCount_Out], 1;
	cvt.u64.u32 	%rd2471, %r29800;
	mul.wide.u32 	%rd2472, %r29800, 4;
	add.s64 	%rd2473, %rd40, %rd2472;
	st.global.u32 	[%rd2473+196608], %r29796;
	cvt.u16.u32 	%rs1018, %r2393;
	xor.b16  	%rs1019, %rs69, %rs1018;
	shl.b16 	%rs1020, %rs1019, 13;
	xor.b16  	%rs1021, %rs1020, 8192;
	or.b16  	%rs1022, %rs1021, %rs69;
	shr.u16 	%rs1023, %rs1022, 1;
	and.b16  	%rs1024, %rs1023, 8191;
	mul.wide.u32 	%rd2474, %r29800, 2;
	sub.s64 	%rd2475, %rd2473, %rd2474;
	st.global.u16 	[%rd2475+262144], %rs1024;
	sub.s64 	%rd2476, %rd2475, %rd2471;
	st.global.u8 	[%rd2476+294912], %r29794;
	st.global.u8 	[%rd2476+311296], %r2394;
	st.global.u8 	[%rd2476+327680], %r2395;
	mul.wide.u32 	%rd2477, %r29800, 3;
	add.s64 	%rd2478, %rd2476, %rd2477;
	st.global.u32 	[%rd2478+131072], %r29799;
	st.global.u32 	[%rd2478+65536], %r29797;
	st.global.u32 	[%rd2478], %r29798;
$L__BB1_622:
	add.s32 	%r30289, %r30289, %r2389;
	setp.lt.u32 	%p378, %r30289, %r2387;
	@%p378 bra 	$L__BB1_620;
$L__BB1_623:
	bar.sync 	0;
	ld.shared.u32 	%r29801, [_ZZ14RevCheckSecondP8BiuStateS0_PjhhE14checkCount_Out];
	bar.sync 	0;
	st.shared.u32 	[_ZZ14RevCheckSecondP8BiuStateS0_PjhhE13checkCount_In], %r29801;
	mov.b32 	%r29802, 0;
	st.shared.u32 	[_ZZ14RevCheckSecondP8BiuStateS0_PjhhE14checkCount_Out], %r29802;
	bar.sync 	0;
	ld.shared.u32 	%r2397, [_ZZ14RevCheckSecondP8BiuStateS0_PjhhE13checkCount_In];
	setp.ge.u32 	%p379, %r30291, %r2397;
	@%p379 bra 	$L__BB1_628;
	ld.global.u8 	%r2398, [%rd4+46];
	mov.u32 	%r2399, %ntid.x;
	mov.u32 	%r30290, %r30291;
$L__BB1_625:
	cvt.u64.u32 	%rd2479, %r30290;
	mul.wide.u32 	%rd2480, %r30290, 4;
	add.s64 	%rd2481, %rd40, %rd2480;
	ld.global.u32 	%r29803, [%rd2481+196608];
	mul.wide.u32 	%rd2482, %r30290, 2;
	sub.s64 	%rd2483, %rd2481, %rd2482;
	ld.global.u16 	%rs70, [%rd2483+262144];
	cvt.u32.u16 	%r29804, %rs70;
	sub.s64 	%rd2484, %rd2483, %rd2479;
	ld.global.u8 	%r29805, [%rd2484+294912];
	ld.global.u8 	%r29806, [%rd2484+311296];
	ld.global.u8 	%r29807, [%rd2484+327680];
	mul.wide.u32 	%rd2485, %r30290, 3;
	add.s64 	%rd78, %rd2484, %rd2485;
	shr.u32 	%r29808, %r29804, 9;
	shr.u32 	%r29809, %r29803, 18;
	shr.u32 	%r29810, %r29803, 9;
	not.b32 	%r29811, %r29810;
	and.b32  	%r29812, %r29809, %r29811;
	and.b32  	%r29813, %r29812, %r29808;
	shr.u32 	%r29814, %r29803, 16;
	not.b32 	%r29815, %r29808;
	shr.u32 	%r29816, %r29803, 4;
	and.b32  	%r29817, %r29814, %r29815;
	and.b32  	%r29818, %r29817, %r29816;
	or.b32  	%r29819, %r29809, %r29816;
	not.b32 	%r29820, %r29819;
	shr.u32 	%r29821, %r29803, 22;
	and.b32  	%r29822, %r29821, %r29820;
	or.b32  	%r29823, %r29821, %r29814;
	not.b32 	%r29824, %r29823;
	and.b32  	%r29825, %r29810, %r29824;
	or.b32  	%r29826, %r29825, %r29822;
	or.b32  	%r29827, %r29826, %r29813;
	or.b32  	%r29828, %r29827, %r29818;
	shr.u32 	%r29829, %r29807, 4;
	xor.b32  	%r29830, %r29829, %r29828;
	xor.b32  	%r29831, %r29830, %r29807;
	xor.b32  	%r29832, %r29831, %r29803;
	shl.b32 	%r29833, %r29832, 7;
	and.b32  	%r29834, %r29833, 128;
	or.b32  	%r2401, %r29834, %r29805;
	shr.u32 	%r29835, %r2401, 6;
	or.b32  	%r29836, %r29835, %r29805;
	and.b32  	%r29837, %r29832, %r29836;
	shr.u32 	%r29838, %r29804, 5;
	shr.u32 	%r29839, %r29803, 7;
	shr.u32 	%r29840, %r29803, 17;
	not.b32 	%r29841, %r29840;
	and.b32  	%r29842, %r29839, %r29841;
	and.b32  	%r29843, %r29842, %r29838;
	not.b32 	%r29844, %r29839;
	shr.u32 	%r29845, %r29803, 21;
	shr.u32 	%r29846, %r29803, 12;
	and.b32  	%r29847, %r29845, %r29844;
	and.b32  	%r29848, %r29847, %r29846;
	or.b32  	%r29849, %r29843, %r29848;
	or.b32  	%r29850, %r29838, %r29845;
	not.b32 	%r29851, %r29850;
	shr.u32 	%r29852, %r29804, 12;
	and.b32  	%r29853, %r29852, %r29851;
	or.b32  	%r29854, %r29849, %r29853;
	or.b32  	%r29855, %r29852, %r29846;
	not.b32 	%r29856, %r29855;
	and.b32  	%r29857, %r29840, %r29856;
	or.b32  	%r29858, %r29854, %r29857;
	shr.u32 	%r29859, %r29805, 6;
	shr.u32 	%r29860, %r29805, 3;
	xor.b32  	%r29861, %r29860, %r29859;
	xor.b32  	%r29862, %r29861, %r29858;
	xor.b32  	%r29863, %r29862, %r29805;
	not.b32 	%r29864, %r29863;
	shl.b32 	%r29865, %r29863, 7;
	and.b32  	%r29866, %r29865, 128;
	or.b32  	%r29867, %r29866, %r29806;
	shr.u32 	%r29868, %r29803, 19;
	shr.u32 	%r29869, %r29803, 8;
	shr.u32 	%r29870, %r29804, 11;
	not.b32 	%r29871, %r29870;
	and.b32  	%r29872, %r29869, %r29871;
	and.b32  	%r29873, %r29872, %r29868;
	not.b32 	%r29874, %r29868;
	shr.u32 	%r29875, %r29803, 20;
	shr.u32 	%r29876, %r29803, 6;
	and.b32  	%r29877, %r29875, %r29874;
	and.b32  	%r29878, %r29877, %r29876;
	or.b32  	%r29879, %r29876, %r29869;
	not.b32 	%r29880, %r29879;
	shr.u32 	%r29881, %r29803, 13;
	and.b32  	%r29882, %r29881, %r29880;
	or.b32  	%r29883, %r29875, %r29881;
	not.b32 	%r29884, %r29883;
	and.b32  	%r29885, %r29870, %r29884;
	or.b32  	%r29886, %r29882, %r29878;
	or.b32  	%r29887, %r29886, %r29885;
	or.b32  	%r29888, %r29887, %r29873;
	shr.u32 	%r29889, %r29806, 6;
	shr.u32 	%r29890, %r29806, 3;
	xor.b32  	%r29891, %r29890, %r29889;
	xor.b32  	%r29892, %r29891, %r29888;
	xor.b32  	%r29893, %r29892, %r29806;
	not.b32 	%r29894, %r29893;
	shl.b32 	%r29895, %r29893, 7;
	and.b32  	%r29896, %r29895, 128;
	or.b32  	%r29897, %r29896, %r29807;
	shr.u32 	%r29898, %r2401, 5;
	shr.u32 	%r29899, %r29804, 4;
	shr.u32 	%r29900, %r29804, 10;
	and.b32  	%r29901, %r29803, 1;
	neg.s32 	%r29902, %r29901;
	xor.b32  	%r29903, %r29900, %r29898;
	xor.b32  	%r29904, %r29903, %r29804;
	xor.b32  	%r29905, %r29904, %r29901;
	xor.b32  	%r29906, %r29905, %r29899;
	xor.b32  	%r29907, %r29906, %r29867;
	shl.b32 	%r29908, %r29907, 23;
	or.b32  	%r29909, %r29908, %r29803;
	and.b32  	%r29910, %r29902, 1442944;
	xor.b32  	%r2402, %r29909, %r29910;
	and.b32  	%r29911, %r29870, %r29899;
	shr.u32 	%r29912, %r29804, 3;
	shr.u32 	%r29913, %r29804, 1;
	and.b32  	%r29914, %r29912, %r29913;
	xor.b32  	%r2403, %r29911, %r29914;
	and.b32  	%r29915, %r29837, 1;
	shr.u32 	%r29916, %r29805, 2;
	not.b32 	%r29917, %r29916;
	shr.u32 	%r29918, %r29806, 5;
	and.b32  	%r29919, %r29918, %r29917;
	or.b32  	%r29920, %r29864, %r29919;
	or.b32  	%r29921, %r29920, -2;
	shr.u32 	%r29922, %r29897, 3;
	not.b32 	%r29923, %r29922;
	shr.u32 	%r29924, %r29867, 3;
	and.b32  	%r29925, %r29924, %r29923;
	or.b32  	%r29926, %r29894, %r29925;
	or.b32  	%r29927, %r29926, -2;
	and.b32  	%r29928, %r29924, %r29922;
	shr.u32 	%r29929, %r29897, 5;
	not.b32 	%r29930, %r29929;
	or.b32  	%r29931, %r29928, %r29930;
	shr.u32 	%r2404, %r29867, 1;
	or.b32  	%r29932, %r29922, %r29924;
	and.b32  	%r29933, %r29932, %r2404;
	shr.u32 	%r29934, %r29867, 6;
	not.b32 	%r29935, %r29934;
	shr.u32 	%r29936, %r2401, 2;
	shr.u32 	%r29937, %r29867, 5;
	and.b32  	%r29938, %r29936, %r29937;
	or.b32  	%r29939, %r29938, %r29935;
	shr.u32 	%r29940, %r29805, 1;
	or.b32  	%r29941, %r29936, %r29937;
	and.b32  	%r29942, %r29941, %r29940;
	not.b32 	%r29943, %r29942;
	shr.u32 	%r29944, %r2401, 3;
	not.b32 	%r29945, %r29944;
	not.b32 	%r29946, %r29805;
	and.b32  	%r29947, %r29835, %r29946;
	or.b32  	%r29948, %r29947, %r29945;
	shr.u32 	%r29949, %r2401, 4;
	not.b32 	%r29950, %r29949;
	not.b32 	%r29951, %r29835;
	and.b32  	%r29952, %r29951, %r29805;
	or.b32  	%r29953, %r29952, %r29950;
	not.b32 	%r29954, %r29897;
	shr.u32 	%r29955, %r29897, 6;
	shr.u32 	%r2405, %r29897, 1;
	and.b32  	%r29956, %r29955, %r2405;
	or.b32  	%r29957, %r29956, %r29954;
	shr.u32 	%r29958, %r29897, 4;
	not.b32 	%r29959, %r29958;
	not.b32 	%r29960, %r29955;
	and.b32  	%r29961, %r2405, %r29960;
	or.b32  	%r29962, %r29961, %r29959;
	shr.u32 	%r29963, %r29897, 2;
	not.b32 	%r29964, %r29963;
	not.b32 	%r29965, %r2405;
	and.b32  	%r29966, %r29955, %r29965;
	or.b32  	%r29967, %r29966, %r29964;
	or.b32  	%r29968, %r2405, %r29936;
	not.b32 	%r29969, %r29968;
	and.b32  	%r29970, %r2401, %r29969;
	or.b32  	%r29971, %r29955, %r2401;
	not.b32 	%r29972, %r29971;
	and.b32  	%r29973, %r29937, %r29972;
	or.b32  	%r29974, %r29970, %r29973;
	not.b32 	%r29975, %r29924;
	and.b32  	%r29976, %r29922, %r29975;
	and.b32  	%r29977, %r29976, %r29936;
	or.b32  	%r29978, %r29974, %r29977;
	not.b32 	%r29979, %r29937;
	and.b32  	%r29980, %r29924, %r29979;
	and.b32  	%r29981, %r29922, %r29965;
	or.b32  	%r29982, %r29981, %r29980;
	and.b32  	%r29983, %r29982, %r29951;
	or.b32  	%r29984, %r29978, %r29983;
	add.s32 	%r29985, %r29921, %r29927;
	add.s32 	%r29986, %r29985, %r29931;
	add.s32 	%r29987, %r29915, %r29933;
	sub.s32 	%r29988, %r29986, %r29987;
	add.s32 	%r29989, %r29988, %r29939;
	add.s32 	%r29990, %r29989, %r29943;
	add.s32 	%r29991, %r29990, %r29948;
	add.s32 	%r29992, %r29991, %r29953;
	add.s32 	%r29993, %r29992, %r29957;
	add.s32 	%r29994, %r29993, %r29962;
	add.s32 	%r29995, %r29994, %r29967;
	add.s32 	%r29996, %r29995, %r29984;
	add.s32 	%r29997, %r29996, -2;
	and.b32  	%r29998, %r29997, 1;
	setp.ne.s32 	%p380, %r29998, %r2398;
	@%p380 bra 	$L__BB1_627;
	shr.u32 	%r29999, %r2401, 1;
	shr.u32 	%r30000, %r2402, 1;
	and.b32  	%r30001, %r30000, 8388607;
	ld.global.u32 	%r30002, [%rd78+65536];
	ld.global.u32 	%r30003, [%rd78];
	ld.global.u32 	%r30004, [%rd78+131072];
	atom.shared.add.u32 	%r30005, [_ZZ14RevCheckSecondP8BiuStateS0_PjhhE14checkCount_Out], 1;
	cvt.u64.u32 	%rd2486, %r30005;
	mul.wide.u32 	%rd2487, %r30005, 4;
	add.s64 	%rd2488, %rd43, %rd2487;
	st.global.u32 	[%rd2488+196608], %r30001;
	cvt.u16.u32 	%rs1025, %r2403;
	xor.b16  	%rs1026, %rs70, %rs1025;
	shl.b16 	%rs1027, %rs1026, 13;
	xor.b16  	%rs1028, %rs1027, 8192;
	or.b16  	%rs1029, %rs1028, %rs70;
	shr.u16 	%rs1030, %rs1029, 1;
	and.b16  	%rs1031, %rs1030, 8191;
	mul.wide.u32 	%rd2489, %r30005, 2;
	sub.s64 	%rd2490, %rd2488, %rd2489;
	st.global.u16 	[%rd2490+262144], %rs1031;
	sub.s64 	%rd2491, %rd2490, %rd2486;
	st.global.u8 	[%rd2491+294912], %r29999;
	st.global.u8 	[%rd2491+311296], %r2404;
	st.global.u8 	[%rd2491+327680], %r2405;
	mul.wide.u32 	%rd2492, %r30005, 3;
	add.s64 	%rd2493, %rd2491, %rd2492;
	st.global.u32 	[%rd2493+131072], %r30004;
	st.global.u32 	[%rd2493+65536], %r30002;
	st.global.u32 	[%rd2493], %r30003;
$L__BB1_627:
	add.s32 	%r30290, %r30290, %r2399;
	setp.lt.u32 	%p381, %r30290, %r2397;
	@%p381 bra 	$L__BB1_625;
$L__BB1_628:
	bar.sync 	0;
	ld.shared.u32 	%r30006, [_ZZ14RevCheckSecondP8BiuStateS0_PjhhE14checkCount_Out];
	st.global.u32 	[%rd2+4096], %r30006;
	bar.sync 	0;
	st.shared.u32 	[_ZZ11RevCheckEndP8BiuStatePjhE13checkCount_In], %r30006;
	bar.sync 	0;
	ld.shared.u32 	%r2407, [_ZZ11RevCheckEndP8BiuStatePjhE13checkCount_In];
	setp.ge.u32 	%p382, %r30291, %r2407;
	@%p382 bra 	$L__BB1_633;
	ld.global.u8 	%r2408, [%rd4+47];
	mov.u64 	%rd2494, dev_BiuKey;
	mad.lo.s64 	%rd79, %rd3, 13, %rd2494;
	mov.u32 	%r2409, %ntid.x;
$L__BB1_630:
	cvt.u64.u32 	%rd2495, %r30291;
	mul.wide.u32 	%rd2496, %r30291, 4;
	add.s64 	%rd2497, %rd43, %rd2496;
	ld.global.u32 	%r30007, [%rd2497+196608];
	mul.wide.u32 	%rd2498, %r30291, 2;
	sub.s64 	%rd2499, %rd2497, %rd2498;
	ld.global.u16 	%r30008, [%rd2499+262144];
	sub.s64 	%rd2500, %rd2499, %rd2495;
	ld.global.u8 	%r30009, [%rd2500+294912];
	ld.global.u8 	%r30010, [%rd2500+311296];
	ld.global.u8 	%r30011, [%rd2500+327680];
	mul.wide.u32 	%rd2501, %r30291, 3;
	add.s64 	%rd80, %rd2500, %rd2501;
	shr.u32 	%r30012, %r30008, 9;
	shr.u32 	%r30013, %r30007, 18;
	shr.u32 	%r30014, %r30007, 9;
	not.b32 	%r30015, %r30014;
	and.b32  	%r30016, %r30013, %r30015;
	and.b32  	%r30017, %r30016, %r30012;
	shr.u32 	%r30018, %r30007, 16;
	not.b32 	%r30019, %r30012;
	shr.u32 	%r30020, %r30007, 4;
	and.b32  	%r30021, %r30018, %r30019;
	and.b32  	%r30022, %r30021, %r30020;
	or.b32  	%r30023, %r30013, %r30020;
	not.b32 	%r30024, %r30023;
	shr.u32 	%r30025, %r30007, 22;
	and.b32  	%r30026, %r30025, %r30024;
	or.b32  	%r30027, %r30025, %r30018;
	not.b32 	%r30028, %r30027;
	and.b32  	%r30029, %r30014, %r30028;
	or.b32  	%r30030, %r30029, %r30026;
	or.b32  	%r30031, %r30030, %r30017;
	or.b32  	%r30032, %r30031, %r30022;
	shr.u32 	%r30033, %r30011, 4;
	xor.b32  	%r30034, %r30032, %r30011;
	xor.b32  	%r30035, %r30034, %r30007;
	xor.b32  	%r30036, %r30035, %r30033;
	shr.u32 	%r30037, %r30008, 5;
	shr.u32 	%r30038, %r30007, 7;
	shr.u32 	%r30039, %r30007, 17;
	not.b32 	%r30040, %r30039;
	and.b32  	%r30041, %r30038, %r30040;
	and.b32  	%r30042, %r30041, %r30037;
	not.b32 	%r30043, %r30038;
	shr.u32 	%r30044, %r30007, 21;
	shr.u32 	%r30045, %r30007, 12;
	and.b32  	%r30046, %r30044, %r30043;
	and.b32  	%r30047, %r30046, %r30045;
	or.b32  	%r30048, %r30042, %r30047;
	or.b32  	%r30049, %r30037, %r30044;
	not.b32 	%r30050, %r30049;
	shr.u32 	%r30051, %r30008, 12;
	and.b32  	%r30052, %r30051, %r30050;
	or.b32  	%r30053, %r30048, %r30052;
	or.b32  	%r30054, %r30051, %r30045;
	not.b32 	%r30055, %r30054;
	and.b32  	%r30056, %r30039, %r30055;
	or.b32  	%r30057, %r30053, %r30056;
	shr.u32 	%r30058, %r30009, 6;
	shr.u32 	%r30059, %r30009, 3;
	xor.b32  	%r30060, %r30057, %r30009;
	xor.b32  	%r30061, %r30060, %r30059;
	shr.u32 	%r30062, %r30007, 19;
	shr.u32 	%r30063, %r30007, 8;
	shr.u32 	%r30064, %r30008, 11;
	not.b32 	%r30065, %r30064;
	and.b32  	%r30066, %r30063, %r30065;
	and.b32  	%r30067, %r30066, %r30062;
	not.b32 	%r30068, %r30062;
	shr.u32 	%r30069, %r30007, 20;
	shr.u32 	%r30070, %r30007, 6;
	and.b32  	%r30071, %r30069, %r30068;
	and.b32  	%r30072, %r30071, %r30070;
	or.b32  	%r30073, %r30070, %r30063;
	not.b32 	%r30074, %r30073;
	shr.u32 	%r30075, %r30007, 13;
	and.b32  	%r30076, %r30075, %r30074;
	or.b32  	%r30077, %r30069, %r30075;
	not.b32 	%r30078, %r30077;
	and.b32  	%r30079, %r30064, %r30078;
	or.b32  	%r30080, %r30076, %r30072;
	or.b32  	%r30081, %r30080, %r30079;
	or.b32  	%r30082, %r30081, %r30067;
	shr.u32 	%r30083, %r30010, 6;
	shr.u32 	%r30084, %r30010, 3;
	xor.b32  	%r30085, %r30082, %r30010;
	xor.b32  	%r30086, %r30085, %r30084;
	not.b32 	%r30087, %r30083;
	xor.b32  	%r30088, %r30087, %r30086;
	or.b32  	%r30089, %r30058, %r30009;
	and.b32  	%r30090, %r30089, %r30036;
	not.b32 	%r30091, %r30058;
	xor.b32  	%r30092, %r30091, %r30061;
	shr.u32 	%r30093, %r30009, 2;
	not.b32 	%r30094, %r30093;
	shr.u32 	%r30095, %r30010, 5;
	and.b32  	%r30096, %r30095, %r30094;
	or.b32  	%r30097, %r30096, %r30092;
	shr.u32 	%r30098, %r30011, 3;
	not.b32 	%r30099, %r30098;
	and.b32  	%r30100, %r30084, %r30099;
	or.b32  	%r30101, %r30088, %r30100;
	and.b32  	%r30102, %r30098, %r30084;
	shr.u32 	%r30103, %r30011, 5;
	not.b32 	%r30104, %r30103;
	or.b32  	%r30105, %r30102, %r30104;
	shr.u32 	%r30106, %r30010, 1;
	or.b32  	%r30107, %r30098, %r30084;
	and.b32  	%r30108, %r30107, %r30106;
	and.b32  	%r30109, %r30095, %r30093;
	or.b32  	%r30110, %r30109, %r30087;
	shr.u32 	%r30111, %r30009, 1;
	or.b32  	%r30112, %r30095, %r30093;
	and.b32  	%r30113, %r30112, %r30111;
	not.b32 	%r30114, %r30113;
	not.b32 	%r30115, %r30059;
	not.b32 	%r30116, %r30009;
	and.b32  	%r30117, %r30058, %r30116;
	or.b32  	%r30118, %r30117, %r30115;
	shr.u32 	%r30119, %r30009, 4;
	not.b32 	%r30120, %r30119;
	and.b32  	%r30121, %r30091, %r30009;
	or.b32  	%r30122, %r30121, %r30120;
	not.b32 	%r30123, %r30011;
	shr.u32 	%r30124, %r30011, 6;
	shr.u32 	%r30125, %r30011, 1;
	and.b32  	%r30126, %r30124, %r30125;
	or.b32  	%r30127, %r30126, %r30123;
	not.b32 	%r30128, %r30033;
	not.b32 	%r30129, %r30124;
	and.b32  	%r30130, %r30125, %r30129;
	or.b32  	%r30131, %r30130, %r30128;
	shr.u32 	%r30132, %r30011, 2;
	not.b32 	%r30133, %r30132;
	not.b32 	%r30134, %r30125;
	and.b32  	%r30135, %r30124, %r30134;
	or.b32  	%r30136, %r30135, %r30133;
	or.b32  	%r30137, %r30093, %r30125;
	not.b32 	%r30138, %r30137;
	and.b32  	%r30139, %r30009, %r30138;
	or.b32  	%r30140, %r30124, %r30009;
	not.b32 	%r30141, %r30140;
	and.b32  	%r30142, %r30095, %r30141;
	or.b32  	%r30143, %r30139, %r30142;
	not.b32 	%r30144, %r30084;
	and.b32  	%r30145, %r30093, %r30144;
	and.b32  	%r30146, %r30145, %r30098;
	or.b32  	%r30147, %r30143, %r30146;
	not.b32 	%r30148, %r30095;
	and.b32  	%r30149, %r30084, %r30148;
	and.b32  	%r30150, %r30098, %r30134;
	or.b32  	%r30151, %r30150, %r30149;
	and.b32  	%r30152, %r30151, %r30091;
	or.b32  	%r30153, %r30147, %r30152;
	add.s32 	%r30154, %r30118, %r30122;
	add.s32 	%r30155, %r30154, %r30110;
	add.s32 	%r30156, %r30155, %r30114;
	add.s32 	%r30157, %r30156, %r30105;
	sub.s32 	%r30158, %r30157, %r30108;
	add.s32 	%r30159, %r30158, %r30127;
	add.s32 	%r30160, %r30159, %r30131;
	add.s32 	%r30161, %r30160, %r30136;
	add.s32 	%r30162, %r30161, %r30153;
	add.s32 	%r30163, %r30162, %r30101;
	add.s32 	%r30164, %r30163, %r30097;
	sub.s32 	%r30165, %r30164, %r30090;
	add.s32 	%r30166, %r30165, -2;
	and.b32  	%r30167, %r30166, 1;
	setp.ne.s32 	%p383, %r30167, %r2408;
	@%p383 bra 	$L__BB1_632;
	ld.global.u32 	%r30168, [%rd80+65536];
	ld.global.u32 	%r30169, [%rd80];
	ld.global.u32 	%r30170, [%rd80+131072];
	mov.b16 	%rs1032, 1;
	st.global.u8 	[%rd79], %rs1032;
	shr.u32 	%r30171, %r30169, 24;
	st.global.u8 	[%rd79+1], %r30171;
	st.global.u8 	[%rd79+2], %r30170;
	shr.u32 	%r30172, %r30170, 8;
	st.global.u8 	[%rd79+3], %r30172;
	shr.u32 	%r30173, %r30170, 16;
	st.global.u8 	[%rd79+4], %r30173;
	shr.u32 	%r30174, %r30170, 24;
	st.global.u8 	[%rd79+5], %r30174;
	shr.u32 	%r30175, %r30169, 16;
	st.global.u8 	[%rd79+6], %r30175;
	shr.u32 	%r30176, %r30169, 8;
	st.global.u8 	[%rd79+7], %r30176;
	st.global.u8 	[%rd79+8], %r30169;
	shr.u32 	%r30177, %r30168, 24;
	st.global.u8 	[%rd79+9], %r30177;
	shr.u32 	%r30178, %r30168, 16;
	st.global.u8 	[%rd79+10], %r30178;
	shr.u32 	%r30179, %r30168, 8;
	st.global.u8 	[%rd79+11], %r30179;
	st.global.u8 	[%rd79+12], %r30168;
$L__BB1_632:
	add.s32 	%r30291, %r30291, %r2409;
	setp.lt.u32 	%p384, %r30291, %r2407;
	@%p384 bra 	$L__BB1_630;
$L__BB1_633:
	bar.sync 	0;
	ret;

}
	// .globl	_Z16InitConstantParaPhh
.visible .entry _Z16InitConstantParaPhh(
	.param .u64 .ptr .align 1 _Z16InitConstantParaPhh_param_0,
	.param .u8 _Z16InitConstantParaPhh_param_1
)
{
	.reg .b16 	%rs<219>;
	.reg .b32 	%r<11>;
	.reg .b64 	%rd<76>;

	ld.param.u64 	%rd1, [_Z16InitConstantParaPhh_param_0];
	ld.param.u8 	%rs1, [_Z16InitConstantParaPhh_param_1];
	cvta.to.global.u64 	%rd2, %rd1;
	ld.global.u8 	%rs2, [%rd2+7];
	cvt.u64.u16 	%rd3, %rs2;
	shl.b64 	%rd4, %rd3, 40;
	ld.global.u8 	%rs3, [%rd2+8];
	cvt.u64.u16 	%rd5, %rs3;
	shl.b64 	%rd6, %rd5, 32;
	ld.global.u8 	%rs4, [%rd2+9];
	cvt.u32.u16 	%r1, %rs4;
	mul.wide.u32 	%rd7, %r1, 16777216;
	or.b64  	%rd8, %rd7, %rd4;
	or.b64  	%rd9, %rd8, %rd6;
	ld.global.u8 	%rs5, [%rd2+10];
	cvt.u32.u16 	%r2, %rs5;
	mul.wide.u32 	%rd10, %r2, 65536;
	ld.global.u8 	%rs6, [%rd2+11];
	cvt.u32.u16 	%r3, %rs6;
	mul.wide.u32 	%rd11, %r3, 256;
	or.b64  	%rd12, %rd11, %rd10;
	or.b64  	%rd13, %rd12, %rd9;
	shr.u16 	%rs7, %rs6, 7;
	cvt.u32.u16 	%r4, %rs1;
	mul.wide.u32 	%rd14, %r4, 7;
	mov.u64 	%rd15, dev_Out7Bit;
	add.s64 	%rd16, %rd15, %rd14;
	ld.global.u8 	%rs8, [%rd2+12];
	shr.u16 	%rs9, %rs8, 6;
	and.b16  	%rs10, %rs9, 1;
	st.global.u8 	[%rd16], %rs10;
	ld.global.u8 	%rs11, [%rd2+12];
	shr.u16 	%rs12, %rs11, 5;
	and.b16  	%rs13, %rs12, 1;
	st.global.u8 	[%rd16+1], %rs13;
	ld.global.u8 	%rs14, [%rd2+12];
	shr.u16 	%rs15, %rs14, 4;
	and.b16  	%rs16, %rs15, 1;
	st.global.u8 	[%rd16+2], %rs16;
	ld.global.u8 	%rs17, [%rd2+12];
	shr.u16 	%rs18, %rs17, 3;
	and.b16  	%rs19, %rs18, 1;
	st.global.u8 	[%rd16+3], %rs19;
	ld.global.u8 	%rs20, [%rd2+12];
	shr.u16 	%rs21, %rs20, 2;
	and.b16  	%rs22, %rs21, 1;
	st.global.u8 	[%rd16+4], %rs22;
	ld.global.u8 	%rs23, [%rd2+12];
	shr.u16 	%rs24, %rs23, 1;
	and.b16  	%rs25, %rs24, 1;
	st.global.u8 	[%rd16+5], %rs25;
	ld.global.u8 	%rs26, [%rd2+12];
	and.b16  	%rs27, %rs26, 1;
	st.global.u8 	[%rd16+6], %rs27;
	mul.wide.u32 	%rd17, %r4, 33;
	mov.u64 	%rd18, dev_aCT0;
	add.s64 	%rd19, %rd18, %rd17;
	st.global.u8 	[%rd19], %rs7;
	and.b16  	%rs28, %rs5, 1;
	st.global.u8 	[%rd19+1], %rs28;
	shr.u64 	%rd20, %rd13, 17;
	cvt.u16.u64 	%rs29, %rd20;
	and.b16  	%rs30, %rs29, 1;
	st.global.u8 	[%rd19+2], %rs30;
	shr.u64 	%rd21, %rd13, 18;
	cvt.u16.u64 	%rs31, %rd21;
	and.b16  	%rs32, %rs31, 1;
	st.global.u8 	[%rd19+3], %rs32;
	shr.u64 	%rd22, %rd13, 19;
	cvt.u16.u64 	%rs33, %rd22;
	and.b16  	%rs34, %rs33, 1;
	st.global.u8 	[%rd19+4], %rs34;
	shr.u64 	%rd23, %rd13, 20;
	cvt.u16.u64 	%rs35, %rd23;
	and.b16  	%rs36, %rs35, 1;
	st.global.u8 	[%rd19+5], %rs36;
	shr.u64 	%rd24, %rd13, 21;
	cvt.u16.u64 	%rs37, %rd24;
	and.b16  	%rs38, %rs37, 1;
	st.global.u8 	[%rd19+6], %rs38;
	shr.u64 	%rd25, %rd13, 22;
	cvt.u16.u64 	%rs39, %rd25;
	and.b16  	%rs40, %rs39, 1;
	st.global.u8 	[%rd19+7], %rs40;
	shr.u64 	%rd26, %rd13, 23;
	cvt.u16.u64 	%rs41, %rd26;
	and.b16  	%rs42, %rs41, 1;
	st.global.u8 	[%rd19+8], %rs42;
	and.b16  	%rs43, %rs4, 1;
	st.global.u8 	[%rd19+9], %rs43;
	shr.u16 	%rs44, %rs4, 1;
	and.b16  	%rs45, %rs44, 1;
	st.global.u8 	[%rd19+10], %rs45;
	shr.u16 	%rs46, %rs4, 2;
	and.b16  	%rs47, %rs46, 1;
	st.global.u8 	[%rd19+11], %rs47;
	shr.u16 	%rs48, %rs4, 3;
	and.b16  	%rs49, %rs48, 1;
	st.global.u8 	[%rd19+12], %rs49;
	shr.u16 	%rs50, %rs4, 4;
	and.b16  	%rs51, %rs50, 1;
	st.global.u8 	[%rd19+13], %rs51;
	shr.u16 	%rs52, %rs4, 5;
	and.b16  	%rs53, %rs52, 1;
	st.global.u8 	[%rd19+14], %rs53;
	shr.u16 	%rs54, %rs4, 6;
	and.b16  	%rs55, %rs54, 1;
	st.global.u8 	[%rd19+15], %rs55;
	shr.u16 	%rs56, %rs4, 7;
	st.global.u8 	[%rd19+16], %rs56;
	and.b16  	%rs57, %rs3, 1;
	st.global.u8 	[%rd19+17], %rs57;
	shr.u16 	%rs58, %rs3, 1;
	and.b16  	%rs59, %rs58, 1;
	st.global.u8 	[%rd19+18], %rs59;
	shr.u64 	%rd27, %rd9, 34;
	cvt.u16.u64 	%rs60, %rd27;
	and.b16  	%rs61, %rs60, 1;
	st.global.u8 	[%rd19+19], %rs61;
	shr.u64 	%rd28, %rd9, 35;
	cvt.u16.u64 	%rs62, %rd28;
	and.b16  	%rs63, %rs62, 1;
	st.global.u8 	[%rd19+20], %rs63;
	shr.u64 	%rd29, %rd9, 36;
	cvt.u16.u64 	%rs64, %rd29;
	and.b16  	%rs65, %rs64, 1;
	st.global.u8 	[%rd19+21], %rs65;
	shr.u64 	%rd30, %rd9, 37;
	cvt.u16.u64 	%rs66, %rd30;
	and.b16  	%rs67, %rs66, 1;
	st.global.u8 	[%rd19+22], %rs67;
	shr.u64 	%rd31, %rd9, 38;
	cvt.u16.u64 	%rs68, %rd31;
	and.b16  	%rs69, %rs68, 1;
	st.global.u8 	[%rd19+23], %rs69;
	shr.u64 	%rd32, %rd9, 39;
	cvt.u16.u64 	%rs70, %rd32;
	and.b16  	%rs71, %rs70, 1;
	st.global.u8 	[%rd19+24], %rs71;
	and.b16  	%rs72, %rs2, 1;
	st.global.u8 	[%rd19+25], %rs72;
	shr.u16 	%rs73, %rs2, 1;
	and.b16  	%rs74, %rs73, 1;
	st.global.u8 	[%rd19+26], %rs74;
	shr.u16 	%rs75, %rs2, 2;
	and.b16  	%rs76, %rs75, 1;
	st.global.u8 	[%rd19+27], %rs76;
	shr.u16 	%rs77, %rs2, 3;
	and.b16  	%rs78, %rs77, 1;
	st.global.u8 	[%rd19+28], %rs78;
	shr.u16 	%rs79, %rs2, 4;
	and.b16  	%rs80, %rs79, 1;
	st.global.u8 	[%rd19+29], %rs80;
	shr.u16 	%rs81, %rs2, 5;
	and.b16  	%rs82, %rs81, 1;
	st.global.u8 	[%rd19+30], %rs82;
	shr.u16 	%rs83, %rs2, 6;
	and.b16  	%rs84, %rs83, 1;
	st.global.u8 	[%rd19+31], %rs84;
	shr.u16 	%rs85, %rs2, 7;
	st.global.u8 	[%rd19+32], %rs85;
	ld.global.u8 	%rd33, [%rd2+6];
	shl.b64 	%rd34, %rd33, 48;
	ld.global.u8 	%rd35, [%rd2+5];
	shl.b64 	%rd36, %rd35, 40;
	or.b64  	%rd37, %rd36, %rd34;
	ld.global.u8 	%rd38, [%rd2+4];
	shl.b64 	%rd39, %rd38, 32;
	or.b64  	%rd40, %rd37, %rd39;
	ld.global.u8 	%r5, [%rd2+3];
	mul.wide.u32 	%rd41, %r5, 16777216;
	or.b64  	%rd42, %rd40, %rd41;
	ld.global.u8 	%r6, [%rd2+2];
	mul.wide.u32 	%rd43, %r6, 65536;
	or.b64  	%rd44, %rd42, %rd43;
	ld.global.u8 	%r7, [%rd2+1];
	mul.wide.u32 	%rd45, %r7, 256;
	or.b64  	%rd46, %rd44, %rd45;
	ld.global.u8 	%rd47, [%rd2];
	or.b64  	%rd48, %rd46, %rd47;
	mul.wide.u32 	%rd49, %r4, 8;
	mov.u64 	%rd50, dev_nC0;
	add.s64 	%rd51, %rd50, %rd49;
	st.global.u64 	[%rd51], %rd48;
	ld.global.u8 	%rd52, [%rd2+19];
	shl.b64 	%rd53, %rd52, 48;
	ld.global.u8 	%rd54, [%rd2+18];
	shl.b64 	%rd55, %rd54, 40;
	or.b64  	%rd56, %rd55, %rd53;
	ld.global.u8 	%rd57, [%rd2+17];
	shl.b64 	%rd58, %rd57, 32;
	or.b64  	%rd59, %rd56, %rd58;
	ld.global.u8 	%r8, [%rd2+16];
	mul.wide.u32 	%rd60, %r8, 16777216;
	or.b64  	%rd61, %rd59, %rd60;
	ld.global.u8 	%r9, [%rd2+15];
	mul.wide.u32 	%rd62, %r9, 65536;
	or.b64  	%rd63, %rd61, %rd62;
	ld.global.u8 	%r10, [%rd2+14];
	mul.wide.u32 	%rd64, %r10, 256;
	or.b64  	%rd65, %rd63, %rd64;
	ld.global.u8 	%rd66, [%rd2+13];
	or.b64  	%rd67, %rd65, %rd66;
	mov.u64 	%rd68, dev_nC1;
	add.s64 	%rd69, %rd68, %rd49;
	st.global.u64 	[%rd69], %rd67;
	mul.wide.u32 	%rd70, %r4, 48;
	mov.u64 	%rd71, dev_aCT1;
	add.s64 	%rd72, %rd71, %rd70;
	ld.global.u8 	%rs86, [%rd2+20];
	shr.u16 	%rs87, %rs86, 7;
	st.global.u8 	[%rd72], %rs87;
	ld.global.u8 	%rs88, [%rd2+20];
	shr.u16 	%rs89, %rs88, 6;
	and.b16  	%rs90, %rs89, 1;
	st.global.u8 	[%rd72+1], %rs90;
	ld.global.u8 	%rs91, [%rd2+20];
	shr.u16 	%rs92, %rs91, 5;
	and.b16  	%rs93, %rs92, 1;
	st.global.u8 	[%rd72+2], %rs93;
	ld.global.u8 	%rs94, [%rd2+20];
	shr.u16 	%rs95, %rs94, 4;
	and.b16  	%rs96, %rs95, 1;
	st.global.u8 	[%rd72+3], %rs96;
	ld.global.u8 	%rs97, [%rd2+20];
	shr.u16 	%rs98, %rs97, 3;
	and.b16  	%rs99, %rs98, 1;
	st.global.u8 	[%rd72+4], %rs99;
	ld.global.u8 	%rs100, [%rd2+20];
	shr.u16 	%rs101, %rs100, 2;
	and.b16  	%rs102, %rs101, 1;
	st.global.u8 	[%rd72+5], %rs102;
	ld.global.u8 	%rs103, [%rd2+20];
	shr.u16 	%rs104, %rs103, 1;
	and.b16  	%rs105, %rs104, 1;
	st.global.u8 	[%rd72+6], %rs105;
	ld.global.u8 	%rs106, [%rd2+20];
	and.b16  	%rs107, %rs106, 1;
	st.global.u8 	[%rd72+7], %rs107;
	ld.global.u8 	%rs108, [%rd2+21];
	shr.u16 	%rs109, %rs108, 7;
	st.global.u8 	[%rd72+8], %rs109;
	ld.global.u8 	%rs110, [%rd2+21];
	shr.u16 	%rs111, %rs110, 6;
	and.b16  	%rs112, %rs111, 1;
	st.global.u8 	[%rd72+9], %rs112;
	ld.global.u8 	%rs113, [%rd2+21];
	shr.u16 	%rs114, %rs113, 5;
	and.b16  	%rs115, %rs114, 1;
	st.global.u8 	[%rd72+10], %rs115;
	ld.global.u8 	%rs116, [%rd2+21];
	shr.u16 	%rs117, %rs116, 4;
	and.b16  	%rs118, %rs117, 1;
	st.global.u8 	[%rd72+11], %rs118;
	ld.global.u8 	%rs119, [%rd2+21];
	shr.u16 	%rs120, %rs119, 3;
	and.b16  	%rs121, %rs120, 1;
	st.global.u8 	[%rd72+12], %rs121;
	ld.global.u8 	%rs122, [%rd2+21];
	shr.u16 	%rs123, %rs122, 2;
	and.b16  	%rs124, %rs123, 1;
	st.global.u8 	[%rd72+13], %rs124;
	ld.global.u8 	%rs125, [%rd2+21];
	shr.u16 	%rs126, %rs125, 1;
	and.b16  	%rs127, %rs126, 1;
	st.global.u8 	[%rd72+14], %rs127;
	ld.global.u8 	%rs128, [%rd2+21];
	and.b16  	%rs129, %rs128, 1;
	st.global.u8 	[%rd72+15], %rs129;
	ld.global.u8 	%rs130, [%rd2+22];
	shr.u16 	%rs131, %rs130, 7;
	st.global.u8 	[%rd72+16], %rs131;
	ld.global.u8 	%rs132, [%rd2+22];
	shr.u16 	%rs133, %rs132, 6;
	and.b16  	%rs134, %rs133, 1;
	st.global.u8 	[%rd72+17], %rs134;
	ld.global.u8 	%rs135, [%rd2+22];
	shr.u16 	%rs136, %rs135, 5;
	and.b16  	%rs137, %rs136, 1;
	st.global.u8 	[%rd72+18], %rs137;
	ld.global.u8 	%rs138, [%rd2+22];
	shr.u16 	%rs139, %rs138, 4;
	and.b16  	%rs140, %rs139, 1;
	st.global.u8 	[%rd72+19], %rs140;
	ld.global.u8 	%rs141, [%rd2+22];
	shr.u16 	%rs142, %rs141, 3;
	and.b16  	%rs143, %rs142, 1;
	st.global.u8 	[%rd72+20], %rs143;
	ld.global.u8 	%rs144, [%rd2+22];
	shr.u16 	%rs145, %rs144, 2;
	and.b16  	%rs146, %rs145, 1;
	st.global.u8 	[%rd72+21], %rs146;
	ld.global.u8 	%rs147, [%rd2+22];
	shr.u16 	%rs148, %rs147, 1;
	and.b16  	%rs149, %rs148, 1;
	st.global.u8 	[%rd72+22], %rs149;
	ld.global.u8 	%rs150, [%rd2+22];
	and.b16  	%rs151, %rs150, 1;
	st.global.u8 	[%rd72+23], %rs151;
	ld.global.u8 	%rs152, [%rd2+23];
	shr.u16 	%rs153, %rs152, 7;
	st.global.u8 	[%rd72+24], %rs153;
	ld.global.u8 	%rs154, [%rd2+23];
	shr.u16 	%rs155, %rs154, 6;
	and.b16  	%rs156, %rs155, 1;
	st.global.u8 	[%rd72+25], %rs156;
	ld.global.u8 	%rs157, [%rd2+23];
	shr.u16 	%rs158, %rs157, 5;
	and.b16  	%rs159, %rs158, 1;
	st.global.u8 	[%rd72+26], %rs159;
	ld.global.u8 	%rs160, [%rd2+23];
	shr.u16 	%rs161, %rs160, 4;
	and.b16  	%rs162, %rs161, 1;
	st.global.u8 	[%rd72+27], %rs162;
	ld.global.u8 	%rs163, [%rd2+23];
	shr.u16 	%rs164, %rs163, 3;
	and.b16  	%rs165, %rs164, 1;
	st.global.u8 	[%rd72+28], %rs165;
	ld.global.u8 	%rs166, [%rd2+23];
	shr.u16 	%rs167, %rs166, 2;
	and.b16  	%rs168, %rs167, 1;
	st.global.u8 	[%rd72+29], %rs168;
	ld.global.u8 	%rs169, [%rd2+23];
	shr.u16 	%rs170, %rs169, 1;
	and.b16  	%rs171, %rs170, 1;
	st.global.u8 	[%rd72+30], %rs171;
	ld.global.u8 	%rs172, [%rd2+23];
	and.b16  	%rs173, %rs172, 1;
	st.global.u8 	[%rd72+31], %rs173;
	ld.global.u8 	%rs174, [%rd2+24];
	shr.u16 	%rs175, %rs174, 7;
	st.global.u8 	[%rd72+32], %rs175;
	ld.global.u8 	%rs176, [%rd2+24];
	shr.u16 	%rs177, %rs176, 6;
	and.b16  	%rs178, %rs177, 1;
	st.global.u8 	[%rd72+33], %rs178;
	ld.global.u8 	%rs179, [%rd2+24];
	shr.u16 	%rs180, %rs179, 5;
	and.b16  	%rs181, %rs180, 1;
	st.global.u8 	[%rd72+34], %rs181;
	ld.global.u8 	%rs182, [%rd2+24];
	shr.u16 	%rs183, %rs182, 4;
	and.b16  	%rs184, %rs183, 1;
	st.global.u8 	[%rd72+35], %rs184;
	ld.global.u8 	%rs185, [%rd2+24];
	shr.u16 	%rs186, %rs185, 3;
	and.b16  	%rs187, %rs186, 1;
	st.global.u8 	[%rd72+36], %rs187;
	ld.global.u8 	%rs188, [%rd2+24];
	shr.u16 	%rs189, %rs188, 2;
	and.b16  	%rs190, %rs189, 1;
	st.global.u8 	[%rd72+37], %rs190;
	ld.global.u8 	%rs191, [%rd2+24];
	shr.u16 	%rs192, %rs191, 1;
	and.b16  	%rs193, %rs192, 1;
	st.global.u8 	[%rd72+38], %rs193;
	ld.global.u8 	%rs194, [%rd2+24];
	and.b16  	%rs195, %rs194, 1;
	st.global.u8 	[%rd72+39], %rs195;
	ld.global.u8 	%rs196, [%rd2+25];
	shr.u16 	%rs197, %rs196, 7;
	st.global.u8 	[%rd72+40], %rs197;
	ld.global.u8 	%rs198, [%rd2+25];
	shr.u16 	%rs199, %rs198, 6;
	and.b16  	%rs200, %rs199, 1;
	st.global.u8 	[%rd72+41], %rs200;
	ld.global.u8 	%rs201, [%rd2+25];
	shr.u16 	%rs202, %rs201, 5;
	and.b16  	%rs203, %rs202, 1;
	st.global.u8 	[%rd72+42], %rs203;
	ld.global.u8 	%rs204, [%rd2+25];
	shr.u16 	%rs205, %rs204, 4;
	and.b16  	%rs206, %rs205, 1;
	st.global.u8 	[%rd72+43], %rs206;
	ld.global.u8 	%rs207, [%rd2+25];
	shr.u16 	%rs208, %rs207, 3;
	and.b16  	%rs209, %rs208, 1;
	st.global.u8 	[%rd72+44], %rs209;
	ld.global.u8 	%rs210, [%rd2+25];
	shr.u16 	%rs211, %rs210, 2;
	and.b16  	%rs212, %rs211, 1;
	st.global.u8 	[%rd72+45], %rs212;
	ld.global.u8 	%rs213, [%rd2+25];
	shr.u16 	%rs214, %rs213, 1;
	and.b16  	%rs215, %rs214, 1;
	st.global.u8 	[%rd72+46], %rs215;
	ld.global.u8 	%rs216, [%rd2+25];
	and.b16  	%rs217, %rs216, 1;
	st.global.u8 	[%rd72+47], %rs217;
	mul.wide.u32 	%rd73, %r4, 13;
	mov.u64 	%rd74, dev_BiuKey;
	add.s64 	%rd75, %rd74, %rd73;
	mov.b16 	%rs218, 0;
	st.global.u8 	[%rd75], %rs218;
	st.global.u8 	[%rd75+1], %rs218;
	st.global.u8 	[%rd75+2], %rs218;
	st.global.u8 	[%rd75+3], %rs218;
	st.global.u8 	[%rd75+4], %rs218;
	st.global.u8 	[%rd75+5], %rs218;
	st.global.u8 	[%rd75+6], %rs218;
	st.global.u8 	[%rd75+7], %rs218;
	st.global.u8 	[%rd75+8], %rs218;
	st.global.u8 	[%rd75+9], %rs218;
	st.global.u8 	[%rd75+10], %rs218;
	st.global.u8 	[%rd75+11], %rs218;
	st.global.u8 	[%rd75+12], %rs218;
	ret;

}


// ===== COMPILED SASS (sm_100) =====

	.target	sm_100

	.elftype	@"ET_EXEC"


//--------------------- .note.nv.tkinfo           --------------------------
	.section	.note.nv.tkinfo,"",@"SHT_NOTE"
	.sectionflags	@"SHF_NOTE_NV_TKINFO"
	.tkinfo
        /*0018*/ 	.word	0x00000002
        /*0030*/ 	.string	""
        /*0030*/ 	.string	"ptxas"
        /*0030*/ 	.string	"Cuda compilation tools, release 13.0, V13.0.88"
        /*0030*/ 	.string	"Build cuda_13.0.r13.0/compiler.36424714_0"
        /*0030*/ 	.string	"-arch sm_100 -m 64 "



//--------------------- .note.nv.cuinfo           --------------------------
	.section	.note.nv.cuinfo,"",@"SHT_NOTE"
	.sectionflags	@"SHF_NOTE_NV_CUINFO"
        /*0018*/ 	.short	0x0002
        /*001a*/ 	.short	0x0064
        /*001c*/ 	.short	0x0082
	.zero		2


//--------------------- .nv.info                  --------------------------
	.section	.nv.info,"",@"SHT_CUDA_INFO"
	.align	4


	//----- nvinfo : EIATTR_REGCOUNT
	.align		4
        /*0000*/ 	.byte	0x04, 0x2f
        /*0002*/ 	.short	(.L_7 - .L_6)
	.align		4
.L_6:
        /*0004*/ 	.word	index@(_Z11CudaCalcKeyP11BiuParaNodeP6InitGHP7InitLMRP18CommonHeadIndexStrh)
        /*0008*/ 	.word	0x00000040


	//----- nvinfo : EIATTR_FRAME_SIZE
	.align		4
.L_7:
        /*000c*/ 	.byte	0x04, 0x11
        /*000e*/ 	.short	(.L_9 - .L_8)
	.align		4
.L_8:
        /*0010*/ 	.word	index@($_Z11CudaCalcKeyP11BiuParaNodeP6InitGHP7InitLMRP18CommonHeadIndexStrh$_Z7PreSortPK6InitGHPK7InitLMRPK18CommonHeadIndexStrP8BiuStateS9_S9_PjSA_h)
        /*0014*/ 	.word	0x00000000


	//----- nvinfo : EIATTR_FRAME_SIZE
	.align		4
.L_9:
        /*0018*/ 	.byte	0x04, 0x11
        /*001a*/ 	.short	(.L_11 - .L_10)
	.align		4
.L_10:
        /*001c*/ 	.word	index@(_Z11CudaCalcKeyP11BiuParaNodeP6InitGHP7InitLMRP18CommonHeadIndexStrh)
        /*0020*/ 	.word	0x00000000


	//----- nvinfo : EIATTR_REGCOUNT
	.align		4
.L_11:
        /*0024*/ 	.byte	0x04, 0x2f
        /*0026*/ 	.short	(.L_13 - .L_12)
	.align		4
.L_12:
        /*0028*/ 	.word	index@(_Z16InitConstantParaPhh)
        /*002c*/ 	.word	0x00000020


	//----- nvinfo : EIATTR_FRAME_SIZE
	.align		4
.L_13:
        /*0030*/ 	.byte	0x04, 0x11
        /*0032*/ 	.short	(.L_15 - .L_14)
	.align		4
.L_14:
        /*0034*/ 	.word	index@(_Z16InitConstantParaPhh)
        /*0038*/ 	.word	0x00000000


	//----- nvinfo : EIATTR_MIN_STACK_SIZE
	.align		4
.L_15:
        /*003c*/ 	.byte	0x04, 0x12
        /*003e*/ 	.short	(.L_17 - .L_16)
	.align		4
.L_16:
        /*0040*/ 	.word	index@(_Z16InitConstantParaPhh)
        /*0044*/ 	.word	0x00000000


	//----- nvinfo : EIATTR_MIN_STACK_SIZE
	.align		4
.L_17:
        /*0048*/ 	.byte	0x04, 0x12
        /*004a*/ 	.short	(.L_19 - .L_18)
	.align		4
.L_18:
        /*004c*/ 	.word	index@(_Z11CudaCalcKeyP11BiuParaNodeP6InitGHP7InitLMRP18CommonHeadIndexStrh)
        /*0050*/ 	.word	0x00000000
.L_19:


//--------------------- .nv.compat                --------------------------
	.section	.nv.compat,"",@"SHT_CUDA_COMPAT_INFO"
	.align	4
        /*0000*/ 	.byte	0x02, 0x09, 0x00, 0x00, 0x02, 0x02, 0x01, 0x00, 0x02, 0x05, 0x05, 0x00, 0x03, 0x07, 0x01, 0x01
        /*0010*/ 	.byte	0x02, 0x03, 0x00, 0x00, 0x02, 0x06, 0x01, 0x00, 0x04, 0x0b, 0x08, 0x00, 0x09, 0x00, 0x00, 0x00
        /*0020*/ 	.byte	0x00, 0x00, 0x00, 0x00


//--------------------- .nv.info._Z16InitConstantParaPhh --------------------------
	.section	.nv.info._Z16InitConstantParaPhh,"",@"SHT_CUDA_INFO"
	.sectionflags	@""
	.align	4


	//----- nvinfo : EIATTR_CUDA_API_VERSION
	.align		4
        /*0000*/ 	.byte	0x04, 0x37
        /*0002*/ 	.short	(.L_21 - .L_20)
.L_20:
        /*0004*/ 	.word	0x00000082


	//----- nvinfo : EIATTR_KPARAM_INFO
	.align		4
.L_21:
        /*0008*/ 	.byte	0x04, 0x17
        /*000a*/ 	.short	(.L_23 - .L_22)
.L_22:
        /*000c*/ 	.word	0x00000000
        /*0010*/ 	.short	0x0001
        /*0012*/ 	.short	0x0008
        /*0014*/ 	.byte	0x00, 0xf0, 0x05, 0x00


	//----- nvinfo : EIATTR_KPARAM_INFO
	.align		4
.L_23:
        /*0018*/ 	.byte	0x04, 0x17
        /*001a*/ 	.short	(.L_25 - .L_24)
.L_24:
        /*001c*/ 	.word	0x00000000
        /*0020*/ 	.short	0x0000
        /*0022*/ 	.short	0x0000
        /*0024*/ 	.byte	0x00, 0xf5, 0x21, 0x00


	//----- nvinfo : EIATTR_SPARSE_MMA_MASK
	.align		4
.L_25:
        /*0028*/ 	.byte	0x03, 0x50
        /*002a*/ 	.short	0x0000


	//----- nvinfo : EIATTR_MAXREG_COUNT
	.align		4
        /*002c*/ 	.byte	0x03, 0x1b
        /*002e*/ 	.short	0x00ff


	//----- nvinfo : EIATTR_MERCURY_ISA_VERSION
	.align		4
        /*0030*/ 	.byte	0x03, 0x5f
        /*0032*/ 	.short	0x0101


	//----- nvinfo : EIATTR_VRC_CTA_INIT_COUNT
	.align		4
        /*0034*/ 	.byte	0x02, 0x4a
	.zero		1
	.zero		1


	//----- nvinfo : EIATTR_EXIT_INSTR_OFFSETS
	.align		4
        /*0038*/ 	.byte	0x04, 0x1c
        /*003a*/ 	.short	(.L_27 - .L_26)


	//   ....[0]....
.L_26:
        /*003c*/ 	.word	0x00001780


	//----- nvinfo : EIATTR_CBANK_PARAM_SIZE
	.align		4
.L_27:
        /*0040*/ 	.byte	0x03, 0x19
        /*0042*/ 	.short	0x0009


	//----- nvinfo : EIATTR_PARAM_CBANK
	.align		4
        /*0044*/ 	.byte	0x04, 0x0a
        /*0046*/ 	.short	(.L_29 - .L_28)
	.align		4
.L_28:
        /*0048*/ 	.word	index@(.nv.constant0._Z16InitConstantParaPhh)
        /*004c*/ 	.short	0x0380
        /*004e*/ 	.short	0x0009


	//----- nvinfo : EIATTR_SW_WAR
	.align		4
.L_29:
        /*0050*/ 	.byte	0x04, 0x36
        /*0052*/ 	.short	(.L_31 - .L_30)
.L_30:
        /*0054*/ 	.word	0x00000008
.L_31:


//--------------------- .nv.info._Z11CudaCalcKeyP11BiuParaNodeP6InitGHP7InitLMRP18CommonHeadIndexStrh --------------------------
	.section	.nv.info._Z11CudaCalcKeyP11BiuParaNodeP6InitGHP7InitLMRP18CommonHeadIndexStrh,"",@"SHT_CUDA_INFO"
	.sectionflags	@""
	.align	4


	//----- nvinfo : EIATTR_CUDA_API_VERSION
	.align		4
        /*0000*/ 	.byte	0x04, 0x37
        /*0002*/ 	.short	(.L_33 - .L_32)
.L_32:
        /*0004*/ 	.word	0x00000082


	//----- nvinfo : EIATTR_KPARAM_INFO
	.align		4
.L_33:
        /*0008*/ 	.byte	0x04, 0x17
        /*000a*/ 	.short	(.L_35 - .L_34)
.L_34:
        /*000c*/ 	.word	0x00000000
        /*0010*/ 	.short	0x0004
        /*0012*/ 	.short	0x0020
        /*0014*/ 	.byte	0x00, 0xf0, 0x05, 0x00


	//----- nvinfo : EIATTR_KPARAM_INFO
	.align		4
.L_35:
        /*0018*/ 	.byte	0x04, 0x17
        /*001a*/ 	.short	(.L_37 - .L_36)
.L_36:
        /*001c*/ 	.word	0x00000000
        /*0020*/ 	.short	0x0003
        /*0022*/ 	.short	0x0018
        /*0024*/ 	.byte	0x00, 0xf5, 0x21, 0x00


	//----- nvinfo : EIATTR_KPARAM_INFO
	.align		4
.L_37:
        /*0028*/ 	.byte	0x04, 0x17
        /*002a*/ 	.short	(.L_39 - .L_38)
.L_38:
        /*002c*/ 	.word	0x00000000
        /*0030*/ 	.short	0x0002
        /*0032*/ 	.short	0x0010
        /*0034*/ 	.byte	0x00, 0xf5, 0x21, 0x00


	//----- nvinfo : EIATTR_KPARAM_INFO
	.align		4
.L_39:
        /*0038*/ 	.byte	0x04, 0x17
        /*003a*/ 	.short	(.L_41 - .L_40)
.L_40:
        /*003c*/ 	.word	0x00000000
        /*0040*/ 	.short	0x0001
        /*0042*/ 	.short	0x0008
        /*0044*/ 	.byte	0x00, 0xf5, 0x21, 0x00


	//----- nvinfo : EIATTR_KPARAM_INFO
	.align		4
.L_41:
        /*0048*/ 	.byte	0x04, 0x17
        /*004a*/ 	.short	(.L_43 - .L_42)
.L_42:
        /*004c*/ 	.word	0x00000000
        /*0050*/ 	.short	0x0000
        /*0052*/ 	.short	0x0000
        /*0054*/ 	.byte	0x00, 0xf5, 0x21, 0x00


	//----- nvinfo : EIATTR_SPARSE_MMA_MASK
	.align		4
.L_43:
        /*0058*/ 	.byte	0x03, 0x50
        /*005a*/ 	.short	0x0000


	//----- nvinfo : EIATTR_MAXREG_COUNT
	.align		4
        /*005c*/ 	.byte	0x03, 0x1b
        /*005e*/ 	.short	0x00ff


	//----- nvinfo : EIATTR_NUM_BARRIERS
	.align		4
        /*0060*/ 	.byte	0x02, 0x4c
        /*0062*/ 	.byte	0x01
	.zero		1


	//----- nvinfo : EIATTR_MERCURY_ISA_VERSION
	.align		4
        /*0064*/ 	.byte	0x03, 0x5f
        /*0066*/ 	.short	0x0101


	//----- nvinfo : EIATTR_INT_WARP_WIDE_INSTR_OFFSETS
	.align		4
        /*0068*/ 	.byte	0x04, 0x31
        /*006a*/ 	.short	(.L_45 - .L_44)


	//   ....[0]....
.L_44:
        /*006c*/ 	.word	0x00001250


	//   ....[1]....
        /*0070*/ 	.word	0x00001310


	//   ....[2]....
        /*0074*/ 	.word	0x00001570


	//   ....[3]....
        /*0078*/ 	.word	0x00001630


	//   ....[4]....
        /*007c*/ 	.word	0x00002660


	//   ....[5]....
        /*0080*/ 	.word	0x00002720


	//   ....[6]....
        /*0084*/ 	.word	0x00002980


	//   ....[7]....
        /*0088*/ 	.word	0x00002a40


	//   ....[8]....
        /*008c*/ 	.word	0x00003a40


	//   ....[9]....
        /*0090*/ 	.word	0x00003b00


	//   ....[10]....
        /*0094*/ 	.word	0x00003d60


	//   ....[11]....
        /*0098*/ 	.word	0x00003e20


	//   ....[12]....
        /*009c*/ 	.word	0x00004e50


	//   ....[13]....
        /*00a0*/ 	.word	0x00004f10


	//   ....[14]....
        /*00a4*/ 	.word	0x00005170


	//   ....[15]....
        /*00a8*/ 	.word	0x00005230


	//   ....[16]....
        /*00ac*/ 	.word	0x00006230


	//   ....[17]....
        /*00b0*/ 	.word	0x000062f0


	//   ....[18]....
        /*00b4*/ 	.word	0x00006550


	//   ....[19]....
        /*00b8*/ 	.word	0x00006610


	//   ....[20]....
        /*00bc*/ 	.word	0x00007640


	//   ....[21]....
        /*00c0*/ 	.word	0x00007700


	//   ....[22]....
        /*00c4*/ 	.word	0x00007960


	//   ....[23]....
        /*00c8*/ 	.word	0x00007a20


	//   ....[24]....
        /*00cc*/ 	.word	0x00008a20


	//   ....[25]....
        /*00d0*/ 	.word	0x00008ae0


	//   ....[26]....
        /*00d4*/ 	.word	0x00008d40


	//   ....[27]....
        /*00d8*/ 	.word	0x00008e00


	//   ....[28]....
        /*00dc*/ 	.word	0x00009e30


	//   ....[29]....
        /*00e0*/ 	.word	0x00009ef0


	//   ....[30]....
        /*00e4*/ 	.word	0x0000a150


	//   ....[31]....
        /*00e8*/ 	.word	0x0000a210


	//   ....[32]....
        /*00ec*/ 	.word	0x0000b210


	//   ....[33]....
        /*00f0*/ 	.word	0x0000b2d0


	//   ....[34]....
        /*00f4*/ 	.word	0x0000b530


	//   ....[35]....
        /*00f8*/ 	.word	0x0000b5f0


	//   ....[36]....
        /*00fc*/ 	.word	0x0000c620


	//   ....[37]....
        /*0100*/ 	.word	0x0000c6e0


	//   ....[38]....
        /*0104*/ 	.word	0x0000c940


	//   ....[39]....
        /*0108*/ 	.word	0x0000ca00


	//   ....[40]....
        /*010c*/ 	.word	0x0000da00


	//   ....[41]....
        /*0110*/ 	.word	0x0000dac0


	//   ....[42]....
        /*0114*/ 	.word	0x0000dd20


	//   ....[43]....
        /*0118*/ 	.word	0x0000dde0


	//   ....[44]....
        /*011c*/ 	.word	0x0000ee10


	//   ....[45]....
        /*0120*/ 	.word	0x0000eed0


	//   ....[46]....
        /*0124*/ 	.word	0x0000f130


	//   ....[47]....
        /*0128*/ 	.word	0x0000f1f0


	//   ....[48]....
        /*012c*/ 	.word	0x000101f0


	//   ....[49]....
        /*0130*/ 	.word	0x000102b0


	//   ....[50]....
        /*0134*/ 	.word	0x00010510


	//   ....[51]....
        /*0138*/ 	.word	0x000105d0


	//   ....[52]....
        /*013c*/ 	.word	0x00011600


	//   ....[53]....
        /*0140*/ 	.word	0x000116c0


	//   ....[54]....
        /*0144*/ 	.word	0x00011920


	//   ....[55]....
        /*0148*/ 	.word	0x000119e0


	//   ....[56]....
        /*014c*/ 	.word	0x000129e0


	//   ....[57]....
        /*0150*/ 	.word	0x00012aa0


	//   ....[58]....
        /*0154*/ 	.word	0x00012d00


	//   ....[59]....
        /*0158*/ 	.word	0x00012dc0


	//   ....[60]....
        /*015c*/ 	.word	0x00013df0


	//   ....[61]....
        /*0160*/ 	.word	0x00013eb0


	//   ....[62]....
        /*0164*/ 	.word	0x00014110


	//   ....[63]....
        /*0168*/ 	.word	0x000141d0


	//   ....[64]....
        /*016c*/ 	.word	0x000151d0


	//   ....[65]....
        /*0170*/ 	.word	0x00015290


	//   ....[66]....
        /*0174*/ 	.word	0x000154f0


	//   ....[67]....
        /*0178*/ 	.word	0x000155b0


	//   ....[68]....
        /*017c*/ 	.word	0x000165e0


	//   ....[69]....
        /*0180*/ 	.word	0x000166a0


	//   ....[70]....
        /*0184*/ 	.word	0x00016900


	//   ....[71]....
        /*0188*/ 	.word	0x000169c0


	//   ....[72]....
        /*018c*/ 	.word	0x000179c0


	//   ....[73]....
        /*0190*/ 	.word	0x00017a80


	//   ....[74]....
        /*0194*/ 	.word	0x00017ce0


	//   ....[75]....
        /*0198*/ 	.word	0x00017da0


	//   ....[76]....
        /*019c*/ 	.word	0x00018dd0


	//   ....[77]....
        /*01a0*/ 	.word	0x00018e90


	//   ....[78]....
        /*01a4*/ 	.word	0x000190f0


	//   ....[79]....
        /*01a8*/ 	.word	0x000191b0


	//   ....[80]....
        /*01ac*/ 	.word	0x0001a1b0


	//   ....[81]....
        /*01b0*/ 	.word	0x0001a270


	//   ....[82]....
        /*01b4*/ 	.word	0x0001a4d0


	//   ....[83]....
        /*01b8*/ 	.word	0x0001a590


	//   ....[84]....
        /*01bc*/ 	.word	0x0001b5c0


	//   ....[85]....
        /*01c0*/ 	.word	0x0001b680


	//   ....[86]....
        /*01c4*/ 	.word	0x0001b8e0


	//   ....[87]....
        /*01c8*/ 	.word	0x0001b9a0


	//   ....[88]....
        /*01cc*/ 	.word	0x0001c9a0


	//   ....[89]....
        /*01d0*/ 	.word	0x0001ca60


	//   ....[90]....
        /*01d4*/ 	.word	0x0001ccc0


	//   ....[91]....
        /*01d8*/ 	.word	0x0001cd80


	//   ....[92]....
        /*01dc*/ 	.word	0x0001ddb0


	//   ....[93]....
        /*01e0*/ 	.word	0x0001de70


	//   ....[94]....
        /*01e4*/ 	.word	0x0001e0d0


	//   ....[95]....
        /*01e8*/ 	.word	0x0001e190


	//   ....[96]....
        /*01ec*/ 	.word	0x0001f190


	//   ....[97]....
        /*01f0*/ 	.word	0x0001f250


	//   ....[98]....
        /*01f4*/ 	.word	0x0001f4b0


	//   ....[99]....
        /*01f8*/ 	.word	0x0001f570


	//   ....[100]....
        /*01fc*/ 	.word	0x000205a0


	//   ....[101]....
        /*0200*/ 	.word	0x00020660


	//   ....[102]....
        /*0204*/ 	.word	0x000208c0


	//   ....[103]....
        /*0208*/ 	.word	0x00020980


	//   ....[104]....
        /*020c*/ 	.word	0x00021980


	//   ....[105]....
        /*0210*/ 	.word	0x00021a40


	//   ....[106]....
        /*0214*/ 	.word	0x00021ca0


	//   ....[107]....
        /*0218*/ 	.word	0x00021d60


	//   ....[108]....
        /*021c*/ 	.word	0x00022d90


	//   ....[109]....
        /*0220*/ 	.word	0x00022e50


	//   ....[110]....
        /*0224*/ 	.word	0x000230b0


	//   ....[111]....
        /*0228*/ 	.word	0x00023170


	//   ....[112]....
        /*022c*/ 	.word	0x00024170


	//   ....[113]....
        /*0230*/ 	.word	0x00024230


	//   ....[114]....
        /*0234*/ 	.word	0x00024490


	//   ....[115]....
        /*0238*/ 	.word	0x00024550


	//   ....[116]....
        /*023c*/ 	.word	0x00025580


	//   ....[117]....
        /*0240*/ 	.word	0x00025640


	//   ....[118]....
        /*0244*/ 	.word	0x000258a0


	//   ....[119]....
        /*0248*/ 	.word	0x00025960


	//   ....[120]....
        /*024c*/ 	.word	0x00026960


	//   ....[121]....
        /*0250*/ 	.word	0x00026a20


	//   ....[122]....
        /*0254*/ 	.word	0x00026c80


	//   ....[123]....
        /*0258*/ 	.word	0x00026d40


	//   ....[124]....
        /*025c*/ 	.word	0x00027d70


	//   ....[125]....
        /*0260*/ 	.word	0x00027e30


	//   ....[126]....
        /*0264*/ 	.word	0x00028090


	//   ....[127]....
        /*0268*/ 	.word	0x00028150


	//   ....[128]....
        /*026c*/ 	.word	0x00029140


	//   ....[129]....
        /*0270*/ 	.word	0x00029230


	//   ....[130]....
        /*0274*/ 	.word	0x000294a0


	//   ....[131]....
        /*0278*/ 	.word	0x00029590


	//   ....[132]....
        /*027c*/ 	.word	0x0002a3c0


	//   ....[133]....
        /*0280*/ 	.word	0x0002a520


	//   ....[134]....
        /*0284*/ 	.word	0x0002a770


	//   ....[135]....
        /*0288*/ 	.word	0x0002a8d0


	//   ....[136]....
        /*028c*/ 	.word	0x0002b460


	//   ....[137]....
        /*0290*/ 	.word	0x0002b5c0


	//   ....[138]....
        /*0294*/ 	.word	0x0002b810


	//   ....[139]....
        /*0298*/ 	.word	0x0002b970


	//   ....[140]....
        /*029c*/ 	.word	0x0002c4d0


	//   ....[141]....
        /*02a0*/ 	.word	0x0002c630


	//   ....[142]....
        /*02a4*/ 	.word	0x0002c880


	//   ....[143]....
        /*02a8*/ 	.word	0x0002c9e0


	//   ....[144]....
        /*02ac*/ 	.word	0x0002d570


	//   ....[145]....
        /*02b0*/ 	.word	0x0002d6d0


	//   ....[146]....
        /*02b4*/ 	.word	0x0002d920


	//   ....[147]....
        /*02b8*/ 	.word	0x0002da80


	//   ....[148]....
        /*02bc*/ 	.word	0x0002e5e0


	//   ....[149]....
        /*02c0*/ 	.word	0x0002e740


	//   ....[150]....
        /*02c4*/ 	.word	0x0002e990


	//   ....[151]....
        /*02c8*/ 	.word	0x0002eaf0


	//   ....[152]....
        /*02cc*/ 	.word	0x0002f680


	//   ....[153]....
        /*02d0*/ 	.word	0x0002f7e0


	//   ....[154]....
        /*02d4*/ 	.word	0x0002fa30


	//   ....[155]....
        /*02d8*/ 	.word	0x0002fb90


	//   ....[156]....
        /*02dc*/ 	.word	0x000306f0


	//   ....[157]....
        /*02e0*/ 	.word	0x00030850


	//   ....[158]....
        /*02e4*/ 	.word	0x00030aa0


	//   ....[159]....
        /*02e8*/ 	.word	0x00030c00


	//   ....[160]....
        /*02ec*/ 	.word	0x00035ec0


	//   ....[161]....
        /*02f0*/ 	.word	0x00035ff0


	//   ....[162]....
        /*02f4*/ 	.word	0x00036ad0


	//   ....[163]....
        /*02f8*/ 	.word	0x00036be0


	//   ....[164]....
        /*02fc*/ 	.word	0x00037730


	//   ....[165]....
        /*0300*/ 	.word	0x00037840


	//   ....[166]....
        /*0304*/ 	.word	0x00038360


	//   ....[167]....
        /*0308*/ 	.word	0x00038470


	//   ....[168]....
        /*030c*/ 	.word	0x00038fc0


	//   ....[169]....
        /*0310*/ 	.word	0x000390d0


	//   ....[170]....
        /*0314*/ 	.word	0x00039bf0


	//   ....[171]....
        /*0318*/ 	.word	0x00039d00


	//   ....[172]....
        /*031c*/ 	.word	0x0003a850


	//   ....[173]....
        /*0320*/ 	.word	0x0003a960


	//   ....[174]....
        /*0324*/ 	.word	0x0003b480


	//   ....[175]....
        /*0328*/ 	.word	0x0003b590


	//   ....[176]....
        /*032c*/ 	.word	0x0003c0e0


	//   ....[177]....
        /*0330*/ 	.word	0x0003c1f0


	//   ....[178]....
        /*0334*/ 	.word	0x0003cd10


	//   ....[179]....
        /*0338*/ 	.word	0x0003ce20


	//   ....[180]....
        /*033c*/ 	.word	0x0003d990


	//   ....[181]....
        /*0340*/ 	.word	0x0003dab0


	//   ....[182]....
        /*0344*/ 	.word	0x0003e650


	//   ....[183]....
        /*0348*/ 	.word	0x0003e7b0


	//   ....[184]....
        /*034c*/ 	.word	0x0003ea00


	//   ....[185]....
        /*0350*/ 	.word	0x0003eb60


	//   ....[186]....
        /*0354*/ 	.word	0x0003f6f0


	//   ....[187]....
        /*0358*/ 	.word	0x0003f850


	//   ....[188]....
        /*035c*/ 	.word	0x0003faa0


	//   ....[189]....
        /*0360*/ 	.word	0x0003fc00


	//   ....[190]....
        /*0364*/ 	.word	0x00040760


	//   ....[191]....
        /*0368*/ 	.word	0x000408c0


	//   ....[192]....
        /*036c*/ 	.word	0x00040b10


	//   ....[193]....
        /*0370*/ 	.word	0x00040c70


	//   ....[194]....
        /*0374*/ 	.word	0x00041800


	//   ....[195]....
        /*0378*/ 	.word	0x00041960


	//   ....[196]....
        /*037c*/ 	.word	0x00041bb0


	//   ....[197]....
        /*0380*/ 	.word	0x00041d10


	//   ....[198]....
        /*0384*/ 	.word	0x00042870


	//   ....[199]....
        /*0388*/ 	.word	0x000429d0


	//   ....[200]....
        /*038c*/ 	.word	0x00042c20


	//   ....[201]....
        /*0390*/ 	.word	0x00042d80


	//   ....[202]....
        /*0394*/ 	.word	0x00043910


	//   ....[203]....
        /*0398*/ 	.word	0x00043a70


	//   ....[204]....
        /*039c*/ 	.word	0x00043cc0


	//   ....[205]....
        /*03a0*/ 	.word	0x00043e20


	//   ....[206]....
        /*03a4*/ 	.word	0x00044980


	//   ....[207]....
        /*03a8*/ 	.word	0x00044ae0


	//   ....[208]....
        /*03ac*/ 	.word	0x00044d30


	//   ....[209]....
        /*03b0*/ 	.word	0x00044e90


	//   ....[210]....
        /*03b4*/ 	.word	0x0004a150


	//   ....[211]....
        /*03b8*/ 	.word	0x0004a280


	//   ....[212]....
        /*03bc*/ 	.word	0x0004ad60


	//   ....[213]....
        /*03c0*/ 	.word	0x0004ae70


	//   ....[214]....
        /*03c4*/ 	.word	0x0004b9c0


	//   ....[215]....
        /*03c8*/ 	.word	0x0004bad0


	//   ....[216]....
        /*03cc*/ 	.word	0x0004c5f0


	//   ....[217]....
        /*03d0*/ 	.word	0x0004c700


	//   ....[218]....
        /*03d4*/ 	.word	0x0004d250


	//   ....[219]....
        /*03d8*/ 	.word	0x0004d360


	//   ....[220]....
        /*03dc*/ 	.word	0x0004de80


	//   ....[221]....
        /*03e0*/ 	.word	0x0004df90


	//   ....[222]....
        /*03e4*/ 	.word	0x0004eae0


	//   ....[223]....
        /*03e8*/ 	.word	0x0004ebf0


	//   ....[224]....
        /*03ec*/ 	.word	0x0004f710


	//   ....[225]....
        /*03f0*/ 	.word	0x0004f820


	//   ....[226]....
        /*03f4*/ 	.word	0x00050370


	//   ....[227]....
        /*03f8*/ 	.word	0x00050480


	//   ....[228]....
        /*03fc*/ 	.word	0x00050fa0


	//   ....[229]....
        /*0400*/ 	.word	0x000510b0


	//   ....[230]....
        /*0404*/ 	.word	0x00051c20


	//   ....[231]....
        /*0408*/ 	.word	0x00051d40


	//   ....[232]....
        /*040c*/ 	.word	0x000529e0


	//   ....[233]....
        /*0410*/ 	.word	0x00052af0


	//   ....[234]....
        /*0414*/ 	.word	0x00053640


	//   ....[235]....
        /*0418*/ 	.word	0x00053750


	//   ....[236]....
        /*041c*/ 	.word	0x000542b0


	//   ....[237]....
        /*0420*/ 	.word	0x000543c0


	//   ....[238]....
        /*0424*/ 	.word	0x00054ef0


	//   ....[239]....
        /*0428*/ 	.word	0x00055000


	//   ....[240]....
        /*042c*/ 	.word	0x00055b60


	//   ....[241]....
        /*0430*/ 	.word	0x00055c70


	//   ....[242]....
        /*0434*/ 	.word	0x000567a0


	//   ....[243]....
        /*0438*/ 	.word	0x000568b0


	//   ....[244]....
        /*043c*/ 	.word	0x00057410


	//   ....[245]....
        /*0440*/ 	.word	0x00057520


	//   ....[246]....
        /*0444*/ 	.word	0x00058050


	//   ....[247]....
        /*0448*/ 	.word	0x00058160


	//   ....[248]....
        /*044c*/ 	.word	0x00058cc0


	//   ....[249]....
        /*0450*/ 	.word	0x00058dd0


	//   ....[250]....
        /*0454*/ 	.word	0x000598f0


	//   ....[251]....
        /*0458*/ 	.word	0x00059a00


	//   ....[252]....
        /*045c*/ 	.word	0x0005a560


	//   ....[253]....
        /*0460*/ 	.word	0x0005a670


	//   ....[254]....
        /*0464*/ 	.word	0x0005b1a0


	//   ....[255]....
        /*0468*/ 	.word	0x0005b2b0


	//   ....[0]....
        /*046c*/ 	.word	0x0005be10


	//   ....[1]....
        /*0470*/ 	.word	0x0005bf20


	//   ....[2]....
        /*0474*/ 	.word	0x0005ca50


	//   ....[3]....
        /*0478*/ 	.word	0x0005cb60


	//   ....[4]....
        /*047c*/ 	.word	0x0005d6c0


	//   ....[5]....
        /*0480*/ 	.word	0x0005d7d0


	//   ....[6]....
        /*0484*/ 	.word	0x0005e300


	//   ....[7]....
        /*0488*/ 	.word	0x0005e410


	//   ....[8]....
        /*048c*/ 	.word	0x0005ef70


	//   ....[9]....
        /*0490*/ 	.word	0x0005f080


	//   ....[10]....
        /*0494*/ 	.word	0x0005fbb0


	//   ....[11]....
        /*0498*/ 	.word	0x0005fcc0


	//   ....[12]....
        /*049c*/ 	.word	0x00060820


	//   ....[13]....
        /*04a0*/ 	.word	0x00060930


	//   ....[14]....
        /*04a4*/ 	.word	0x00061460


	//   ....[15]....
        /*04a8*/ 	.word	0x00061570


	//   ....[16]....
        /*04ac*/ 	.word	0x000620d0


	//   ....[17]....
        /*04b0*/ 	.word	0x000621e0


	//   ....[18]....
        /*04b4*/ 	.word	0x00062d10


	//   ....[19]....
        /*04b8*/ 	.word	0x00062e20


	//   ....[20]....
        /*04bc*/ 	.word	0x00063950


	//   ....[21]....
        /*04c0*/ 	.word	0x00063a10


	//   ....[22]....
        /*04c4*/ 	.word	0x00064560


	//   ....[23]....
        /*04c8*/ 	.word	0x00064620


	//   ....[24]....
        /*04cc*/ 	.word	0x000651a0


	//   ....[25]....
        /*04d0*/ 	.word	0x00065260


	//   ....[26]....
        /*04d4*/ 	.word	0x00065db0


	//   ....[27]....
        /*04d8*/ 	.word	0x00065e70


	//   ....[28]....
        /*04dc*/ 	.word	0x000669f0


	//   ....[29]....
        /*04e0*/ 	.word	0x00066ab0


	//   ....[30]....
        /*04e4*/ 	.word	0x00067600


	//   ....[31]....
        /*04e8*/ 	.word	0x000676c0


	//   ....[32]....
        /*04ec*/ 	.word	0x00068240


	//   ....[33]....
        /*04f0*/ 	.word	0x00068300


	//   ....[34]....
        /*04f4*/ 	.word	0x00068e50


	//   ....[35]....
        /*04f8*/ 	.word	0x00068f10


	//   ....[36]....
        /*04fc*/ 	.word	0x00069a90


	//   ....[37]....
        /*0500*/ 	.word	0x00069b50


	//   ....[38]....
        /*0504*/ 	.word	0x0006a6a0


	//   ....[39]....
        /*0508*/ 	.word	0x0006a760


	//   ....[40]....
        /*050c*/ 	.word	0x0006b2e0


	//   ....[41]....
        /*0510*/ 	.word	0x0006b3a0


	//   ....[42]....
        /*0514*/ 	.word	0x0006bef0


	//   ....[43]....
        /*0518*/ 	.word	0x0006bfb0


	//   ....[44]....
        /*051c*/ 	.word	0x0006cb30


	//   ....[45]....
        /*0520*/ 	.word	0x0006cbf0


	//   ....[46]....
        /*0524*/ 	.word	0x0006d740


	//   ....[47]....
        /*0528*/ 	.word	0x0006d800


	//   ....[48]....
        /*052c*/ 	.word	0x0006ef30


	//   ....[49]....
        /*0530*/ 	.word	0x0006f080


	//   ....[50]....
        /*0534*/ 	.word	0x0006fba0


	//   ....[51]....
        /*0538*/ 	.word	0x0006fce0


	//   ....[52]....
        /*053c*/ 	.word	0x000707f0


	//   ....[53]....
        /*0540*/ 	.word	0x00070930


	//   ....[54]....
        /*0544*/ 	.word	0x00071400


	//   ....[55]....
        /*0548*/ 	.word	0x00071540


	//   ....[56]....
        /*054c*/ 	.word	0x00072050


	//   ....[57]....
        /*0550*/ 	.word	0x00072190


	//   ....[58]....
        /*0554*/ 	.word	0x00072c60


	//   ....[59]....
        /*0558*/ 	.word	0x00072da0


	//   ....[60]....
        /*055c*/ 	.word	0x000736a0


	//   ....[61]....
        /*0560*/ 	.word	0x00073780


	//   ....[62]....
        /*0564*/ 	.word	0x00074430


	//   ....[63]....
        /*0568*/ 	.word	0x000745e0


	//   ....[64]....
        /*056c*/ 	.word	0x000750a0


	//   ....[65]....
        /*0570*/ 	.word	0x000751e0


	//   ....[66]....
        /*0574*/ 	.word	0x00075ce0


	//   ....[67]....
        /*0578*/ 	.word	0x00075e20


	//   ....[68]....
        /*057c*/ 	.word	0x000768f0


	//   ....[69]....
        /*0580*/ 	.word	0x00076a30


	//   ....[70]....
        /*0584*/ 	.word	0x00077530


	//   ....[71]....
        /*0588*/ 	.word	0x00077670


	//   ....[72]....
        /*058c*/ 	.word	0x00078140


	//   ....[73]....
        /*0590*/ 	.word	0x00078280


	//   ....[74]....
        /*0594*/ 	.word	0x00078b60


	//   ....[75]....
        /*0598*/ 	.word	0x00078c40


	//   ....[76]....
        /*059c*/ 	.word	0x000798e0


	//   ....[77]....
        /*05a0*/ 	.word	0x00079a90


	//   ....[78]....
        /*05a4*/ 	.word	0x0007a530


	//   ....[79]....
        /*05a8*/ 	.word	0x0007a6c0


	//   ....[80]....
        /*05ac*/ 	.word	0x0007b1b0


	//   ....[81]....
        /*05b0*/ 	.word	0x0007b340


	//   ....[82]....
        /*05b4*/ 	.word	0x0007bdf0


	//   ....[83]....
        /*05b8*/ 	.word	0x0007bf80


	//   ....[84]....
        /*05bc*/ 	.word	0x0007ca70


	//   ....[85]....
        /*05c0*/ 	.word	0x0007cc00


	//   ....[86]....
        /*05c4*/ 	.word	0x0007d6b0


	//   ....[87]....
        /*05c8*/ 	.word	0x0007d840


	//   ....[88]....
        /*05cc*/ 	.word	0x0007e160


	//   ....[89]....
        /*05d0*/ 	.word	0x0007e240


	//   ....[90]....
        /*05d4*/ 	.word	0x0007eee0


	//   ....[91]....
        /*05d8*/ 	.word	0x0007f080


	//   ....[92]....
        /*05dc*/ 	.word	0x0007fb30


	//   ....[93]....
        /*05e0*/ 	.word	0x0007fc90


	//   ....[94]....
        /*05e4*/ 	.word	0x000807b0


	//   ....[95]....
        /*05e8*/ 	.word	0x00080910


	//   ....[96]....
        /*05ec*/ 	.word	0x00081400


	//   ....[97]....
        /*05f0*/ 	.word	0x00081560


	//   ....[98]....
        /*05f4*/ 	.word	0x00082080


	//   ....[99]....
        /*05f8*/ 	.word	0x000821e0


	//   ....[100]....
        /*05fc*/ 	.word	0x00082cd0


	//   ....[101]....
        /*0600*/ 	.word	0x00082e30


	//   ....[102]....
        /*0604*/ 	.word	0x00083770


	//   ....[103]....
        /*0608*/ 	.word	0x00083850


	//   ....[104]....
        /*060c*/ 	.word	0x00084520


	//   ....[105]....
        /*0610*/ 	.word	0x000846d0


	//   ....[106]....
        /*0614*/ 	.word	0x00085170


	//   ....[107]....
        /*0618*/ 	.word	0x00085300


	//   ....[108]....
        /*061c*/ 	.word	0x00085df0


	//   ....[109]....
        /*0620*/ 	.word	0x00085f80


	//   ....[110]....
        /*0624*/ 	.word	0x00086a30


	//   ....[111]....
        /*0628*/ 	.word	0x00086bc0


	//   ....[112]....
        /*062c*/ 	.word	0x000876b0


	//   ....[113]....
        /*0630*/ 	.word	0x00087840


	//   ....[114]....
        /*0634*/ 	.word	0x000882f0


	//   ....[115]....
        /*0638*/ 	.word	0x00088480


	//   ....[116]....
        /*063c*/ 	.word	0x00088da0


	//   ....[117]....
        /*0640*/ 	.word	0x00088e80


	//   ....[118]....
        /*0644*/ 	.word	0x00089b20


	//   ....[119]....
        /*0648*/ 	.word	0x00089cc0


	//   ....[120]....
        /*064c*/ 	.word	0x0008a770


	//   ....[121]....
        /*0650*/ 	.word	0x0008a8d0


	//   ....[122]....
        /*0654*/ 	.word	0x0008b3f0


	//   ....[123]....
        /*0658*/ 	.word	0x0008b550


	//   ....[124]....
        /*065c*/ 	.word	0x0008c040


	//   ....[125]....
        /*0660*/ 	.word	0x0008c1a0


	//   ....[126]....
        /*0664*/ 	.word	0x0008ccc0


	//   ....[127]....
        /*0668*/ 	.word	0x0008ce20


	//   ....[128]....
        /*066c*/ 	.word	0x0008d910


	//   ....[129]....
        /*0670*/ 	.word	0x0008da70


	//   ....[130]....
        /*0674*/ 	.word	0x0008e3b0


	//   ....[131]....
        /*0678*/ 	.word	0x0008e490


	//   ....[132]....
        /*067c*/ 	.word	0x0008f150


	//   ....[133]....
        /*0680*/ 	.word	0x0008f300


	//   ....[134]....
        /*0684*/ 	.word	0x0008fda0


	//   ....[135]....
        /*0688*/ 	.word	0x0008ff30


	//   ....[136]....
        /*068c*/ 	.word	0x00090a20


	//   ....[137]....
        /*0690*/ 	.word	0x00090bb0


	//   ....[138]....
        /*0694*/ 	.word	0x00091660


	//   ....[139]....
        /*0698*/ 	.word	0x000917f0


	//   ....[140]....
        /*069c*/ 	.word	0x000922e0


	//   ....[141]....
        /*06a0*/ 	.word	0x00092470


	//   ....[142]....
        /*06a4*/ 	.word	0x00092f20


	//   ....[143]....
        /*06a8*/ 	.word	0x000930b0


	//   ....[144]....
        /*06ac*/ 	.word	0x000939d0


	//   ....[145]....
        /*06b0*/ 	.word	0x00093ab0


	//   ....[146]....
        /*06b4*/ 	.word	0x00094750


	//   ....[147]....
        /*06b8*/ 	.word	0x000948f0


	//   ....[148]....
        /*06bc*/ 	.word	0x000953a0


	//   ....[149]....
        /*06c0*/ 	.word	0x00095500


	//   ....[150]....
        /*06c4*/ 	.word	0x00096020


	//   ....[151]....
        /*06c8*/ 	.word	0x00096180


	//   ....[152]....
        /*06cc*/ 	.word	0x00096c70


	//   ....[153]....
        /*06d0*/ 	.word	0x00096dd0


	//   ....[154]....
        /*06d4*/ 	.word	0x000978f0


	//   ....[155]....
        /*06d8*/ 	.word	0x00097a50


	//   ....[156]....
        /*06dc*/ 	.word	0x00098540


	//   ....[157]....
        /*06e0*/ 	.word	0x000986a0


	//   ....[158]....
        /*06e4*/ 	.word	0x00098fe0


	//   ....[159]....
        /*06e8*/ 	.word	0x000990c0


	//   ....[160]....
        /*06ec*/ 	.word	0x00099d80


	//   ....[161]....
        /*06f0*/ 	.word	0x00099f30


	//   ....[162]....
        /*06f4*/ 	.word	0x0009a9d0


	//   ....[163]....
        /*06f8*/ 	.word	0x0009ab60


	//   ....[164]....
        /*06fc*/ 	.word	0x0009b650


	//   ....[165]....
        /*0700*/ 	.word	0x0009b7e0


	//   ....[166]....
        /*0704*/ 	.word	0x0009c290


	//   ....[167]....
        /*0708*/ 	.word	0x0009c420


	//   ....[168]....
        /*070c*/ 	.word	0x0009cf10


	//   ....[169]....
        /*0710*/ 	.word	0x0009d0a0


	//   ....[170]....
        /*0714*/ 	.word	0x0009db50


	//   ....[171]....
        /*0718*/ 	.word	0x0009dce0


	//   ....[172]....
        /*071c*/ 	.word	0x0009e600


	//   ....[173]....
        /*0720*/ 	.word	0x0009e6e0


	//   ....[174]....
        /*0724*/ 	.word	0x0009f380


	//   ....[175]....
        /*0728*/ 	.word	0x0009f520


	//   ....[176]....
        /*072c*/ 	.word	0x0009ffd0


	//   ....[177]....
        /*0730*/ 	.word	0x000a0130


	//   ....[178]....
        /*0734*/ 	.word	0x000a0c50


	//   ....[179]....
        /*0738*/ 	.word	0x000a0db0


	//   ....[180]....
        /*073c*/ 	.word	0x000a18a0


	//   ....[181]....
        /*0740*/ 	.word	0x000a1a00


	//   ....[182]....
        /*0744*/ 	.word	0x000a2520


	//   ....[183]....
        /*0748*/ 	.word	0x000a2680


	//   ....[184]....
        /*074c*/ 	.word	0x000a3170


	//   ....[185]....
        /*0750*/ 	.word	0x000a32d0


	//   ....[186]....
        /*0754*/ 	.word	0x000a3c10


	//   ....[187]....
        /*0758*/ 	.word	0x000a3cf0


	//   ....[188]....
        /*075c*/ 	.word	0x000a49b0


	//   ....[189]....
        /*0760*/ 	.word	0x000a4b60


	//   ....[190]....
        /*0764*/ 	.word	0x000a5600


	//   ....[191]....
        /*0768*/ 	.word	0x000a5790


	//   ....[192]....
        /*076c*/ 	.word	0x000a6280


	//   ....[193]....
        /*0770*/ 	.word	0x000a6410


	//   ....[194]....
        /*0774*/ 	.word	0x000a6ec0


	//   ....[195]....
        /*0778*/ 	.word	0x000a7050


	//   ....[196]....
        /*077c*/ 	.word	0x000a7b40


	//   ....[197]....
        /*0780*/ 	.word	0x000a7cd0


	//   ....[198]....
        /*0784*/ 	.word	0x000a8780


	//   ....[199]....
        /*0788*/ 	.word	0x000a8910


	//   ....[200]....
        /*078c*/ 	.word	0x000a9230


	//   ....[201]....
        /*0790*/ 	.word	0x000a9310


	//   ....[202]....
        /*0794*/ 	.word	0x000a9fb0


	//   ....[203]....
        /*0798*/ 	.word	0x000aa150


	//   ....[204]....
        /*079c*/ 	.word	0x000aac00


	//   ....[205]....
        /*07a0*/ 	.word	0x000aad60


	//   ....[206]....
        /*07a4*/ 	.word	0x000ab880


	//   ....[207]....
        /*07a8*/ 	.word	0x000ab9e0


	//   ....[208]....
        /*07ac*/ 	.word	0x000ac4d0


	//   ....[209]....
        /*07b0*/ 	.word	0x000ac630


	//   ....[210]....
        /*07b4*/ 	.word	0x000ad150


	//   ....[211]....
        /*07b8*/ 	.word	0x000ad2b0


	//   ....[212]....
        /*07bc*/ 	.word	0x000adda0


	//   ....[213]....
        /*07c0*/ 	.word	0x000adf00


	//   ....[214]....
        /*07c4*/ 	.word	0x000ae840


	//   ....[215]....
        /*07c8*/ 	.word	0x000ae920


	//   ....[216]....
        /*07cc*/ 	.word	0x000af5e0


	//   ....[217]....
        /*07d0*/ 	.word	0x000af790


	//   ....[218]....
        /*07d4*/ 	.word	0x000b0230


	//   ....[219]....
        /*07d8*/ 	.word	0x000b03c0


	//   ....[220]....
        /*07dc*/ 	.word	0x000b0eb0


	//   ....[221]....
        /*07e0*/ 	.word	0x000b1040


	//   ....[222]....
        /*07e4*/ 	.word	0x000b1af0


	//   ....[223]....
        /*07e8*/ 	.word	0x000b1c80


	//   ....[224]....
        /*07ec*/ 	.word	0x000b2770


	//   ....[225]....
        /*07f0*/ 	.word	0x000b2900


	//   ....[226]....
        /*07f4*/ 	.word	0x000b33b0


	//   ....[227]....
        /*07f8*/ 	.word	0x000b3540


	//   ....[228]....
        /*07fc*/ 	.word	0x000b3e60


	//   ....[229]....
        /*0800*/ 	.word	0x000b3f40


	//   ....[230]....
        /*0804*/ 	.word	0x000b4be0


	//   ....[231]....
        /*0808*/ 	.word	0x000b4d80


	//   ....[232]....
        /*080c*/ 	.word	0x000b5830


	//   ....[233]....
        /*0810*/ 	.word	0x000b5990


	//   ....[234]....
        /*0814*/ 	.word	0x000b64b0


	//   ....[235]....
        /*0818*/ 	.word	0x000b6610


	//   ....[236]....
        /*081c*/ 	.word	0x000b7100


	//   ....[237]....
        /*0820*/ 	.word	0x000b7260


	//   ....[238]....
        /*0824*/ 	.word	0x000b7d80


	//   ....[239]....
        /*0828*/ 	.word	0x000b7ee0


	//   ....[240]....
        /*082c*/ 	.word	0x000b89d0


	//   ....[241]....
        /*0830*/ 	.word	0x000b8b30


	//   ....[242]....
        /*0834*/ 	.word	0x000b9470


	//   ....[243]....
        /*0838*/ 	.word	0x000b9530


	//   ....[244]....
        /*083c*/ 	.word	0x000ba250


	//   ....[245]....
        /*0840*/ 	.word	0x000ba380


	//   ....[246]....
        /*0844*/ 	.word	0x000bae80


	//   ....[247]....
        /*0848*/ 	.word	0x000bafc0


	//   ....[248]....
        /*084c*/ 	.word	0x000bbae0


	//   ....[249]....
        /*0850*/ 	.word	0x000bbc20


	//   ....[250]....
        /*0854*/ 	.word	0x000bc710


	//   ....[251]....
        /*0858*/ 	.word	0x000bc850


	//   ....[252]....
        /*085c*/ 	.word	0x000bd370


	//   ....[253]....
        /*0860*/ 	.word	0x000bd4b0


	//   ....[254]....
        /*0864*/ 	.word	0x000bdfa0


	//   ....[255]....
        /*0868*/ 	.word	0x000be0e0


	//   ....[0]....
        /*086c*/ 	.word	0x000bea00


	//   ....[1]....
        /*0870*/ 	.word	0x000beae0


	//   ....[2]....
        /*0874*/ 	.word	0x000bf780


	//   ....[3]....
        /*0878*/ 	.word	0x000bf8b0


	//   ....[4]....
        /*087c*/ 	.word	0x000c03e0


	//   ....[5]....
        /*0880*/ 	.word	0x000c0520


	//   ....[6]....
        /*0884*/ 	.word	0x000c1020


	//   ....[7]....
        /*0888*/ 	.word	0x000c1160


	//   ....[8]....
        /*088c*/ 	.word	0x000c1c30


	//   ....[9]....
        /*0890*/ 	.word	0x000c1d70


	//   ....[10]....
        /*0894*/ 	.word	0x000c2850


	//   ....[11]....
        /*0898*/ 	.word	0x000c2990


	//   ....[12]....
        /*089c*/ 	.word	0x000c3460


	//   ....[13]....
        /*08a0*/ 	.word	0x000c35a0


	//   ....[14]....
        /*08a4*/ 	.word	0x000c3e40


	//   ....[15]....
        /*08a8*/ 	.word	0x000c3f20


	//----- nvinfo : EIATTR_VRC_CTA_INIT_COUNT
	.align		4
.L_45:
        /*08ac*/ 	.byte	0x02, 0x4a
	.zero		1
	.zero		1


	//----- nvinfo : EIATTR_EXIT_INSTR_OFFSETS
	.align		4
        /*08b0*/ 	.byte	0x04, 0x1c
        /*08b2*/ 	.short	(.L_47 - .L_46)


	//   ....[0]....
.L_46:
        /*08b4*/ 	.word	0x0006e330


	//----- nvinfo : EIATTR_CRS_STACK_SIZE
	.align		4
.L_47:
        /*08b8*/ 	.byte	0x04, 0x1e
        /*08ba*/ 	.short	(.L_49 - .L_48)
.L_48:
        /*08bc*/ 	.word	0x00000000


	//----- nvinfo : EIATTR_CBANK_PARAM_SIZE
	.align		4
.L_49:
        /*08c0*/ 	.byte	0x03, 0x19
        /*08c2*/ 	.short	0x0021


	//----- nvinfo : EIATTR_PARAM_CBANK
	.align		4
        /*08c4*/ 	.byte	0x04, 0x0a
        /*08c6*/ 	.short	(.L_51 - .L_50)
	.align		4
.L_50:
        /*08c8*/ 	.word	index@(.nv.constant0._Z11CudaCalcKeyP11BiuParaNodeP6InitGHP7InitLMRP18CommonHeadIndexStrh)
        /*08cc*/ 	.short	0x0380
        /*08ce*/ 	.short	0x0021


	//----- nvinfo : EIATTR_SW_WAR
	.align		4
.L_51:
        /*08d0*/ 	.byte	0x04, 0x36
        /*08d2*/ 	.short	(.L_53 - .L_52)
.L_52:
        /*08d4*/ 	.word	0x00000008
.L_53:


//--------------------- .nv.callgraph             --------------------------
	.section	.nv.callgraph,"",@"SHT_CUDA_CALLGRAPH"
	.align	4
	.sectionentsize	8
	.align		4
        /*0000*/ 	.word	0x00000000
	.align		4
        /*0004*/ 	.word	0xffffffff
	.align		4
        /*0008*/ 	.word	0x00000000
	.align		4
        /*000c*/ 	.word	0xfffffffe
	.align		4
        /*0010*/ 	.word	0x00000000
	.align		4
        /*0014*/ 	.word	0xfffffffd
	.align		4
        /*0018*/ 	.word	0x00000000
	.align		4
        /*001c*/ 	.word	0xfffffffc


//--------------------- .nv.constant4             --------------------------
	.section	.nv.constant4,"a",@progbits
	.align	8
	.align		8
.nv.constant4:
        /*0000*/ 	.dword	dev_Out7Bit
	.align		8
        /*0008*/ 	.dword	dev_nC0
	.align		8
        /*0010*/ 	.dword	dev_aCT0
	.align		8
        /*0018*/ 	.dword	dev_nC1
	.align		8
        /*0020*/ 	.dword	dev_aCT1
	.align		8
        /*0028*/ 	.dword	dev_BiuKey


//--------------------- .text._Z16InitConstantParaPhh --------------------------
	.section	.text._Z16InitConstantParaPhh,"ax",@progbits
	.align	128
        .global         _Z16InitConstantParaPhh
        .type           _Z16InitConstantParaPhh,@function
        .size           _Z16InitConstantParaPhh,(.L_x_1215 - _Z16InitConstantParaPhh)
        .other          _Z16InitConstantParaPhh,@"STO_CUDA_ENTRY STV_DEFAULT"
_Z16InitConstantParaPhh:
.text._Z16InitConstantParaPhh:
[----:B------:R-:W-:Y:S08]  /*0000*/  LDC R1, c[0x0][0x37c] ;  /* 0x0000df00ff017b82 */ /* 0x000ff00000000800 */
[----:B------:R-:W0:Y:S01]  /*0010*/  LDC.64 R2, c[0x0][0x380] ;  /* 0x0000e000ff027b82 */ /* 0x000e220000000a00 */
[----:B------:R-:W0:Y:S07]  /*0020*/  LDCU.64 UR4, c[0x0][0x358] ;  /* 0x00006b00ff0477ac */ /* 0x000e2e0008000a00 */
[----:B------:R-:W1:Y:S08]  /*0030*/  LDC.U8 R13, c[0x0][0x388] ;  /* 0x0000e200ff0d7b82 */ /* 0x000e700000000000 */
[----:B------:R-:W1:Y:S01]  /*0040*/  LDC.64 R4, c[0x4][RZ] ;  /* 0x01000000ff047b82 */ /* 0x000e620000000a00 */
[----:B0-----:R-:W2:Y:S04]  /*0050*/  LDG.E.U8 R0, desc[UR4][R2.64+0xc] ;  /* 0x00000c0402007981 */ /* 0x001ea8000c1e1100 */
[----:B------:R-:W3:Y:S04]  /*0060*/  LDG.E.U8 R15, desc[UR4][R2.64+0x8] ;  /* 0x00000804020f7981 */ /* 0x000ee8000c1e1100 */
[----:B------:R-:W4:Y:S04]  /*0070*/  LDG.E.U8 R12, desc[UR4][R2.64+0x9] ;  /* 0x00000904020c7981 */ /* 0x000f28000c1e1100 */
[----:B------:R-:W5:Y:S01]  /*0080*/  LDG.E.U8 R14, desc[UR4][R2.64+0xa] ;  /* 0x00000a04020e7981 */ /* 0x000f62000c1e1100 */
[----:B-1----:R-:W-:-:S03]  /*0090*/  IMAD.WIDE.U32 R4, R13, 0x7, R4 ;  /* 0x000000070d047825 */ /* 0x002fc600078e0004 */
[----:B------:R-:W3:Y:S01]  /*00a0*/  LDG.E.U8 R16, desc[UR4][R2.64+0xb] ;  /* 0x00000b0402107981 */ /* 0x000ee2000c1e1100 */
[----:B--2---:R-:W-:-:S03]  /*00b0*/  SHF.R.U32.HI R6, RZ, 0x6, R0 ;  /* 0x00000006ff067819 */ /* 0x004fc60000011600 */
[----:B------:R-:W2:Y:S01]  /*00c0*/  LDG.E.U8 R0, desc[UR4][R2.64+0x7] ;  /* 0x0000070402007981 */ /* 0x000ea2000c1e1100 */
[----:B------:R-:W-:-:S05]  /*00d0*/  LOP3.LUT R7, R6, 0x1, RZ, 0xc0, !PT ;  /* 0x0000000106077812 */ /* 0x000fca00078ec0ff */
[----:B------:R0:W-:Y:S04]  /*00e0*/  STG.E.U8 desc[UR4][R4.64], R7 ;  /* 0x0000000704007986 */ /* 0x0001e8000c101104 */
[----:B------:R-:W4:Y:S02]  /*00f0*/  LDG.E.U8 R6, desc[UR4][R2.64+0xc] ;  /* 0x00000c0402067981 */ /* 0x000f24000c1e1100 */
[----:B----4-:R-:W-:-:S04]  /*0100*/  SHF.R.U32.HI R6, RZ, 0x5, R6 ;  /* 0x00000005ff067819 */ /* 0x010fc80000011606 */
[----:B------:R-:W-:-:S05]  /*0110*/  LOP3.LUT R9, R6, 0x1, RZ, 0xc0, !PT ;  /* 0x0000000106097812 */ /* 0x000fca00078ec0ff */
[----:B------:R-:W-:Y:S04]  /*0120*/  STG.E.U8 desc[UR4][R4.64+0x1], R9 ;  /* 0x0000010904007986 */ /* 0x000fe8000c101104 */
[----:B------:R-:W4:Y:S02]  /*0130*/  LDG.E.U8 R6, desc[UR4][R2.64+0xc] ;  /* 0x00000c0402067981 */ /* 0x000f24000c1e1100 */
[----:B----4-:R-:W-:-:S04]  /*0140*/  SHF.R.U32.HI R6, RZ, 0x4, R6 ;  /* 0x00000004ff067819 */ /* 0x010fc80000011606 */
[----:B------:R-:W-:-:S05]  /*0150*/  LOP3.LUT R11, R6, 0x1, RZ, 0xc0, !PT ;  /* 0x00000001060b7812 */ /* 0x000fca00078ec0ff */
[----:B------:R-:W-:Y:S04]  /*0160*/  STG.E.U8 desc[UR4][R4.64+0x2], R11 ;  /* 0x0000020b04007986 */ /* 0x000fe8000c101104 */
[----:B------:R-:W4:Y:S02]  /*0170*/  LDG.E.U8 R6, desc[UR4][R2.64+0xc] ;  /* 0x00000c0402067981 */ /* 0x000f24000c1e1100 */
[----:B----4-:R-:W-:-:S04]  /*0180*/  SHF.R.U32.HI R6, RZ, 0x3, R6 ;  /* 0x00000003ff067819 */ /* 0x010fc80000011606 */
[----:B------:R-:W-:-:S05]  /*0190*/  LOP3.LUT R17, R6, 0x1, RZ, 0xc0, !PT ;  /* 0x0000000106117812 */ /* 0x000fca00078ec0ff */
[----:B------:R2:W-:Y:S04]  /*01a0*/  STG.E.U8 desc[UR4][R4.64+0x3], R17 ;  /* 0x0000031104007986 */ /* 0x0005e8000c101104 */
[----:B------:R-:W4:Y:S02]  /*01b0*/  LDG.E.U8 R6, desc[UR4][R2.64+0xc] ;  /* 0x00000c0402067981 */ /* 0x000f24000c1e1100 */
[----:B----4-:R-:W-:-:S04]  /*01c0*/  SHF.R.U32.HI R6, RZ, 0x2, R6 ;  /* 0x00000002ff067819 */ /* 0x010fc80000011606 */
[----:B------:R-:W-:-:S05]  /*01d0*/  LOP3.LUT R21, R6, 0x1, RZ, 0xc0, !PT ;  /* 0x0000000106157812 */ /* 0x000fca00078ec0ff */
[----:B------:R1:W-:Y:S04]  /*01e0*/  STG.E.U8 desc[UR4][R4.64+0x4], R21 ;  /* 0x0000041504007986 */ /* 0x0003e8000c101104 */
[----:B------:R-:W4:Y:S01]  /*01f0*/  LDG.E.U8 R6, desc[UR4][R2.64+0xc] ;  /* 0x00000c0402067981 */ /* 0x000f22000c1e1100 */
[----:B------:R-:W-:Y:S01]  /*0200*/  IMAD.WIDE.U32 R18, R12, 0x1000000, RZ ;  /* 0x010000000c127825 */ /* 0x000fe200078e00ff */
[----:B----4-:R-:W-:-:S04]  /*0210*/  SHF.R.U32.HI R6, RZ, 0x1, R6 ;  /* 0x00000001ff067819 */ /* 0x010fc80000011606 */
[----:B------:R-:W-:Y:S02]  /*0220*/  LOP3.LUT R23, R6, 0x1, RZ, 0xc0, !PT ;  /* 0x0000000106177812 */ /* 0x000fe400078ec0ff */
[----:B0-----:R-:W0:Y:S03]  /*0230*/  LDC.64 R6, c[0x4][0x10] ;  /* 0x01000400ff067b82 */ /* 0x001e260000000a00 */
[----:B------:R4:W-:Y:S04]  /*0240*/  STG.E.U8 desc[UR4][R4.64+0x5], R23 ;  /* 0x0000051704007986 */ /* 0x0009e8000c101104 */
[----:B------:R-:W4:Y:S01]  /*0250*/  LDG.E.U8 R20, desc[UR4][R2.64+0xc] ;  /* 0x00000c0402147981 */ /* 0x000f22000c1e1100 */
[----:B--2---:R-:W-:-:S02]  /*0260*/  IMAD.SHL.U32 R17, R0, 0x100, RZ ;  /* 0x0000010000117824 */ /* 0x004fc400078e00ff */
[----:B-----5:R-:W-:-:S03]  /*0270*/  IMAD.WIDE.U32 R10, R14, 0x10000, RZ ;  /* 0x000100000e0a7825 */ /* 0x020fc600078e00ff */
[----:B---3--:R-:W-:Y:S01]  /*0280*/  LOP3.LUT R17, R15, R19, R17, 0xfe, !PT ;  /* 0x000000130f117212 */ /* 0x008fe200078efe11 */
[----:B------:R-:W-:-:S03]  /*0290*/  IMAD.WIDE.U32 R8, R16, 0x100, RZ ;  /* 0x0000010010087825 */ /* 0x000fc600078e00ff */
[----:B------:R-:W-:Y:S02]  /*02a0*/  LOP3.LUT R18, R18, R8, R10, 0xfe, !PT ;  /* 0x0000000812127212 */ /* 0x000fe400078efe0a */
[----:B------:R-:W-:-:S04]  /*02b0*/  LOP3.LUT R19, R17, R9, R11, 0xfe, !PT ;  /* 0x0000000911137212 */ /* 0x000fc800078efe0b */
[C-C-:B-1----:R-:W-:Y:S02]  /*02c0*/  SHF.R.U64 R21, R18.reuse, 0x11, R19.reuse ;  /* 0x0000001112157819 */ /* 0x142fe40000001213 */
[C-C-:B----4-:R-:W-:Y:S02]  /*02d0*/  SHF.R.U64 R23, R18.reuse, 0x12, R19.reuse ;  /* 0x0000001212177819 */ /* 0x150fe40000001213 */
[C-C-:B------:R-:W-:Y:S02]  /*02e0*/  SHF.R.U64 R25, R18.reuse, 0x13, R19.reuse ;  /* 0x0000001312197819 */ /* 0x140fe40000001213 */
[C-C-:B------:R-:W-:Y:S02]  /*02f0*/  SHF.R.U64 R27, R18.reuse, 0x14, R19.reuse ;  /* 0x00000014121b7819 */ /* 0x140fe40000001213 */
[C-C-:B------:R-:W-:Y:S02]  /*0300*/  SHF.R.U64 R29, R18.reuse, 0x15, R19.reuse ;  /* 0x00000015121d7819 */ /* 0x140fe40000001213 */
[C---:B------:R-:W-:Y:S01]  /*0310*/  SHF.R.U64 R8, R18.reuse, 0x16, R19 ;  /* 0x0000001612087819 */ /* 0x040fe20000001213 */
[----:B0-----:R-:W-:Y:S01]  /*0320*/  IMAD.WIDE.U32 R6, R13, 0x21, R6 ;  /* 0x000000210d067825 */ /* 0x001fe200078e0006 */
[----:B------:R-:W-:-:S02]  /*0330*/  SHF.R.U64 R18, R18, 0x17, R19 ;  /* 0x0000001712127819 */ /* 0x000fc40000001213 */
[----:B------:R-:W-:Y:S02]  /*0340*/  LOP3.LUT R19, R14, 0x1, RZ, 0xc0, !PT ;  /* 0x000000010e137812 */ /* 0x000fe400078ec0ff */
[----:B------:R-:W-:Y:S02]  /*0350*/  SHF.R.U32.HI R9, RZ, 0x7, R16 ;  /* 0x00000007ff097819 */ /* 0x000fe40000011610 */
[----:B------:R-:W-:Y:S02]  /*0360*/  LOP3.LUT R23, R23, 0x1, RZ, 0xc0, !PT ;  /* 0x0000000117177812 */ /* 0x000fe400078ec0ff */
[----:B------:R-:W-:Y:S02]  /*0370*/  LOP3.LUT R21, R21, 0x1, RZ, 0xc0, !PT ;  /* 0x0000000115157812 */ /* 0x000fe400078ec0ff */
[----:B------:R-:W-:Y:S02]  /*0380*/  SHF.R.U32.HI R10, RZ, 0x4, R12 ;  /* 0x00000004ff0a7819 */ /* 0x000fe4000001160c */
[----:B------:R-:W-:-:S02]  /*0390*/  LOP3.LUT R25, R25, 0x1, RZ, 0xc0, !PT ;  /* 0x0000000119197812 */ /* 0x000fc400078ec0ff */
[----:B------:R-:W-:Y:S02]  /*03a0*/  LOP3.LUT R27, R27, 0x1, RZ, 0xc0, !PT ;  /* 0x000000011b1b7812 */ /* 0x000fe400078ec0ff */
[----:B------:R-:W-:Y:S02]  /*03b0*/  LOP3.LUT R29, R29, 0x1, RZ, 0xc0, !PT ;  /* 0x000000011d1d7812 */ /* 0x000fe400078ec0ff */
[----:B------:R-:W-:-:S05]  /*03c0*/  LOP3.LUT R11, R20, 0x1, RZ, 0xc0, !PT ;  /* 0x00000001140b7812 */ /* 0x000fca00078ec0ff */
[----:B------:R0:W-:Y:S04]  /*03d0*/  STG.E.U8 desc[UR4][R4.64+0x6], R11 ;  /* 0x0000060b04007986 */ /* 0x0001e8000c101104 */
[----:B------:R1:W-:Y:S01]  /*03e0*/  STG.E.U8 desc[UR4][R6.64+0x1], R19 ;  /* 0x0000011306007986 */ /* 0x0003e2000c101104 */
[--C-:B0-----:R-:W-:Y:S02]  /*03f0*/  SHF.R.U32.HI R4, RZ, 0x1, R12.reuse ;  /* 0x00000001ff047819 */ /* 0x101fe4000001160c */
[----:B------:R-:W-:Y:S02]  /*0400*/  LOP3.LUT R5, R8, 0x1, RZ, 0xc0, !PT ;  /* 0x0000000108057812 */ /* 0x000fe400078ec0ff */
[----:B-1----:R-:W-:Y:S02]  /*0410*/  LOP3.LUT R19, R4, 0x1, RZ, 0xc0, !PT ;  /* 0x0000000104137812 */ /* 0x002fe400078ec0ff */
[--C-:B------:R-:W-:Y:S01]  /*0420*/  SHF.R.U32.HI R4, RZ, 0x3, R12.reuse ;  /* 0x00000003ff047819 */ /* 0x100fe2000001160c */
[----:B------:R0:W-:Y:S01]  /*0430*/  STG.E.U8 desc[UR4][R6.64], R9 ;  /* 0x0000000906007986 */ /* 0x0001e2000c101104 */
[----:B------:R-:W-:-:S02]  /*0440*/  SHF.R.U32.HI R8, RZ, 0x2, R12 ;  /* 0x00000002ff087819 */ /* 0x000fc4000001160c */
[----:B------:R-:W-:Y:S01]  /*0450*/  LOP3.LUT R11, R12, 0x1, RZ, 0xc0, !PT ;  /* 0x000000010c0b7812 */ /* 0x000fe200078ec0ff */
[----:B------:R1:W-:Y:S04]  /*0460*/  STG.E.U8 desc[UR4][R6.64+0x3], R23 ;  /* 0x0000031706007986 */ /* 0x0003e8000c101104 */
[----:B------:R2:W-:Y:S01]  /*0470*/  STG.E.U8 desc[UR4][R6.64+0x2], R21 ;  /* 0x0000021506007986 */ /* 0x0005e2000c101104 */
[----:B0-----:R-:W-:Y:S02]  /*0480*/  LOP3.LUT R9, R18, 0x1, RZ, 0xc0, !PT ;  /* 0x0000000112097812 */ /* 0x001fe400078ec0ff */
[----:B-1----:R-:W-:Y:S02]  /*0490*/  LOP3.LUT R23, R4, 0x1, RZ, 0xc0, !PT ;  /* 0x0000000104177812 */ /* 0x002fe400078ec0ff */
[----:B------:R-:W-:-:S02]  /*04a0*/  SHF.R.U32.HI R4, RZ, 0x5, R12 ;  /* 0x00000005ff047819 */ /* 0x000fc4000001160c */
[----:B--2---:R-:W-:Y:S02]  /*04b0*/  LOP3.LUT R21, R8, 0x1, RZ, 0xc0, !PT ;  /* 0x0000000108157812 */ /* 0x004fe400078ec0ff */
[----:B------:R-:W-:Y:S01]  /*04c0*/  SHF.R.U32.HI R8, RZ, 0x6, R12 ;  /* 0x00000006ff087819 */ /* 0x000fe2000001160c */
[----:B------:R0:W-:Y:S04]  /*04d0*/  STG.E.U8 desc[UR4][R6.64+0x7], R5 ;  /* 0x0000070506007986 */ /* 0x0001e8000c101104 */
[----:B------:R1:W-:Y:S04]  /*04e0*/  STG.E.U8 desc[UR4][R6.64+0x8], R9 ;  /* 0x0000080906007986 */ /* 0x0003e8000c101104 */
[----:B------:R2:W-:Y:S04]  /*04f0*/  STG.E.U8 desc[UR4][R6.64+0xa], R19 ;  /* 0x00000a1306007986 */ /* 0x0005e8000c101104 */
[----:B------:R3:W-:Y:S01]  /*0500*/  STG.E.U8 desc[UR4][R6.64+0x9], R11 ;  /* 0x0000090b06007986 */ /* 0x0007e2000c101104 */
[----:B0-----:R-:W-:-:S02]  /*0510*/  LOP3.LUT R5, R10, 0x1, RZ, 0xc0, !PT ;  /* 0x000000010a057812 */ /* 0x001fc400078ec0ff */
[----:B-1----:R-:W-:Y:S02]  /*0520*/  LOP3.LUT R9, R4, 0x1, RZ, 0xc0, !PT ;  /* 0x0000000104097812 */ /* 0x002fe400078ec0ff */
[----:B------:R-:W-:Y:S02]  /*0530*/  SHF.R.U32.HI R10, RZ, 0x2, R17 ;  /* 0x00000002ff0a7819 */ /* 0x000fe40000011611 */
[----:B--2---:R-:W-:Y:S02]  /*0540*/  LOP3.LUT R19, R15, 0x1, RZ, 0xc0, !PT ;  /* 0x000000010f137812 */ /* 0x004fe400078ec0ff */
[----:B------:R-:W-:Y:S02]  /*0550*/  SHF.R.U32.HI R15, RZ, 0x1, R15 ;  /* 0x00000001ff0f7819 */ /* 0x000fe4000001160f */
[----:B---3--:R-:W-:Y:S02]  /*0560*/  LOP3.LUT R11, R8, 0x1, RZ, 0xc0, !PT ;  /* 0x00000001080b7812 */ /* 0x008fe400078ec0ff */
[----:B------:R-:W-:-:S02]  /*0570*/  SHF.R.U32.HI R8, RZ, 0x3, R17 ;  /* 0x00000003ff087819 */ /* 0x000fc40000011611 */
[----:B------:R-:W-:Y:S01]  /*0580*/  SHF.R.U32.HI R4, RZ, 0x5, R17 ;  /* 0x00000005ff047819 */ /* 0x000fe20000011611 */
[----:B------:R0:W-:Y:S01]  /*0590*/  STG.E.U8 desc[UR4][R6.64+0xd], R5 ;  /* 0x00000d0506007986 */ /* 0x0001e2000c101104 */
[----:B------:R-:W-:-:S03]  /*05a0*/  LOP3.LUT R15, R15, 0x1, RZ, 0xc0, !PT ;  /* 0x000000010f0f7812 */ /* 0x000fc600078ec0ff */
[----:B------:R1:W-:Y:S04]  /*05b0*/  STG.E.U8 desc[UR4][R6.64+0xe], R9 ;  /* 0x00000e0906007986 */ /* 0x0003e8000c101104 */
[----:B------:R2:W-:Y:S04]  /*05c0*/  STG.E.U8 desc[UR4][R6.64+0xb], R21 ;  /* 0x00000b1506007986 */ /* 0x0005e8000c101104 */
[----:B------:R3:W-:Y:S01]  /*05d0*/  STG.E.U8 desc[UR4][R6.64+0xf], R11 ;  /* 0x00000f0b06007986 */ /* 0x0007e2000c101104 */
[----:B0-----:R-:W-:Y:S02]  /*05e0*/  LOP3.LUT R5, R10, 0x1, RZ, 0xc0, !PT ;  /* 0x000000010a057812 */ /* 0x001fe400078ec0ff */
[----:B------:R-:W-:Y:S01]  /*05f0*/  SHF.R.U32.HI R10, RZ, 0x6, R17 ;  /* 0x00000006ff0a7819 */ /* 0x000fe20000011611 */
[----:B------:R0:W-:Y:S01]  /*0600*/  STG.E.U8 desc[UR4][R6.64+0x11], R19 ;  /* 0x0000111306007986 */ /* 0x0001e2000c101104 */
[----:B-1----:R-:W-:-:S02]  /*0610*/  LOP3.LUT R9, R8, 0x1, RZ, 0xc0, !PT ;  /* 0x0000000108097812 */ /* 0x002fc400078ec0ff */
[--C-:B------:R-:W-:Y:S02]  /*0620*/  SHF.R.U32.HI R8, RZ, 0x2, R0.reuse ;  /* 0x00000002ff087819 */ /* 0x100fe40000011600 */
[--C-:B--2---:R-:W-:Y:S02]  /*0630*/  SHF.R.U32.HI R21, RZ, 0x4, R17.reuse ;  /* 0x00000004ff157819 */ /* 0x104fe40000011611 */
[----:B---3--:R-:W-:Y:S02]  /*0640*/  LOP3.LUT R11, R4, 0x1, RZ, 0xc0, !PT ;  /* 0x00000001040b7812 */ /* 0x008fe400078ec0ff */
[----:B------:R-:W-:Y:S02]  /*0650*/  SHF.R.U32.HI R4, RZ, 0x1, R0 ;  /* 0x00000001ff047819 */ /* 0x000fe40000011600 */
[----:B0-----:R-:W-:Y:S01]  /*0660*/  SHF.R.U32.HI R19, RZ, 0x7, R17 ;  /* 0x00000007ff137819 */ /* 0x001fe20000011611 */
[----:B------:R0:W-:Y:S01]  /*0670*/  STG.E.U8 desc[UR4][R6.64+0x12], R15 ;  /* 0x0000120f06007986 */ /* 0x0001e2000c101104 */
[----:B------:R-:W-:-:S02]  /*0680*/  LOP3.LUT R21, R21, 0x1, RZ, 0xc0, !PT ;  /* 0x0000000115157812 */ /* 0x000fc400078ec0ff */
[----:B------:R-:W-:Y:S01]  /*0690*/  LOP3.LUT R17, R10, 0x1, RZ, 0xc0, !PT ;  /* 0x000000010a117812 */ /* 0x000fe200078ec0ff */
[----:B------:R1:W-:Y:S01]  /*06a0*/  STG.E.U8 desc[UR4][R6.64+0x4], R25 ;  /* 0x0000041906007986 */ /* 0x0003e2000c101104 */
[----:B------:R-:W-:-:S03]  /*06b0*/  LOP3.LUT R19, R19, 0x1, RZ, 0xc0, !PT ;  /* 0x0000000113137812 */ /* 0x000fc600078ec0ff */
[----:B------:R2:W-:Y:S01]  /*06c0*/  STG.E.U8 desc[UR4][R6.64+0x13], R5 ;  /* 0x0000130506007986 */ /* 0x0005e2000c101104 */
[----:B------:R-:W-:-:S03]  /*06d0*/  SHF.R.U32.HI R10, RZ, 0x5, R0 ;  /* 0x00000005ff0a7819 */ /* 0x000fc60000011600 */
[----:B------:R3:W-:Y:S01]  /*06e0*/  STG.E.U8 desc[UR4][R6.64+0x14], R9 ;  /* 0x0000140906007986 */ /* 0x0007e2000c101104 */
[----:B0-----:R-:W-:Y:S02]  /*06f0*/  LOP3.LUT R15, R0, 0x1, RZ, 0xc0, !PT ;  /* 0x00000001000f7812 */ /* 0x001fe400078ec0ff */
[----:B-1----:R-:W-:Y:S02]  /*0700*/  SHF.R.U32.HI R25, RZ, 0x7, R12 ;  /* 0x00000007ff197819 */ /* 0x002fe4000001160c */
[--C-:B------:R-:W-:Y:S02]  /*0710*/  SHF.R.U32.HI R12, RZ, 0x6, R0.reuse ;  /* 0x00000006ff0c7819 */ /* 0x100fe40000011600 */
[----:B--2---:R-:W-:Y:S02]  /*0720*/  LOP3.LUT R5, R4, 0x1, RZ, 0xc0, !PT ;  /* 0x0000000104057812 */ /* 0x004fe400078ec0ff */
[----:B------:R-:W-:Y:S02]  /*0730*/  SHF.R.U32.HI R4, RZ, 0x3, R0 ;  /* 0x00000003ff047819 */ /* 0x000fe40000011600 */
[----:B---3--:R-:W-:-:S02]  /*0740*/  LOP3.LUT R9, R8, 0x1, RZ, 0xc0, !PT ;  /* 0x0000000108097812 */ /* 0x008fc400078ec0ff */
[----:B------:R-:W-:Y:S01]  /*0750*/  SHF.R.U32.HI R8, RZ, 0x4, R0 ;  /* 0x00000004ff087819 */ /* 0x000fe20000011600 */
[----:B------:R0:W-:Y:S04]  /*0760*/  STG.E.U8 desc[UR4][R6.64+0x15], R21 ;  /* 0x0000151506007986 */ /* 0x0001e8000c101104 */
[----:B------:R1:W-:Y:S04]  /*0770*/  STG.E.U8 desc[UR4][R6.64+0x16], R11 ;  /* 0x0000160b06007986 */ /* 0x0003e8000c101104 */
[----:B------:R2:W-:Y:S04]  /*0780*/  STG.E.U8 desc[UR4][R6.64+0x17], R17 ;  /* 0x0000171106007986 */ /* 0x0005e8000c101104 */
[----:B------:R3:W-:Y:S01]  /*0790*/  STG.E.U8 desc[UR4][R6.64+0x18], R19 ;  /* 0x0000181306007986 */ /* 0x0007e2000c101104 */
[----:B0-----:R-:W-:-:S03]  /*07a0*/  LOP3.LUT R21, R8, 0x1, RZ, 0xc0, !PT ;  /* 0x0000000108157812 */ /* 0x001fc600078ec0ff */
[----:B------:R0:W-:Y:S01]  /*07b0*/  STG.E.U8 desc[UR4][R6.64+0x19], R15 ;  /* 0x0000190f06007986 */ /* 0x0001e2000c101104 */
[----:B-1----:R-:W-:Y:S02]  /*07c0*/  LOP3.LUT R11, R4, 0x1, RZ, 0xc0, !PT ;  /* 0x00000001040b7812 */ /* 0x002fe400078ec0ff */
[----:B--2---:R-:W-:Y:S02]  /*07d0*/  LOP3.LUT R17, R10, 0x1, RZ, 0xc0, !PT ;  /* 0x000000010a117812 */ /* 0x004fe400078ec0ff */
[----:B---3--:R-:W-:Y:S02]  /*07e0*/  LOP3.LUT R19, R12, 0x1, RZ, 0xc0, !PT ;  /* 0x000000010c137812 */ /* 0x008fe400078ec0ff */
[----:B0-----:R-:W-:Y:S01]  /*07f0*/  SHF.R.U32.HI R15, RZ, 0x7, R0 ;  /* 0x00000007ff0f7819 */ /* 0x001fe20000011600 */
[----:B------:R-:W-:Y:S04]  /*0800*/  STG.E.U8 desc[UR4][R6.64+0x5], R27 ;  /* 0x0000051b06007986 */ /* 0x000fe8000c101104 */
[----:B------:R-:W-:Y:S04]  /*0810*/  STG.E.U8 desc[UR4][R6.64+0x6], R29 ;  /* 0x0000061d06007986 */ /* 0x000fe8000c101104 */
[----:B------:R-:W-:Y:S04]  /*0820*/  STG.E.U8 desc[UR4][R6.64+0xc], R23 ;  /* 0x00000c1706007986 */ /* 0x000fe8000c101104 */
[----:B------:R-:W-:Y:S04]  /*0830*/  STG.E.U8 desc[UR4][R6.64+0x10], R25 ;  /* 0x0000101906007986 */ /* 0x000fe8000c101104 */
[----:B------:R0:W-:Y:S04]  /*0840*/  STG.E.U8 desc[UR4][R6.64+0x1a], R5 ;  /* 0x00001a0506007986 */ /* 0x0001e8000c101104 */
[----:B------:R1:W-:Y:S04]  /*0850*/  STG.E.U8 desc[UR4][R6.64+0x1b], R9 ;  /* 0x00001b0906007986 */ /* 0x0003e8000c101104 */
[----:B------:R-:W-:Y:S04]  /*0860*/  STG.E.U8 desc[UR4][R6.64+0x1c], R11 ;  /* 0x00001c0b06007986 */ /* 0x000fe8000c101104 */
[----:B------:R-:W-:Y:S01]  /*0870*/  STG.E.U8 desc[UR4][R6.64+0x1d], R21 ;  /* 0x00001d1506007986 */ /* 0x000fe2000c101104 */
[----:B0-----:R-:W0:Y:S03]  /*0880*/  LDC.64 R4, c[0x4][0x8] ;  /* 0x01000200ff047b82 */ /* 0x001e260000000a00 */
[----:B------:R2:W-:Y:S04]  /*0890*/  STG.E.U8 desc[UR4][R6.64+0x1e], R17 ;  /* 0x00001e1106007986 */ /* 0x0005e8000c101104 */
[----:B------:R-:W-:Y:S04]  /*08a0*/  STG.E.U8 desc[UR4][R6.64+0x1f], R19 ;  /* 0x00001f1306007986 */ /* 0x000fe8000c101104 */
[----:B------:R3:W-:Y:S04]  /*08b0*/  STG.E.U8 desc[UR4][R6.64+0x20], R15 ;  /* 0x0000200f06007986 */ /* 0x0007e8000c101104 */
[----:B------:R-:W2:Y:S04]  /*08c0*/  LDG.E.U8 R0, desc[UR4][R2.64+0x6] ;  /* 0x0000060402007981 */ /* 0x000ea8000c1e1100 */
[----:B------:R-:W4:Y:S04]  /*08d0*/  LDG.E.U8 R8, desc[UR4][R2.64+0x5] ;  /* 0x0000050402087981 */ /* 0x000f28000c1e1100 */
[----:B-1----:R-:W3:Y:S04]  /*08e0*/  LDG.E.U8 R9, desc[UR4][R2.64+0x3] ;  /* 0x0000030402097981 */ /* 0x002ee8000c1e1100 */
[----:B------:R-:W5:Y:S04]  /*08f0*/  LDG.E.U8 R10, desc[UR4][R2.64+0x2] ;  /* 0x00000204020a7981 */ /* 0x000f68000c1e1100 */
[----:B------:R-:W5:Y:S04]  /*0900*/  LDG.E.U8 R14, desc[UR4][R2.64+0x1] ;  /* 0x00000104020e7981 */ /* 0x000f68000c1e1100 */
[----:B------:R-:W5:Y:S04]  /*0910*/  LDG.E.U8 R12, desc[UR4][R2.64+0x4] ;  /* 0x00000404020c7981 */ /* 0x000f68000c1e1100 */
[----:B------:R-:W5:Y:S01]  /*0920*/  LDG.E.U8 R16, desc[UR4][R2.64] ;  /* 0x0000000402107981 */ /* 0x000f62000c1e1100 */
[----:B--2---:R-:W-:-:S02]  /*0930*/  IMAD.U32 R17, R0, 0x10000, RZ ;  /* 0x0001000000117824 */ /* 0x004fc400078e00ff */
[----:B----4-:R-:W-:Y:S02]  /*0940*/  IMAD.SHL.U32 R0, R8, 0x100, RZ ;  /* 0x0000010008007824 */ /* 0x010fe400078e00ff */
[----:B---3--:R-:W-:-:S04]  /*0950*/  IMAD.WIDE.U32 R6, R9, 0x1000000, RZ ;  /* 0x0100000009067825 */ /* 0x008fc800078e00ff */
[----:B-----5:R-:W-:-:S04]  /*0960*/  IMAD.WIDE.U32 R8, R10, 0x10000, RZ ;  /* 0x000100000a087825 */ /* 0x020fc800078e00ff */
[----:B------:R-:W-:Y:S01]  /*0970*/  IMAD.WIDE.U32 R10, R14, 0x100, RZ ;  /* 0x000001000e0a7825 */ /* 0x000fe200078e00ff */
[----:B------:R-:W-:Y:S02]  /*0980*/  LOP3.LUT R17, R12, R0, R17, 0xfe, !PT ;  /* 0x000000000c117212 */ /* 0x000fe400078efe11 */
[----:B------:R-:W-:Y:S02]  /*0990*/  LOP3.LUT R15, R10, R6, R8, 0xfe, !PT ;  /* 0x000000060a0f7212 */ /* 0x000fe400078efe08 */
[----:B------:R-:W-:Y:S02]  /*09a0*/  LOP3.LUT R7, R9, R17, R7, 0xfe, !PT ;  /* 0x0000001109077212 */ /* 0x000fe400078efe07 */
[----:B------:R-:W-:Y:S02]  /*09b0*/  LOP3.LUT R8, R15, R16, RZ, 0xfc, !PT ;  /* 0x000000100f087212 */ /* 0x000fe400078efcff */
[----:B------:R-:W-:Y:S01]  /*09c0*/  LOP3.LUT R9, R7, R11, RZ, 0xfc, !PT ;  /* 0x0000000b07097212 */ /* 0x000fe200078efcff */
[----:B0-----:R-:W-:-:S02]  /*09d0*/  IMAD.WIDE.U32 R6, R13, 0x8, R4 ;  /* 0x000000080d067825 */ /* 0x001fc400078e0004 */
[----:B------:R-:W0:Y:S03]  /*09e0*/  LDC.64 R4, c[0x4][0x18] ;  /* 0x01000600ff047b82 */ /* 0x000e260000000a00 */
[----:B------:R1:W-:Y:S04]  /*09f0*/  STG.E.64 desc[UR4][R6.64], R8 ;  /* 0x0000000806007986 */ /* 0x0003e8000c101b04 */
[----:B------:R-:W2:Y:S04]  /*0a00*/  LDG.E.U8 R0, desc[UR4][R2.64+0x13] ;  /* 0x0000130402007981 */ /* 0x000ea8000c1e1100 */
[----:B------:R-:W3:Y:S04]  /*0a10*/  LDG.E.U8 R10, desc[UR4][R2.64+0x12] ;  /* 0x00001204020a7981 */ /* 0x000ee8000c1e1100 */
[----:B------:R-:W1:Y:S04]  /*0a20*/  LDG.E.U8 R11, desc[UR4][R2.64+0x10] ;  /* 0x00001004020b7981 */ /* 0x000e68000c1e1100 */
[----:B------:R-:W4:Y:S04]  /*0a30*/  LDG.E.U8 R14, desc[UR4][R2.64+0xf] ;  /* 0x00000f04020e7981 */ /* 0x000f28000c1e1100 */
[----:B------:R-:W5:Y:S04]  /*0a40*/  LDG.E.U8 R15, desc[UR4][R2.64+0xe] ;  /* 0x00000e04020f7981 */ /* 0x000f68000c1e1100 */
[----:B------:R-:W5:Y:S04]  /*0a50*/  LDG.E.U8 R12, desc[UR4][R2.64+0x11] ;  /* 0x00001104020c7981 */ /* 0x000f68000c1e1100 */
[----:B------:R-:W5:Y:S01]  /*0a60*/  LDG.E.U8 R16, desc[UR4][R2.64+0xd] ;  /* 0x00000d0402107981 */ /* 0x000f62000c1e1100 */
[----:B--2---:R-:W-:-:S02]  /*0a70*/  IMAD.U32 R17, R0, 0x10000, RZ ;  /* 0x0001000000117824 */ /* 0x004fc400078e00ff */
[----:B---3--:R-:W-:Y:S02]  /*0a80*/  IMAD.SHL.U32 R0, R10, 0x100, RZ ;  /* 0x000001000a007824 */ /* 0x008fe400078e00ff */
[----:B-1----:R-:W-:-:S04]  /*0a90*/  IMAD.WIDE.U32 R6, R11, 0x1000000, RZ ;  /* 0x010000000b067825 */ /* 0x002fc800078e00ff */
[----:B----4-:R-:W-:-:S04]  /*0aa0*/  IMAD.WIDE.U32 R8, R14, 0x10000, RZ ;  /* 0x000100000e087825 */ /* 0x010fc800078e00ff */
[----:B-----5:R-:W-:Y:S01]  /*0ab0*/  IMAD.WIDE.U32 R10, R15, 0x100, RZ ;  /* 0x000001000f0a7825 */ /* 0x020fe200078e00ff */
        /* <DEDUP_REMOVED lines=8> */
[----:B------:R-:W2:Y:S01]  /*0b40*/  LDG.E.U8 R0, desc[UR4][R2.64+0x14] ;  /* 0x0000140402007981 */ /* 0x000ea2000c1e1100 */
[----:B0-----:R-:W-:Y:S01]  /*0b50*/  IMAD.WIDE.U32 R4, R13, 0x30, R4 ;  /* 0x000000300d047825 */ /* 0x001fe200078e0004 */
[----:B--2---:R-:W-:-:S05]  /*0b60*/  SHF.R.U32.HI R11, RZ, 0x7, R0 ;  /* 0x00000007ff0b7819 */ /* 0x004fca0000011600 */
[----:B------:R0:W-:Y:S04]  /*0b70*/  STG.E.U8 desc[UR4][R4.64], R11 ;  /* 0x0000000b04007986 */ /* 0x0001e8000c101104 */
[----:B------:R-:W2:Y:S02]  /*0b80*/  LDG.E.U8 R0, desc[UR4][R2.64+0x14] ;  /* 0x0000140402007981 */ /* 0x000ea4000c1e1100 */
[----:B--2---:R-:W-:-:S04]  /*0b90*/  SHF.R.U32.HI R0, RZ, 0x6, R0 ;  /* 0x00000006ff007819 */ /* 0x004fc80000011600 */
[----:B------:R-:W-:-:S05]  /*0ba0*/  LOP3.LUT R15, R0, 0x1, RZ, 0xc0, !PT ;  /* 0x00000001000f7812 */ /* 0x000fca00078ec0ff */
[----:B------:R-:W-:Y:S04]  /*0bb0*/  STG.E.U8 desc[UR4][R4.64+0x1], R15 ;  /* 0x0000010f04007986 */ /* 0x000fe8000c101104 */
[----:B------:R-:W2:Y:S02]  /*0bc0*/  LDG.E.U8 R0, desc[UR4][R2.64+0x14] ;  /* 0x0000140402007981 */ /* 0x000ea4000c1e1100 */
[----:B--2---:R-:W-:-:S04]  /*0bd0*/  SHF.R.U32.HI R0, RZ, 0x5, R0 ;  /* 0x00000005ff007819 */ /* 0x004fc80000011600 */
[----:B-1----:R-:W-:-:S05]  /*0be0*/  LOP3.LUT R7, R0, 0x1, RZ, 0xc0, !PT ;  /* 0x0000000100077812 */ /* 0x002fca00078ec0ff */
[----:B------:R1:W-:Y:S04]  /*0bf0*/  STG.E.U8 desc[UR4][R4.64+0x2], R7 ;  /* 0x0000020704007986 */ /* 0x0003e8000c101104 */
[----:B------:R-:W2:Y:S02]  /*0c00*/  LDG.E.U8 R0, desc[UR4][R2.64+0x14] ;  /* 0x0000140402007981 */ /* 0x000ea4000c1e1100 */
[----:B--2---:R-:W-:-:S04]  /*0c10*/  SHF.R.U32.HI R0, RZ, 0x4, R0 ;  /* 0x00000004ff007819 */ /* 0x004fc80000011600 */
[----:B------:R-:W-:-:S05]  /*0c20*/  LOP3.LUT R9, R0, 0x1, RZ, 0xc0, !PT ;  /* 0x0000000100097812 */ /* 0x000fca00078ec0ff */
[----:B------:R2:W-:Y:S04]  /*0c30*/  STG.E.U8 desc[UR4][R4.64+0x3], R9 ;  /* 0x0000030904007986 */ /* 0x0005e8000c101104 */
[----:B------:R-:W3:Y:S02]  /*0c40*/  LDG.E.U8 R0, desc[UR4][R2.64+0x14] ;  /* 0x0000140402007981 */ /* 0x000ee4000c1e1100 */
[----:B---3--:R-:W-:-:S04]  /*0c50*/  SHF.R.U32.HI R0, RZ, 0x3, R0 ;  /* 0x00000003ff007819 */ /* 0x008fc80000011600 */
[----:B0-----:R-:W-:-:S05]  /*0c60*/  LOP3.LUT R11, R0, 0x1, RZ, 0xc0, !PT ;  /* 0x00000001000b7812 */ /* 0x001fca00078ec0ff */
[----:B------:R0:W-:Y:S04]  /*0c70*/  STG.E.U8 desc[UR4][R4.64+0x4], R11 ;  /* 0x0000040b04007986 */ /* 0x0001e8000c101104 */
[----:B------:R-:W3:Y:S02]  /*0c80*/  LDG.E.U8 R0, desc[UR4][R2.64+0x14] ;  /* 0x0000140402007981 */ /* 0x000ee4000c1e1100 */
[----:B---3--:R-:W-:-:S04]  /*0c90*/  SHF.R.U32.HI R0, RZ, 0x2, R0 ;  /* 0x00000002ff007819 */ /* 0x008fc80000011600 */
[----:B-1----:R-:W-:-:S05]  /*0ca0*/  LOP3.LUT R7, R0, 0x1, RZ, 0xc0, !PT ;  /* 0x0000000100077812 */ /* 0x002fca00078ec0ff */
[----:B------:R1:W-:Y:S04]  /*0cb0*/  STG.E.U8 desc[UR4][R4.64+0x5], R7 ;  /* 0x0000050704007986 */ /* 0x0003e8000c101104 */
[----:B------:R-:W3:Y:S02]  /*0cc0*/  LDG.E.U8 R0, desc[UR4][R2.64+0x14] ;  /* 0x0000140402007981 */ /* 0x000ee4000c1e1100 */
[----:B---3--:R-:W-:-:S04]  /*0cd0*/  SHF.R.U32.HI R0, RZ, 0x1, R0 ;  /* 0x00000001ff007819 */ /* 0x008fc80000011600 */
[----:B--2---:R-:W-:-:S05]  /*0ce0*/  LOP3.LUT R9, R0, 0x1, RZ, 0xc0, !PT ;  /* 0x0000000100097812 */ /* 0x004fca00078ec0ff */
[----:B------:R2:W-:Y:S04]  /*0cf0*/  STG.E.U8 desc[UR4][R4.64+0x6], R9 ;  /* 0x0000060904007986 */ /* 0x0005e8000c101104 */
[----:B------:R-:W3:Y:S02]  /*0d00*/  LDG.E.U8 R0, desc[UR4][R2.64+0x14] ;  /* 0x0000140402007981 */ /* 0x000ee4000c1e1100 */
[----:B---3--:R-:W-:-:S05]  /*0d10*/  LOP3.LUT R15, R0, 0x1, RZ, 0xc0, !PT ;  /* 0x00000001000f7812 */ /* 0x008fca00078ec0ff */
[----:B------:R-:W-:Y:S04]  /*0d20*/  STG.E.U8 desc[UR4][R4.64+0x7], R15 ;  /* 0x0000070f04007986 */ /* 0x000fe8000c101104 */
[----:B------:R-:W0:Y:S02]  /*0d30*/  LDG.E.U8 R0, desc[UR4][R2.64+0x15] ;  /* 0x0000150402007981 */ /* 0x000e24000c1e1100 */
[----:B0-----:R-:W-:-:S05]  /*0d40*/  SHF.R.U32.HI R11, RZ, 0x7, R0 ;  /* 0x00000007ff0b7819 */ /* 0x001fca0000011600 */
        /* <DEDUP_REMOVED lines=26> */
[----:B---3--:R-:W-:-:S05]  /*0ef0*/  LOP3.LUT R15, R0, 0x1, RZ, 0xc0, !PT ;  /* 0x00000001000f7812 */ /* 0x008fca00078ec0ff */
[----:B------:R-:W-:Y:S04]  /*0f00*/  STG.E.U8 desc[UR4][R4.64+0xf], R15 ;  /* 0x00000f0f04007986 */ /* 0x000fe8000c101104 */
[----:B------:R-:W1:Y:S02]  /*0f10*/  LDG.E.U8 R0, desc[UR4][R2.64+0x16] ;  /* 0x0000160402007981 */ /* 0x000e64000c1e1100 */
[----:B-1----:R-:W-:-:S05]  /*0f20*/  SHF.R.U32.HI R7, RZ, 0x7, R0 ;  /* 0x00000007ff077819 */ /* 0x002fca0000011600 */
        /* <DEDUP_REMOVED lines=26> */
[----:B---3--:R-:W-:-:S05]  /*10d0*/  LOP3.LUT R15, R0, 0x1, RZ, 0xc0, !PT ;  /* 0x00000001000f7812 */ /* 0x008fca00078ec0ff */
[----:B------:R-:W-:Y:S04]  /*10e0*/  STG.E.U8 desc[UR4][R4.64+0x17], R15 ;  /* 0x0000170f04007986 */ /* 0x000fe8000c101104 */
[----:B------:R-:W2:Y:S02]  /*10f0*/  LDG.E.U8 R0, desc[UR4][R2.64+0x17] ;  /* 0x0000170402007981 */ /* 0x000ea4000c1e1100 */
[----:B--2---:R-:W-:-:S05]  /*1100*/  SHF.R.U32.HI R9, RZ, 0x7, R0 ;  /* 0x00000007ff097819 */ /* 0x004fca0000011600 */
        /* <DEDUP_REMOVED lines=64> */
[----:B------:R-:W-:Y:S04]  /*1510*/  STG.E.U8 desc[UR4][R4.64+0x29], R9 ;  /* 0x0000290904007986 */ /* 0x000fe8000c101104 */
[----:B------:R-:W2:Y:S02]  /*1520*/  LDG.E.U8 R0, desc[UR4][R2.64+0x19] ;  /* 0x0000190402007981 */ /* 0x000ea4000c1e1100 */
[----:B--2---:R-:W-:-:S04]  /*1530*/  SHF.R.U32.HI R0, RZ, 0x5, R0 ;  /* 0x00000005ff007819 */ /* 0x004fc80000011600 */
[----:B0-----:R-:W-:-:S05]  /*1540*/  LOP3.LUT R11, R0, 0x1, RZ, 0xc0, !PT ;  /* 0x00000001000b7812 */ /* 0x001fca00078ec0ff */
[----:B------:R-:W-:Y:S04]  /*1550*/  STG.E.U8 desc[UR4][R4.64+0x2a], R11 ;  /* 0x00002a0b04007986 */ /* 0x000fe8000c101104 */
[----:B------:R-:W2:Y:S02]  /*1560*/  LDG.E.U8 R0, desc[UR4][R2.64+0x19] ;  /* 0x0000190402007981 */ /* 0x000ea4000c1e1100 */
[----:B--2---:R-:W-:-:S04]  /*1570*/  SHF.R.U32.HI R0, RZ, 0x4, R0 ;  /* 0x00000004ff007819 */ /* 0x004fc80000011600 */
[----:B-1----:R-:W-:-:S05]  /*1580*/  LOP3.LUT R7, R0, 0x1, RZ, 0xc0, !PT ;  /* 0x0000000100077812 */ /* 0x002fca00078ec0ff */
[----:B------:R0:W-:Y:S04]  /*1590*/  STG.E.U8 desc[UR4][R4.64+0x2b], R7 ;  /* 0x00002b0704007986 */ /* 0x0001e8000c101104 */
[----:B------:R-:W2:Y:S01]  /*15a0*/  LDG.E.U8 R0, desc[UR4][R2.64+0x19] ;  /* 0x0000190402007981 */ /* 0x000ea2000c1e1100 */
[----:B0-----:R-:W0:Y:S01]  /*15b0*/  LDC.64 R6, c[0x4][0x28] ;  /* 0x01000a00ff067b82 */ /* 0x001e220000000a00 */
[----:B--2---:R-:W-:-:S04]  /*15c0*/  SHF.R.U32.HI R0, RZ, 0x3, R0 ;  /* 0x00000003ff007819 */ /* 0x004fc80000011600 */
[----:B------:R-:W-:-:S05]  /*15d0*/  LOP3.LUT R9, R0, 0x1, RZ, 0xc0, !PT ;  /* 0x0000000100097812 */ /* 0x000fca00078ec0ff */
[----:B------:R1:W-:Y:S04]  /*15e0*/  STG.E.U8 desc[UR4][R4.64+0x2c], R9 ;  /* 0x00002c0904007986 */ /* 0x0003e8000c101104 */
[----:B------:R-:W2:Y:S02]  /*15f0*/  LDG.E.U8 R0, desc[UR4][R2.64+0x19] ;  /* 0x0000190402007981 */ /* 0x000ea4000c1e1100 */
[----:B--2---:R-:W-:-:S04]  /*1600*/  SHF.R.U32.HI R0, RZ, 0x2, R0 ;  /* 0x00000002ff007819 */ /* 0x004fc80000011600 */
[----:B------:R-:W-:-:S05]  /*1610*/  LOP3.LUT R11, R0, 0x1, RZ, 0xc0, !PT ;  /* 0x00000001000b7812 */ /* 0x000fca00078ec0ff */
[----:B------:R-:W-:Y:S04]  /*1620*/  STG.E.U8 desc[UR4][R4.64+0x2d], R11 ;  /* 0x00002d0b04007986 */ /* 0x000fe8000c101104 */
[----:B------:R-:W2:Y:S02]  /*1630*/  LDG.E.U8 R0, desc[UR4][R2.64+0x19] ;  /* 0x0000190402007981 */ /* 0x000ea4000c1e1100 */
[----:B--2---:R-:W-:-:S04]  /*1640*/  SHF.R.U32.HI R0, RZ, 0x1, R0 ;  /* 0x00000001ff007819 */ /* 0x004fc80000011600 */
[----:B------:R-:W-:-:S05]  /*1650*/  LOP3.LUT R15, R0, 0x1, RZ, 0xc0, !PT ;  /* 0x00000001000f7812 */ /* 0x000fca00078ec0ff */
[----:B------:R-:W-:Y:S04]  /*1660*/  STG.E.U8 desc[UR4][R4.64+0x2e], R15 ;  /* 0x00002e0f04007986 */ /* 0x000fe8000c101104 */
[----:B------:R-:W1:Y:S01]  /*1670*/  LDG.E.U8 R0, desc[UR4][R2.64+0x19] ;  /* 0x0000190402007981 */ /* 0x000e62000c1e1100 */
[----:B0-----:R-:W-:Y:S01]  /*1680*/  IMAD.WIDE.U32 R6, R13, 0xd, R6 ;  /* 0x0000000d0d067825 */ /* 0x001fe200078e0006 */
[----:B-1----:R-:W-:-:S05]  /*1690*/  LOP3.LUT R9, R0, 0x1, RZ, 0xc0, !PT ;  /* 0x0000000100097812 */ /* 0x002fca00078ec0ff */
[----:B------:R-:W-:Y:S04]  /*16a0*/  STG.E.U8 desc[UR4][R4.64+0x2f], R9 ;  /* 0x00002f0904007986 */ /* 0x000fe8000c101104 */
[----:B------:R-:W-:Y:S04]  /*16b0*/  STG.E.U8 desc[UR4][R6.64], RZ ;  /* 0x000000ff06007986 */ /* 0x000fe8000c101104 */
        /* <DEDUP_REMOVED lines=11> */
[----:B------:R-:W-:Y:S01]  /*1770*/  STG.E.U8 desc[UR4][R6.64+0xc], RZ ;  /* 0x00000cff06007986 */ /* 0x000fe2000c101104 */
[----:B------:R-:W-:Y:S05]  /*1780*/  EXIT ;  /* 0x000000000000794d */ /* 0x000fea0003800000 */
.L_x_0:
[----:B------:R-:W-:-:S00]  /*1790*/  BRA `(.L_x_0) ;  /* 0xfffffffc00fc7947 */ /* 0x000fc0000383ffff */
[----:B------:R-:W-:-:S00]  /*17a0*/  NOP ;  /* 0x0000000000007918 */ /* 0x000fc00000000000 */
        /* <DEDUP_REMOVED lines=13> */
.L_x_1215:


//--------------------- .text._Z11CudaCalcKeyP11BiuParaNodeP6InitGHP7InitLMRP18CommonHeadIndexStrh --------------------------
	.section	.text._Z11CudaCalcKeyP11BiuParaNodeP6InitGHP7InitLMRP18CommonHeadIndexStrh,"ax",@progbits
	.align	128
        .global         _Z11CudaCalcKeyP11BiuParaNodeP6InitGHP7InitLMRP18CommonHeadIndexStrh
        .type           _Z11CudaCalcKeyP11BiuParaNodeP6InitGHP7InitLMRP18CommonHeadIndexStrh,@function
        .size           _Z11CudaCalcKeyP11BiuParaNodeP6InitGHP7InitLMRP18CommonHeadIndexStrh,(.L_x_1214 - _Z11CudaCalcKeyP11BiuParaNodeP6InitGHP7InitLMRP18CommonHeadIndexStrh)
        .other          _Z11CudaCalcKeyP11BiuParaNodeP6InitGHP7InitLMRP18CommonHeadIndexStrh,@"STO_CUDA_ENTRY STV_DEFAULT"
_Z11CudaCalcKeyP11BiuParaNodeP6InitGHP7InitLMRP18CommonHeadIndexStrh:
.text._Z11CudaCalcKeyP11BiuParaNodeP6InitGHP7InitLMRP18CommonHeadIndexStrh:
[----:B------:R-:W-:Y:S08]  /*0000*/  LDC R1, c[0x0][0x37c] ;  /* 0x0000df00ff017b82 */ /* 0x000ff00000000800 */
[----:B------:R-:W0:Y:S01]  /*0010*/  S2UR UR8, SR_CTAID.X ;  /* 0x00000000000879c3 */ /* 0x000e220000002500 */
[----:B------:R-:W0:Y:S01]  /*0020*/  LDCU.64 UR6, c[0x0][0x380] ;  /* 0x00007000ff0677ac */ /* 0x000e220008000a00 */
[----:B------:R-:W-:Y:S01]  /*0030*/  IMAD.MOV.U32 R5, RZ, RZ, RZ ;  /* 0x000000ffff057224 */ /* 0x000fe200078e00ff */
[----:B------:R-:W1:Y:S05]  /*0040*/  LDCU.64 UR12, c[0x0][0x358] ;  /* 0x00006b00ff0c77ac */ /* 0x000e6a0008000a00 */
[----:B------:R-:W2:Y:S01]  /*0050*/  LDC.64 R18, c[0x4][0x20] ;  /* 0x01000800ff127b82 */ /* 0x000ea20000000a00 */
[----:B------:R-:W3:Y:S01]  /*0060*/  LDCU.U8 UR4, c[0x0][0x3a0] ;  /* 0x00007400ff0477ac */ /* 0x000ee20008000000 */
[----:B0-----:R-:W-:-:S02]  /*0070*/  UIMAD.WIDE.U32 UR14, UR8, 0x4, UR6 ;  /* 0x00000004080e78a5 */ /* 0x001fc4000f8e0006 */
[----:B------:R-:W-:Y:S01]  /*0080*/  UISETP.GT.U32.AND UP0, UPT, UR8, 0x1fff, UPT ;  /* 0x00001fff0800788c */ /* 0x000fe2000bf04070 */
[----:B---3--:R-:W-:-:S03]  /*0090*/  IMAD.U32 R23, RZ, RZ, UR4 ;  /* 0x00000004ff177e24 */ /* 0x008fc6000f8e00ff */
[----:B------:R-:W-:Y:S02]  /*00a0*/  IMAD.U32 R2, RZ, RZ, UR14 ;  /* 0x0000000eff027e24 */ /* 0x000fe4000f8e00ff */
[----:B------:R-:W-:Y:S02]  /*00b0*/  IMAD.U32 R3, RZ, RZ, UR15 ;  /* 0x0000000fff037e24 */ /* 0x000fe4000f8e00ff */
[----:B--2---:R-:W-:-:S03]  /*00c0*/  IMAD.WIDE.U32 R18, R23, 0x30, R18 ;  /* 0x0000003017127825 */ /* 0x004fc600078e0012 */
[----:B-1----:R0:W-:Y:S01]  /*00d0*/  STG.E desc[UR12][R2.64+0x1000], RZ ;  /* 0x001000ff02007986 */ /* 0x0021e2000c10190c */
[----:B------:R-:W-:Y:S05]  /*00e0*/  BRA.U UP0, `(.L_x_1) ;  /* 0x0000051d00b47547 */ /* 0x000fea000b800000 */
[----:B------:R-:W1:Y:S01]  /*00f0*/  LDC.64 R12, c[0x4][0x10] ;  /* 0x01000400ff0c7b82 */ /* 0x000e620000000a00 */
[----:B------:R-:W2:Y:S01]  /*0100*/  S2R R22, SR_TID.X ;  /* 0x0000000000167919 */ /* 0x000ea20000002100 */
[----:B------:R-:W-:Y:S02]  /*0110*/  UIMAD.WIDE.U32 UR16, UR8, 0x53ffc, UR14 ;  /* 0x00053ffc081078a5 */ /* 0x000fe4000f8e000e */
[----:B------:R-:W-:Y:S01]  /*0120*/  IMAD.U32 R21, RZ, RZ, UR8 ;  /* 0x00000008ff157e24 */ /* 0x000fe2000f8e00ff */
[----:B------:R-:W-:Y:S01]  /*0130*/  UMOV UR4, URZ ;  /* 0x000000ff00047c82 */ /* 0x000fe20008000000 */
[----:B------:R-:W-:Y:S02]  /*0140*/  UIMAD.WIDE.U32 UR6, UR8, 0x54000, UR6 ;  /* 0x00054000080678a5 */ /* 0x000fe4000f8e0006 */
[----:B------:R-:W-:Y:S01]  /*0150*/  UIADD3 UR20, UPT, UPT, UR17, UR4, URZ ;  /* 0x0000000411147290 */ /* 0x000fe2000fffe0ff */
[----:B------:R-:W-:Y:S01]  /*0160*/  IMAD.U32 R16, RZ, RZ, UR16 ;  /* 0x00000010ff107e24 */ /* 0x000fe2000f8e00ff */
[----:B------:R-:W-:Y:S01]  /*0170*/  UIADD3 UR7, UPT, UPT, UR4, UR7, URZ ;  /* 0x0000000704077290 */ /* 0x000fe2000fffe0ff */
[----:B------:R-:W-:Y:S01]  /*0180*/  IMAD.U32 R14, RZ, RZ, UR16 ;  /* 0x00000010ff0e7e24 */ /* 0x000fe2000f8e00ff */
[----:B------:R-:W-:-:S02]  /*0190*/  UIADD3 UR18, UP0, UPT, UR16, 0x1f801800, URZ ;  /* 0x1f80180010127890 */ /* 0x000fc4000ff1e0ff */
[----:B------:R-:W-:Y:S01]  /*01a0*/  IADD3 R16, P0, PT, R16, 0xa801800, RZ ;  /* 0x0a80180010107810 */ /* 0x000fe20007f1e0ff */
[----:B------:R-:W3:Y:S01]  /*01b0*/  LDCU UR21, c[0x0][0x360] ;  /* 0x00006c00ff1577ac */ /* 0x000ee20008000800 */
[----:B------:R-:W-:-:S03]  /*01c0*/  IADD3 R14, P1, PT, R14, 0x1800, RZ ;  /* 0x000018000e0e7810 */ /* 0x000fc60007f3e0ff */
[----:B------:R-:W-:Y:S01]  /*01d0*/  IMAD.X R17, RZ, RZ, UR20, P0 ;  /* 0x00000014ff117e24 */ /* 0x000fe200080e06ff */
[----:B------:R-:W-:Y:S02]  /*01e0*/  UIADD3.X UR19, UPT, UPT, URZ, UR20, URZ, UP0, !UPT ;  /* 0x00000014ff137290 */ /* 0x000fe400087fe4ff */
[----:B------:R-:W-:Y:S01]  /*01f0*/  IMAD.X R15, RZ, RZ, UR20, P1 ;  /* 0x00000014ff0f7e24 */ /* 0x000fe200088e06ff */
[----:B------:R-:W-:Y:S01]  /*0200*/  UIMAD.WIDE.U32 UR6, UR8, -0x53ffc, UR6 ;  /* 0xfffac004080678a5 */ /* 0x000fe2000f8e0006 */
[----:B-1----:R-:W-:-:S04]  /*0210*/  IMAD.WIDE.U32 R12, R23, 0x21, R12 ;  /* 0x00000021170c7825 */ /* 0x002fc800078e000c */
[----:B--23--:R-:W-:-:S07]  /*0220*/  VIADD R13, R13, UR4 ;  /* 0x000000040d0d7c36 */ /* 0x00cfce0008000000 */
.L_x_444:
[----:B-1----:R-:W1:Y:S01]  /*0230*/  LDC.64 R10, c[0x0][0x398] ;  /* 0x0000e600ff0a7b82 */ /* 0x002e620000000a00 */
[----:B------:R-:W-:Y:S01]  /*0240*/  IMAD.SHL.U32 R7, R21, 0x8, RZ ;  /* 0x0000000815077824 */ /* 0x000fe200078e00ff */
[----:B--2---:R-:W2:Y:S01]  /*0250*/  LDCU.64 UR4, c[0x0][0x380] ;  /* 0x00007000ff0477ac */ /* 0x004ea20008000a00 */
[----:B0-----:R-:W-:Y:S02]  /*0260*/  IMAD.U32 R2, RZ, RZ, UR14 ;  /* 0x0000000eff027e24 */ /* 0x001fe4000f8e00ff */
[----:B------:R-:W-:Y:S02]  /*0270*/  IMAD.U32 R3, RZ, RZ, UR15 ;  /* 0x0000000fff037e24 */ /* 0x000fe4000f8e00ff */
[----:B------:R-:W-:Y:S01]  /*0280*/  IMAD.U32 R4, RZ, RZ, UR14 ;  /* 0x0000000eff047e24 */ /* 0x000fe2000f8e00ff */
[----:B------:R-:W0:Y:S01]  /*0290*/  LDC.64 R8, c[0x0][0x388] ;  /* 0x0000e200ff087b82 */ /* 0x000e220000000a00 */
[----:B------:R-:W-:Y:S01]  /*02a0*/  IMAD.U32 R5, RZ, RZ, UR15 ;  /* 0x0000000fff057e24 */ /* 0x000fe2000f8e00ff */
[----:B------:R3:W-:Y:S04]  /*02b0*/  STG.E desc[UR12][R2.64+0x800], RZ ;  /* 0x000800ff02007986 */ /* 0x0007e8000c10190c */
[----:B------:R4:W-:Y:S01]  /*02c0*/  STG.E desc[UR12][R4.64], RZ ;  /* 0x000000ff04007986 */ /* 0x0009e2000c10190c */
[----:B------:R-:W-:Y:S01]  /*02d0*/  IMAD.MOV.U32 R0, RZ, RZ, RZ ;  /* 0x000000ffff007224 */ /* 0x000fe200078e00ff */
[----:B------:R-:W0:Y:S01]  /*02e0*/  LDC.U8 R23, c[0x0][0x3a0] ;  /* 0x0000e800ff177b82 */ /* 0x000e220000000000 */
[----:B-1----:R-:W-:-:S07]  /*02f0*/  IMAD.WIDE.U32 R10, R7, 0x10, R10 ;  /* 0x00000010070a7825 */ /* 0x002fce00078e000a */
[----:B------:R-:W1:Y:S01]  /*0300*/  LDC.64 R6, c[0x0][0x390] ;  /* 0x0000e400ff067b82 */ /* 0x000e620000000a00 */
[----:B------:R-:W0:Y:S04]  /*0310*/  LDG.E R27, desc[UR12][R10.64+0x4] ;  /* 0x0000040c0a1b7981 */ /* 0x000e28000c1e1900 */
[----:B------:R-:W1:Y:S01]  /*0320*/  LDG.E R30, desc[UR12][R10.64+0xc] ;  /* 0x00000c0c0a1e7981 */ /* 0x000e62000c1e1900 */
[----:B--2---:R-:W-:Y:S01]  /*0330*/  UIMAD.WIDE.U32 UR4, UR8, 0x54000, UR4 ;  /* 0x00054000080478a5 */ /* 0x004fe2000f8e0004 */
[----:B------:R-:W-:Y:S01]  /*0340*/  MOV R24, 0x450 ;  /* 0x0000045000187802 */ /* 0x000fe20000000f00 */
[----:B------:R-:W-:Y:S02]  /*0350*/  UIADD3 UR24, UPT, UPT, UR7, -UR8, URZ ;  /* 0x8000000807187290 */ /* 0x000fe4000fffe0ff */
[----:B------:R-:W-:-:S02]  /*0360*/  UIADD3 UR25, UP0, UPT, UR6, 0x800, URZ ;  /* 0x0000080006197890 */ /* 0x000fc4000ff1e0ff */
[----:B------:R-:W-:Y:S01]  /*0370*/  VIADD R31, R0, UR5 ;  /* 0x00000005001f7c36 */ /* 0x000fe20008000000 */
[----:B------:R-:W-:Y:S02]  /*0380*/  UIADD3 UR10, UP1, UPT, UR4, 0x1f801800, URZ ;  /* 0x1f801800040a7890 */ /* 0x000fe4000ff3e0ff */
[----:B---3--:R-:W-:Y:S01]  /*0390*/  IMAD.U32 R2, RZ, RZ, UR4 ;  /* 0x00000004ff027e24 */ /* 0x008fe2000f8e00ff */
[----:B------:R-:W-:Y:S01]  /*03a0*/  UIADD3.X UR26, UPT, UPT, URZ, UR24, URZ, UP0, !UPT ;  /* 0x00000018ff1a7290 */ /* 0x000fe200087fe4ff */
[----:B------:R-:W-:Y:S01]  /*03b0*/  IMAD.U32 R3, RZ, RZ, UR5 ;  /* 0x00000005ff037e24 */ /* 0x000fe2000f8e00ff */
[----:B------:R-:W-:Y:S02]  /*03c0*/  R2UR UR11, R31 ;  /* 0x000000001f0b72ca */ /* 0x000fe400000e0000 */
[C---:B------:R-:W-:Y:S02]  /*03d0*/  IADD3 R32, P0, PT, R2.reuse, 0x1800, RZ ;  /* 0x0000180002207810 */ /* 0x040fe40007f1e0ff */
[----:B------:R-:W-:-:S03]  /*03e0*/  IADD3 R0, P1, PT, R2, 0xa801800, RZ ;  /* 0x0a80180002007810 */ /* 0x000fc60007f3e0ff */
[--C-:B------:R-:W-:Y:S02]  /*03f0*/  IMAD.X R33, RZ, RZ, R31.reuse, P0 ;  /* 0x000000ffff217224 */ /* 0x100fe400000e061f */
[----:B------:R-:W-:-:S04]  /*0400*/  IMAD.X R31, RZ, RZ, R31, P1 ;  /* 0x000000ffff1f7224 */ /* 0x000fc800008e061f */
[----:B------:R-:W-:Y:S01]  /*0410*/  UIADD3.X UR11, UPT, UPT, URZ, UR11, URZ, UP1, !UPT ;  /* 0x0000000bff0b7290 */ /* 0x000fe20008ffe4ff */
[----:B0-----:R-:W-:-:S04]  /*0420*/  IMAD.WIDE.U32 R8, R27, 0xc, R8 ;  /* 0x0000000c1b087825 */ /* 0x001fc800078e0008 */
[----:B-1--4-:R-:W-:-:S07]  /*0430*/  IMAD.WIDE.U32 R6, R30, 0x6, R6 ;  /* 0x000000061e067825 */ /* 0x012fce00078e0006 */
[----:B------:R-:W-:Y:S05]  /*0440*/  CALL.REL.NOINC `($_Z11CudaCalcKeyP11BiuParaNodeP6InitGHP7InitLMRP18CommonHeadIndexStrh$_Z7PreSortPK6InitGHPK7InitLMRPK18CommonHeadIndexStrP8BiuStateS9_S9_PjSA_h) ;  /* 0x000006dc00bc7944 */ /* 0x000fea0003c00000 */
[----:B------:R-:W-:Y:S02]  /*0450*/  IMAD.U32 R2, RZ, RZ, UR14 ;  /* 0x0000000eff027e24 */ /* 0x000fe4000f8e00ff */
[----:B------:R-:W-:-:S05]  /*0460*/  IMAD.U32 R3, RZ, RZ, UR15 ;  /* 0x0000000fff037e24 */ /* 0x000fca000f8e00ff */
[----:B------:R-:W2:Y:S01]  /*0470*/  LDG.E R4, desc[UR12][R2.64] ;  /* 0x0000000c02047981 */ /* 0x000ea2000c1e1900 */
[----:B------:R-:W0:Y:S01]  /*0480*/  S2UR UR5, SR_CgaCtaId ;  /* 0x00000000000579c3 */ /* 0x000e220000008800 */
[----:B------:R-:W-:Y:S01]  /*0490*/  UMOV UR4, 0x400 ;  /* 0x0000040000047882 */ /* 0x000fe20000000000 */
[----:B------:R-:W-:Y:S01]  /*04a0*/  IMAD.MOV.U32 R5, RZ, RZ, RZ ;  /* 0x000000ffff057224 */ /* 0x000fe200078e00ff */
[----:B------:R-:W-:Y:S01]  /*04b0*/  BSSY.RECONVERGENT B0, `(.L_x_2) ;  /* 0x0000137000007945 */ /* 0x000fe20003800200 */
[----:B0-----:R-:W-:-:S09]  /*04c0*/  ULEA UR4, UR5, UR4, 0x18 ;  /* 0x0000000405047291 */ /* 0x001fd2000f8ec0ff */
[----:B--2---:R-:W-:Y:S01]  /*04d0*/  STS.64 [UR4], R4 ;  /* 0x00000004ff007988 */ /* 0x004fe20008000a04 */
[----:B------:R-:W-:Y:S06]  /*04e0*/  BAR.SYNC.DEFER_BLOCKING 0x0 ;  /* 0x0000000000007b1d */ /* 0x000fec0000010000 */
[----:B------:R-:W0:Y:S02]  /*04f0*/  LDS R7, [UR4] ;  /* 0x00000004ff077984 */ /* 0x000e240008000800 */
[----:B0-----:R-:W-:-:S13]  /*0500*/  ISETP.GE.U32.AND P0, PT, R22, R7, PT ;  /* 0x000000071600720c */ /* 0x001fda0003f06070 */
[----:B------:R-:W-:Y:S05]  /*0510*/  @P0 BRA `(.L_x_3) ;  /* 0x0000001000c00947 */ /* 0x000fea0003800000 */
[----:B------:R0:W5:Y:S01]  /*0520*/  LDG.E.U8 R6, desc[UR12][R12.64] ;  /* 0x0000000c0c067981 */ /* 0x000162000c1e1100 */
[----:B------:R-:W-:-:S07]  /*0530*/  IMAD.MOV.U32 R5, RZ, RZ, R22 ;  /* 0x000000ffff057224 */ /* 0x000fce00078e0016 */
.L_x_8:
[----:B-1----:R-:W-:Y:S02]  /*0540*/  IMAD.U32 R8, RZ, RZ, UR16 ;  /* 0x00000010ff087e24 */ /* 0x002fe4000f8e00ff */
[----:B------:R-:W-:Y:S02]  /*0550*/  IMAD.U32 R3, RZ, RZ, UR20 ;  /* 0x00000014ff037e24 */ /* 0x000fe4000f8e00ff */
[----:B------:R-:W-:Y:S02]  /*0560*/  IMAD.MOV.U32 R2, RZ, RZ, R8 ;  /* 0x000000ffff027224 */ /* 0x000fe400078e0008 */
[----:B------:R-:W-:Y:S02]  /*0570*/  IMAD.U32 R9, RZ, RZ, UR17 ;  /* 0x00000011ff097e24 */ /* 0x000fe4000f8e00ff */
[----:B------:R-:W-:-:S03]  /*0580*/  IMAD.WIDE.U32 R2, R5, 0x4, R2 ;  /* 0x0000000405027825 */ /* 0x000fc600078e0002 */
[----:B------:R-:W-:-:S05]  /*0590*/  IADD3 R8, P0, PT, R2, 0x20000000, RZ ;  /* 0x2000000002087810 */ /* 0x000fca0007f1e0ff */
[----:B------:R-:W-:-:S05]  /*05a0*/  IMAD.X R9, RZ, RZ, R3, P0 ;  /* 0x000000ffff097224 */ /* 0x000fca00000e0603 */
[----:B------:R-:W2:Y:S04]  /*05b0*/  LDG.E R0, desc[UR12][R8.64+-0x7ee800] ;  /* 0x8118000c08007981 */ /* 0x000ea8000c1e1900 */
[----:B------:R-:W3:Y:S04]  /*05c0*/  LDG.E R33, desc[UR12][R8.64+-0x7de800] ;  /* 0x8218000c08217981 */ /* 0x000ee8000c1e1900 */
[----:B------:R1:W4:Y:S01]  /*05d0*/  LDG.E R40, desc[UR12][R8.64+-0x7fe800] ;  /* 0x8018000c08287981 */ /* 0x000322000c1e1900 */
[----:B------:R-:W-:Y:S01]  /*05e0*/  VIADD R5, R5, UR21 ;  /* 0x0000001505057c36 */ /* 0x000fe20008000000 */
[----:B------:R-:W-:Y:S04]  /*05f0*/  BSSY.RECONVERGENT B1, `(.L_x_4) ;  /* 0x00000f1000017945 */ /* 0x000fe80003800200 */
[----:B------:R-:W-:-:S02]  /*0600*/  ISETP.GE.U32.AND P0, PT, R5, R7, PT ;  /* 0x000000070500720c */ /* 0x000fc40003f06070 */
[--C-:B--2---:R-:W-:Y:S01]  /*0610*/  SHF.R.U32.HI R3, RZ, 0x2, R0.reuse ;  /* 0x00000002ff037819 */ /* 0x104fe20000011600 */
[----:B------:R-:W-:Y:S01]  /*0620*/  IMAD.SHL.U32 R11, R0, 0x2, RZ ;  /* 0x00000002000b7824 */ /* 0x000fe200078e00ff */
[--C-:B------:R-:W-:Y:S02]  /*0630*/  SHF.R.U32.HI R2, RZ, 0xc, R0.reuse ;  /* 0x0000000cff027819 */ /* 0x100fe40000011600 */
[----:B---3--:R-:W-:Y:S01]  /*0640*/  SHF.R.U32.HI R35, RZ, 0x12, R33 ;  /* 0x00000012ff237819 */ /* 0x008fe20000011621 */
[----:B------:R-:W-:Y:S01]  /*0650*/  IMAD.SHL.U32 R31, R33, 0x2, RZ ;  /* 0x00000002211f7824 */ /* 0x000fe200078e00ff */
[--C-:B------:R-:W-:Y:S02]  /*0660*/  LOP3.LUT R4, R2, R3, R0.reuse, 0x78, !PT ;  /* 0x0000000302047212 */ /* 0x100fe400078e7800 */
[--C-:B------:R-:W-:Y:S02]  /*0670*/  SHF.R.U32.HI R3, RZ, 0xa, R0.reuse ;  /* 0x0000000aff037819 */ /* 0x100fe40000011600 */
[----:B------:R-:W-:-:S02]  /*0680*/  SHF.R.U32.HI R2, RZ, 0x3, R0 ;  /* 0x00000003ff027819 */ /* 0x000fc40000011600 */
[--C-:B------:R-:W-:Y:S02]  /*0690*/  SHF.R.U32.HI R34, RZ, 0xe, R33.reuse ;  /* 0x0000000eff227819 */ /* 0x100fe40000011621 */
[----:B------:R-:W-:Y:S02]  /*06a0*/  LOP3.LUT R3, R4, R3, R2, 0x78, !PT ;  /* 0x0000000304037212 */ /* 0x000fe400078e7802 */
[--C-:B------:R-:W-:Y:S02]  /*06b0*/  SHF.R.U32.HI R4, RZ, 0x15, R33.reuse ;  /* 0x00000015ff047819 */ /* 0x100fe40000011621 */
[--C-:B------:R-:W-:Y:S02]  /*06c0*/  SHF.R.U32.HI R27, RZ, 0x11, R33.reuse ;  /* 0x00000011ff1b7819 */ /* 0x100fe40000011621 */
[----:B------:R-:W-:Y:S02]  /*06d0*/  SHF.R.U32.HI R10, RZ, 0xc, R33 ;  /* 0x0000000cff0a7819 */ /* 0x000fe40000011621 */
[----:B------:R-:W-:-:S02]  /*06e0*/  LOP3.LUT R0, R3, 0x1, RZ, 0xc0, !PT ;  /* 0x0000000103007812 */ /* 0x000fc400078ec0ff */
[----:B------:R-:W-:Y:S02]  /*06f0*/  LOP3.LUT R45, R11, 0x1ffe, RZ, 0xc0, !PT ;  /* 0x00001ffe0b2d7812 */ /* 0x000fe400078ec0ff */
[----:B------:R-:W-:Y:S02]  /*0700*/  LOP3.LUT R35, R35, R4, RZ, 0x3c, !PT ;  /* 0x0000000423237212 */ /* 0x000fe400078e3cff */
[----:B------:R-:W-:Y:S02]  /*0710*/  LOP3.LUT R28, R34, R10, R27, 0x4f, !PT ;  /* 0x0000000a221c7212 */ /* 0x000fe400078e4f1b */
[--C-:B------:R-:W-:Y:S02]  /*0720*/  SHF.R.U32.HI R4, RZ, 0x7, R33.reuse ;  /* 0x00000007ff047819 */ /* 0x100fe40000011621 */
[----:B------:R-:W-:Y:S02]  /*0730*/  SHF.R.U32.HI R10, RZ, 0xf, R33 ;  /* 0x0000000fff0a7819 */ /* 0x000fe40000011621 */
[----:B------:R-:W-:-:S02]  /*0740*/  LOP3.LUT R0, R0, 0x1ffe, R11, 0xf8, !PT ;  /* 0x00001ffe00007812 */ /* 0x000fc400078ef80b */
[--C-:B------:R-:W-:Y:S02]  /*0750*/  SHF.R.U32.HI R2, RZ, 0x14, R33.reuse ;  /* 0x00000014ff027819 */ /* 0x100fe40000011621 */
[--C-:B-1----:R-:W-:Y:S02]  /*0760*/  SHF.R.U32.HI R8, RZ, 0xa, R33.reuse ;  /* 0x0000000aff087819 */ /* 0x102fe40000011621 */
[----:B------:R-:W-:Y:S02]  /*0770*/  SHF.R.U32.HI R25, RZ, 0xd, R33 ;  /* 0x0000000dff197819 */ /* 0x000fe40000011621 */
[----:B------:R-:W-:Y:S02]  /*0780*/  SHF.R.U32.HI R11, RZ, 0xa, R11 ;  /* 0x0000000aff0b7819 */ /* 0x000fe4000001160b */
[----:B------:R-:W-:Y:S02]  /*0790*/  SHF.R.U32.HI R9, RZ, 0x4, R45 ;  /* 0x00000004ff097819 */ /* 0x000fe4000001162d */
[----:B------:R-:W-:-:S02]  /*07a0*/  LOP3.LUT R31, R31, 0x7e, RZ, 0xc0, !PT ;  /* 0x0000007e1f1f7812 */ /* 0x000fc400078ec0ff */
[----:B------:R-:W-:Y:S02]  /*07b0*/  LOP3.LUT R4, R4, 0x7e, RZ, 0xc0, !PT ;  /* 0x0000007e04047812 */ /* 0x000fe400078ec0ff */
[----:B------:R-:W-:Y:S02]  /*07c0*/  LOP3.LUT R10, R10, 0x7e, RZ, 0xc0, !PT ;  /* 0x0000007e0a0a7812 */ /* 0x000fe400078ec0ff */
[----:B------:R-:W-:Y:S02]  /*07d0*/  LOP3.LUT R8, R8, R25, RZ, 0x3c, !PT ;  /* 0x0000001908087212 */ /* 0x000fe400078e3cff */
[----:B------:R-:W-:Y:S02]  /*07e0*/  LOP3.LUT R39, R9, R11, R2, 0x96, !PT ;  /* 0x0000000b09277212 */ /* 0x000fe400078e9602 */
[----:B------:R-:W-:Y:S02]  /*07f0*/  SHF.R.U32.HI R2, RZ, 0x3, R31 ;  /* 0x00000003ff027819 */ /* 0x000fe4000001161f */
[----:B------:R-:W-:-:S02]  /*0800*/  SHF.R.U32.HI R27, RZ, 0x3, R4 ;  /* 0x00000003ff1b7819 */ /* 0x000fc40000011604 */
[----:B------:R-:W-:Y:S02]  /*0810*/  SHF.R.U32.HI R25, RZ, 0x5, R31 ;  /* 0x00000005ff197819 */ /* 0x000fe4000001161f */
[----:B------:R-:W-:Y:S02]  /*0820*/  SHF.R.U32.HI R29, RZ, 0x10, R33 ;  /* 0x00000010ff1d7819 */ /* 0x000fe40000011621 */
[----:B------:R-:W-:Y:S02]  /*0830*/  SHF.R.U32.HI R11, RZ, 0x2, R10 ;  /* 0x00000002ff0b7819 */ /* 0x000fe4000001160a */
[----:B------:R-:W-:Y:S02]  /*0840*/  SHF.R.U32.HI R20, RZ, 0x5, R4 ;  /* 0x00000005ff147819 */ /* 0x000fe40000011604 */
[----:B------:R-:W-:Y:S02]  /*0850*/  LOP3.LUT R32, R25, R27, R2, 0x8f, !PT ;  /* 0x0000001b19207212 */ /* 0x000fe400078e8f02 */
[----:B------:R-:W-:-:S02]  /*0860*/  SHF.R.U32.HI R26, RZ, 0x1, R4 ;  /* 0x00000001ff1a7819 */ /* 0x000fc40000011604 */
[----:B------:R-:W-:Y:S02]  /*0870*/  SHF.R.U32.HI R30, RZ, 0x6, R4 ;  /* 0x00000006ff1e7819 */ /* 0x000fe40000011604 */
[----:B------:R-:W-:Y:S02]  /*0880*/  LOP3.LUT R25, R29, R11, R20, 0xe0, !PT ;  /* 0x0000000b1d197212 */ /* 0x000fe400078ee014 */
[----:B------:R-:W-:Y:S02]  /*0890*/  SHF.R.U32.HI R9, RZ, 0x6, R33 ;  /* 0x00000006ff097819 */ /* 0x000fe40000011621 */
[----:B------:R-:W-:Y:S02]  /*08a0*/  SHF.R.U32.HI R24, RZ, 0x1, R31 ;  /* 0x00000001ff187819 */ /* 0x000fe4000001161f */
[----:B----4-:R-:W-:Y:S02]  /*08b0*/  SHF.R.U32.HI R42, RZ, 0x16, R40 ;  /* 0x00000016ff2a7819 */ /* 0x010fe40000011628 */
[----:B------:R-:W-:-:S02]  /*08c0*/  LOP3.LUT R29, R26, R2, R27, 0xe0, !PT ;  /* 0x000000021a1d7212 */ /* 0x000fc400078ee01b */
[----:B------:R-:W-:Y:S02]  /*08d0*/  LOP3.LUT R36, R30, R11, R20, 0x8f, !PT ;  /* 0x0000000b1e247212 */ /* 0x000fe400078e8f14 */
[----:B------:R-:W-:Y:S02]  /*08e0*/  LOP3.LUT R37, RZ, R25, RZ, 0x33, !PT ;  /* 0x00000019ff257212 */ /* 0x000fe400078e33ff */
[----:B------:R-:W-:Y:S02]  /*08f0*/  LOP3.LUT R30, R9, R27, R2, 0x4f, !PT ;  /* 0x0000001b091e7212 */ /* 0x000fe400078e4f02 */
[----:B------:R-:W-:Y:S02]  /*0900*/  LOP3.LUT R26, R2, R24, RZ, 0x30, !PT ;  /* 0x00000018021a7212 */ /* 0x000fe400078e30ff */
[----:B------:R-:W-:Y:S02]  /*0910*/  LOP3.LUT R25, R11, R2, R27, 0x40, !PT ;  /* 0x000000020b197212 */ /* 0x000fe400078e401b */
[----:B------:R-:W-:-:S02]  /*0920*/  LOP3.LUT R2, R0, 0x1, RZ, 0x3c, !PT ;  /* 0x0000000100027812 */ /* 0x000fc400078e3cff */
[----:B------:R-:W-:Y:S02]  /*0930*/  LOP3.LUT R3, R39, R3, R42, 0x96, !PT ;  /* 0x0000000327037212 */ /* 0x000fe400078e962a */
[----:B------:R-:W-:Y:S02]  /*0940*/  LOP3.LUT R26, R26, R27, R20, 0xf4, !PT ;  /* 0x0000001b1a1a7212 */ /* 0x000fe400078ef414 */
[----:B------:R-:W-:Y:S02]  /*0950*/  LOP3.LUT R27, R2, R39, R42, 0x96, !PT ;  /* 0x00000027021b7212 */ /* 0x000fe400078e962a */
[----:B------:R-:W-:Y:S02]  /*0960*/  LOP3.LUT R39, R3, 0x1, RZ, 0xc0, !PT ;  /* 0x0000000103277812 */ /* 0x000fe400078ec0ff */
[----:B------:R-:W-:Y:S02]  /*0970*/  IADD3 R38, PT, PT, R37, R36, -R29 ;  /* 0x0000002425267210 */ /* 0x000fe40007ffe81d */
[----:B------:R-:W-:Y:S01]  /*0980*/  SHF.R.U32.HI R29, RZ, 0x6, R31 ;  /* 0x00000006ff1d7819 */ /* 0x000fe2000001161f */
[----:B------:R-:W-:Y:S01]  /*0990*/  IMAD.MOV R41, RZ, RZ, -R39 ;  /* 0x000000ffff297224 */ /* 0x000fe200078e0a27 */
[----:B------:R-:W-:-:S02]  /*09a0*/  SHF.R.U32.HI R0, RZ, 0x4, R31 ;  /* 0x00000004ff007819 */ /* 0x000fc4000001161f */
[----:B------:R-:W-:Y:S02]  /*09b0*/  LOP3.LUT R28, R28, 0xfffffffe, RZ, 0xfc, !PT ;  /* 0xfffffffe1c1c7812 */ /* 0x000fe400078efcff */
[----:B------:R-:W-:Y:S02]  /*09c0*/  LOP3.LUT R37, R30, 0xfffffffe, RZ, 0xfc, !PT ;  /* 0xfffffffe1e257812 */ /* 0x000fe400078efcff */
[----:B------:R-:W-:Y:S02]  /*09d0*/  LOP3.LUT R30, R0, R24, R29, 0x4f, !PT ;  /* 0x00000018001e7212 */ /* 0x000fe400078e4f1d */
[----:B------:R-:W-:Y:S02]  /*09e0*/  IADD3 R28, PT, PT, R32, R37, R28 ;  /* 0x00000025201c7210 */ /* 0x000fe40007ffe01c */
[----:B------:R-:W-:Y:S02]  /*09f0*/  LOP3.LUT R0, R27, 0x1, RZ, 0xc0, !PT ;  /* 0x000000011b007812 */ /* 0x000fe400078ec0ff */
[----:B------:R-:W-:-:S02]  /*0a00*/  LOP3.LUT R32, R40, 0xb0240, R41, 0x78, !PT ;  /* 0x000b024028207812 */ /* 0x000fc400078e7829 */
[----:B------:R-:W-:Y:S01]  /*0a10*/  SHF.R.U32.HI R36, RZ, 0x2, R31 ;  /* 0x00000002ff247819 */ /* 0x000fe2000001161f */
[----:B------:R-:W-:Y:S01]  /*0a20*/  IMAD.MOV R37, RZ, RZ, -R0 ;  /* 0x000000ffff257224 */ /* 0x000fe200078e0a00 */
[----:B------:R-:W-:Y:S01]  /*0a30*/  SHF.R.U32.HI R47, RZ, 0x11, R32 ;  /* 0x00000011ff2f7819 */ /* 0x000fe20000011620 */
[----:B------:R-:W-:Y:S01]  /*0a40*/  IMAD.SHL.U32 R0, R32, 0x2, RZ ;  /* 0x0000000220007824 */ /* 0x000fe200078e00ff */
[----:B------:R-:W-:Y:S02]  /*0a50*/  LOP3.LUT R39, R36, R29, R24, 0x4f, !PT ;  /* 0x0000001d24277212 */ /* 0x000fe400078e4f18 */
[----:B------:R-:W-:Y:S02]  /*0a60*/  SHF.R.U32.HI R36, RZ, 0x9, R45 ;  /* 0x00000009ff247819 */ /* 0x000fe4000001162d */
[----:B------:R-:W-:Y:S02]  /*0a70*/  IADD3 R39, PT, PT, R39, R38, R30 ;  /* 0x0000002627277210 */ /* 0x000fe40007ffe01e */
[----:B------:R-:W-:-:S02]  /*0a80*/  LOP3.LUT R0, R0, 0x7ffffe, RZ, 0xc0, !PT ;  /* 0x007ffffe00007812 */ /* 0x000fc400078ec0ff */
[----:B------:R-:W-:Y:S02]  /*0a90*/  SHF.R.U32.HI R30, RZ, 0x8, R32 ;  /* 0x00000008ff1e7819 */ /* 0x000fe40000011620 */
[----:B------:R-:W-:Y:S02]  /*0aa0*/  IADD3 R28, PT, PT, R39, -0x2, R28 ;  /* 0xfffffffe271c7810 */ /* 0x000fe40007ffe01c */
[----:B------:R-:W-:Y:S02]  /*0ab0*/  LOP3.LUT R40, R40, 0xb0240, R37, 0x78, !PT ;  /* 0x000b024028287812 */ /* 0x000fe400078e7825 */
[----:B------:R-:W-:Y:S02]  /*0ac0*/  SHF.R.U32.HI R38, RZ, 0xb, R45 ;  /* 0x0000000bff267819 */ /* 0x000fe4000001162d */
[----:B------:R-:W-:Y:S02]  /*0ad0*/  SHF.R.U32.HI R32, RZ, 0x7, R32 ;  /* 0x00000007ff207819 */ /* 0x000fe40000011620 */
[----:B------:R-:W-:-:S02]  /*0ae0*/  SHF.R.U32.HI R53, RZ, 0x13, R0 ;  /* 0x00000013ff357819 */ /* 0x000fc40000011600 */
[--C-:B------:R-:W-:Y:S02]  /*0af0*/  SHF.R.U32.HI R49, RZ, 0x10, R0.reuse ;  /* 0x00000010ff317819 */ /* 0x100fe40000011600 */
[--C-:B------:R-:W-:Y:S02]  /*0b00*/  SHF.R.U32.HI R39, RZ, 0x4, R0.reuse ;  /* 0x00000004ff277819 */ /* 0x100fe40000011600 */
[--C-:B------:R-:W-:Y:S02]  /*0b10*/  SHF.R.U32.HI R48, RZ, 0x12, R0.reuse ;  /* 0x00000012ff307819 */ /* 0x100fe40000011600 */
[--C-:B------:R-:W-:Y:S02]  /*0b20*/  SHF.R.U32.HI R44, RZ, 0x16, R0.reuse ;  /* 0x00000016ff2c7819 */ /* 0x100fe40000011600 */
[----:B------:R-:W-:Y:S02]  /*0b30*/  SHF.R.U32.HI R37, RZ, 0x9, R0 ;  /* 0x00000009ff257819 */ /* 0x000fe40000011600 */
[----:B------:R-:W-:-:S02]  /*0b40*/  LOP3.LUT R47, R36, R47, R30, 0x40, !PT ;  /* 0x0000002f242f7212 */ /* 0x000fc400078e401e */
[--C-:B------:R-:W-:Y:S02]  /*0b50*/  SHF.R.U32.HI R42, RZ, 0x14, R0.reuse ;  /* 0x00000014ff2a7819 */ /* 0x100fe40000011600 */
[--C-:B------:R-:W-:Y:S02]  /*0b60*/  SHF.R.U32.HI R50, RZ, 0x6, R0.reuse ;  /* 0x00000006ff327819 */ /* 0x100fe40000011600 */
[--C-:B------:R-:W-:Y:S02]  /*0b70*/  SHF.R.U32.HI R30, RZ, 0x8, R0.reuse ;  /* 0x00000008ff1e7819 */ /* 0x100fe40000011600 */
[----:B------:R-:W-:Y:S02]  /*0b80*/  SHF.R.U32.HI R43, RZ, 0xd, R0 ;  /* 0x0000000dff2b7819 */ /* 0x000fe40000011600 */
[----:B------:R-:W-:Y:S02]  /*0b90*/  LOP3.LUT R32, R53, R32, R38, 0x40, !PT ;  /* 0x0000002035207212 */ /* 0x000fe400078e4026 */
[----:B------:R-:W-:-:S02]  /*0ba0*/  LOP3.LUT R48, R44, R48, R39, 0x10, !PT ;  /* 0x000000302c307212 */ /* 0x000fc400078e1027 */
[----:B------:R-:W-:Y:S02]  /*0bb0*/  LOP3.LUT R37, R37, R44, R49, 0x10, !PT ;  /* 0x0000002c25257212 */ /* 0x000fe400078e1031 */
[----:B------:R-:W-:Y:S02]  /*0bc0*/  LOP3.LUT R53, R50, R42, R53, 0x40, !PT ;  /* 0x0000002a32357212 */ /* 0x000fe400078e4035 */
[----:B------:R-:W-:Y:S02]  /*0bd0*/  SHF.R.U32.HI R46, RZ, 0x5, R45 ;  /* 0x00000005ff2e7819 */ /* 0x000fe4000001162d */
[--C-:B------:R-:W-:Y:S02]  /*0be0*/  SHF.R.U32.HI R41, RZ, 0x7, R0.reuse ;  /* 0x00000007ff297819 */ /* 0x100fe40000011600 */
[--C-:B------:R-:W-:Y:S02]  /*0bf0*/  SHF.R.U32.HI R51, RZ, 0x11, R0.reuse ;  /* 0x00000011ff337819 */ /* 0x100fe40000011600 */
[----:B------:R-:W-:-:S02]  /*0c00*/  SHF.R.U32.HI R54, RZ, 0x15, R0 ;  /* 0x00000015ff367819 */ /* 0x000fc40000011600 */
[----:B------:R-:W-:Y:S02]  /*0c10*/  SHF.R.U32.HI R44, RZ, 0xc, R0 ;  /* 0x0000000cff2c7819 */ /* 0x000fe40000011600 */
[----:B------:R-:W-:Y:S01]  /*0c20*/  LOP3.LUT R50, R43, R50, R30, 0x10, !PT ;  /* 0x000000322b327212 */ /* 0x000fe200078e101e */
[----:B------:R-:W-:Y:S01]  /*0c30*/  IMAD.SHL.U32 R30, R40, 0x2, RZ ;  /* 0x00000002281e7824 */ /* 0x000fe200078e00ff */
[----:B------:R-:W-:Y:S02]  /*0c40*/  SHF.R.U32.HI R45, RZ, 0xc, R45 ;  /* 0x0000000cff2d7819 */ /* 0x000fe4000001162d */
[----:B------:R-:W-:Y:S02]  /*0c50*/  LOP3.LUT R49, R39, R49, R36, 0x40, !PT ;  /* 0x0000003127317212 */ /* 0x000fe400078e4024 */
[----:B------:R-:W-:Y:S02]  /*0c60*/  LOP3.LUT R52, R41, R46, R51, 0x40, !PT ;  /* 0x0000002e29347212 */ /* 0x000fe400078e4033 */
[----:B------:R-:W-:-:S02]  /*0c70*/  LOP3.LUT R55, R44, R54, R41, 0x40, !PT ;  /* 0x000000362c377212 */ /* 0x000fc400078e4029 */
[--C-:B------:R-:W-:Y:S02]  /*0c80*/  SHF.R.U32.HI R39, RZ, 0x11, R40.reuse ;  /* 0x00000011ff277819 */ /* 0x100fe40000011628 */
[----:B------:R-:W-:Y:S02]  /*0c90*/  SHF.R.U32.HI R41, RZ, 0x8, R40 ;  /* 0x00000008ff297819 */ /* 0x000fe40000011628 */
[----:B------:R-:W-:Y:S02]  /*0ca0*/  LOP3.LUT R54, R45, R54, R46, 0x10, !PT ;  /* 0x000000362d367212 */ /* 0x000fe400078e102e */
[----:B------:R-:W-:Y:S02]  /*0cb0*/  LOP3.LUT R30, R30, 0x7ffffe, RZ, 0xc0, !PT ;  /* 0x007ffffe1e1e7812 */ /* 0x000fe400078ec0ff */
[----:B------:R-:W-:Y:S02]  /*0cc0*/  LOP3.LUT R39, R36, R39, R41, 0x40, !PT ;  /* 0x0000002724277212 */ /* 0x000fe400078e4029 */
[----:B------:R-:W-:-:S02]  /*0cd0*/  LOP3.LUT R41, R54, R52, R55, 0xfe, !PT ;  /* 0x0000003436297212 */ /* 0x000fc400078efe37 */
[----:B------:R-:W-:Y:S02]  /*0ce0*/  LOP3.LUT R32, R50, R53, R32, 0xfe, !PT ;  /* 0x0000003532207212 */ /* 0x000fe400078efe20 */
[--C-:B------:R-:W-:Y:S02]  /*0cf0*/  SHF.R.U32.HI R53, RZ, 0x7, R30.reuse ;  /* 0x00000007ff357819 */ /* 0x100fe4000001161e */
[--C-:B------:R-:W-:Y:S02]  /*0d00*/  SHF.R.U32.HI R52, RZ, 0x11, R30.reuse ;  /* 0x00000011ff347819 */ /* 0x100fe4000001161e */
[--C-:B------:R-:W-:Y:S02]  /*0d10*/  SHF.R.U32.HI R54, RZ, 0x15, R30.reuse ;  /* 0x00000015ff367819 */ /* 0x100fe4000001161e */
[----:B------:R-:W-:Y:S02]  /*0d20*/  SHF.R.U32.HI R55, RZ, 0xc, R30 ;  /* 0x0000000cff377819 */ /* 0x000fe4000001161e */
[----:B------:R-:W-:-:S02]  /*0d30*/  LOP3.LUT R48, R48, R49, R47, 0xfe, !PT ;  /* 0x0000003130307212 */ /* 0x000fc400078efe2f */
[----:B------:R-:W-:Y:S02]  /*0d40*/  LOP3.LUT R47, R53, R46, R52, 0x40, !PT ;  /* 0x0000002e352f7212 */ /* 0x000fe400078e4034 */
[--C-:B------:R-:W-:Y:S02]  /*0d50*/  LOP3.LUT R44, R51, R44, R45.reuse, 0x10, !PT ;  /* 0x0000002c332c7212 */ /* 0x100fe400078e102d */
[-C--:B------:R-:W-:Y:S02]  /*0d60*/  LOP3.LUT R46, R45, R54.reuse, R46, 0x10, !PT ;  /* 0x000000362d2e7212 */ /* 0x080fe400078e102e */
[----:B------:R-:W-:Y:S02]  /*0d70*/  LOP3.LUT R45, R52, R55, R45, 0x10, !PT ;  /* 0x00000037342d7212 */ /* 0x000fe400078e102d */
[----:B------:R-:W-:Y:S02]  /*0d80*/  LOP3.LUT R50, R55, R54, R53, 0x40, !PT ;  /* 0x0000003637327212 */ /* 0x000fe400078e4035 */
[----:B------:R-:W-:-:S02]  /*0d90*/  SHF.R.U32.HI R40, RZ, 0x7, R40 ;  /* 0x00000007ff287819 */ /* 0x000fc40000011628 */
[--C-:B------:R-:W-:Y:S02]  /*0da0*/  SHF.R.U32.HI R49, RZ, 0x13, R30.reuse ;  /* 0x00000013ff317819 */ /* 0x100fe4000001161e */
[--C-:B------:R-:W-:Y:S02]  /*0db0*/  SHF.R.U32.HI R51, RZ, 0x14, R30.reuse ;  /* 0x00000014ff337819 */ /* 0x100fe4000001161e */
[--C-:B------:R-:W-:Y:S02]  /*0dc0*/  SHF.R.U32.HI R52, RZ, 0x6, R30.reuse ;  /* 0x00000006ff347819 */ /* 0x100fe4000001161e */
[--C-:B------:R-:W-:Y:S02]  /*0dd0*/  SHF.R.U32.HI R53, RZ, 0x8, R30.reuse ;  /* 0x00000008ff357819 */ /* 0x100fe4000001161e */
[----:B------:R-:W-:Y:S02]  /*0de0*/  SHF.R.U32.HI R54, RZ, 0xd, R30 ;  /* 0x0000000dff367819 */ /* 0x000fe4000001161e */
[----:B------:R-:W-:-:S02]  /*0df0*/  LOP3.LUT R42, R38, R42, R43, 0x10, !PT ;  /* 0x0000002a262a7212 */ /* 0x000fc400078e102b */
[----:B------:R-:W-:Y:S02]  /*0e00*/  LOP3.LUT R40, R49, R40, R38, 0x40, !PT ;  /* 0x0000002831287212 */ /* 0x000fe400078e4026 */
[-C--:B------:R-:W-:Y:S02]  /*0e10*/  LOP3.LUT R43, R52, R51.reuse, R49, 0x40, !PT ;  /* 0x00000033342b7212 */ /* 0x080fe400078e4031 */
[----:B------:R-:W-:Y:S02]  /*0e20*/  LOP3.LUT R49, R54, R52, R53, 0x10, !PT ;  /* 0x0000003436317212 */ /* 0x000fe400078e1035 */
[----:B------:R-:W-:Y:S02]  /*0e30*/  LOP3.LUT R38, R38, R51, R54, 0x10, !PT ;  /* 0x0000003326267212 */ /* 0x000fe400078e1036 */
[--C-:B------:R-:W-:Y:S02]  /*0e40*/  SHF.R.U32.HI R52, RZ, 0x4, R30.reuse ;  /* 0x00000004ff347819 */ /* 0x100fe4000001161e */
[----:B------:R-:W-:-:S02]  /*0e50*/  SHF.R.U32.HI R53, RZ, 0x12, R30 ;  /* 0x00000012ff357819 */ /* 0x000fc4000001161e */
[--C-:B------:R-:W-:Y:S02]  /*0e60*/  SHF.R.U32.HI R54, RZ, 0x16, R30.reuse ;  /* 0x00000016ff367819 */ /* 0x100fe4000001161e */
[----:B------:R-:W-:Y:S02]  /*0e70*/  SHF.R.U32.HI R51, RZ, 0x10, R30 ;  /* 0x00000010ff337819 */ /* 0x000fe4000001161e */
[----:B------:R-:W-:Y:S02]  /*0e80*/  LOP3.LUT R46, R46, R47, R50, 0xfe, !PT ;  /* 0x0000002f2e2e7212 */ /* 0x000fe400078efe32 */
[----:B------:R-:W-:Y:S02]  /*0e90*/  LOP3.LUT R53, R54, R53, R52, 0x10, !PT ;  /* 0x0000003536357212 */ /* 0x000fe400078e1034 */
[----:B------:R-:W-:Y:S02]  /*0ea0*/  SHF.R.U32.HI R55, RZ, 0x9, R30 ;  /* 0x00000009ff377819 */ /* 0x000fe4000001161e */
[----:B------:R-:W-:-:S02]  /*0eb0*/  LOP3.LUT R52, R52, R51, R36, 0x40, !PT ;  /* 0x0000003334347212 */ /* 0x000fc400078e4024 */
[----:B------:R-:W-:Y:S02]  /*0ec0*/  LOP3.LUT R46, R34, R46, R45, 0x1e, !PT ;  /* 0x0000002e222e7212 */ /* 0x000fe400078e1e2d */
[----:B------:R-:W-:Y:S02]  /*0ed0*/  SHF.R.U32.HI R36, RZ, 0x16, R33 ;  /* 0x00000016ff247819 */ /* 0x000fe40000011621 */
[----:B------:R-:W-:Y:S02]  /*0ee0*/  LOP3.LUT R55, R55, R54, R51, 0x10, !PT ;  /* 0x0000003637377212 */ /* 0x000fe400078e1033 */
[----:B------:R-:W-:Y:S02]  /*0ef0*/  LOP3.LUT R39, R53, R52, R39, 0xfe, !PT ;  /* 0x0000003435277212 */ /* 0x000fe400078efe27 */
[----:B------:R-:W-:Y:S02]  /*0f00*/  LOP3.LUT R46, R46, R35, RZ, 0x3c, !PT ;  /* 0x000000232e2e7212 */ /* 0x000fe400078e3cff */
[----:B------:R-:W-:-:S02]  /*0f10*/  LOP3.LUT R48, R36, R48, R37, 0x1e, !PT ;  /* 0x0000003024307212 */ /* 0x000fc400078e1e25 */
[----:B------:R-:W-:Y:S02]  /*0f20*/  LOP3.LUT R37, R49, R43, R40, 0xfe, !PT ;  /* 0x0000002b31257212 */ /* 0x000fe400078efe28 */
[----:B------:R-:W-:Y:S02]  /*0f30*/  LOP3.LUT R44, R34, R41, R44, 0x1e, !PT ;  /* 0x00000029222c7212 */ /* 0x000fe400078e1e2c */
[C---:B------:R-:W-:Y:S02]  /*0f40*/  LOP3.LUT R40, R36.reuse, R39, R55, 0x1e, !PT ;  /* 0x0000002724287212 */ /* 0x040fe400078e1e37 */
[----:B------:R-:W-:Y:S02]  /*0f50*/  SHF.R.U32.HI R33, RZ, 0x3, R33 ;  /* 0x00000003ff217819 */ /* 0x000fe40000011621 */
[----:B------:R-:W-:Y:S02]  /*0f60*/  LOP3.LUT R43, R36, 0x1, RZ, 0xc0, !PT ;  /* 0x00000001242b7812 */ /* 0x000fe400078ec0ff */
[----:B------:R-:W-:-:S02]  /*0f70*/  SHF.R.U32.HI R39, RZ, 0x6, R10 ;  /* 0x00000006ff277819 */ /* 0x000fc4000001160a */
[----:B------:R-:W-:Y:S02]  /*0f80*/  SHF.R.U32.HI R50, RZ, 0x3, R10 ;  /* 0x00000003ff327819 */ /* 0x000fe4000001160a */
[----:B------:R-:W-:Y:S02]  /*0f90*/  LOP3.LUT R34, R10, 0x1, R46, 0xf8, !PT ;  /* 0x000000010a227812 */ /* 0x000fe400078ef82e */
[--C-:B------:R-:W-:Y:S02]  /*0fa0*/  LOP3.LUT R48, R3, R48, R33.reuse, 0x96, !PT ;  /* 0x0000003003307212 */ /* 0x100fe400078e9621 */
[----:B------:R-:W-:Y:S02]  /*0fb0*/  LOP3.LUT R40, R27, R40, R33, 0x96, !PT ;  /* 0x000000281b287212 */ /* 0x000fe400078e9621 */
[----:B------:R-:W-:Y:S02]  /*0fc0*/  LOP3.LUT R44, R44, R35, RZ, 0x3c, !PT ;  /* 0x000000232c2c7212 */ /* 0x000fe400078e3cff */
[----:B------:R-:W-:-:S02]  /*0fd0*/  LOP3.LUT R41, R43, R46, R39, 0xe0, !PT ;  /* 0x0000002e2b297212 */ /* 0x000fc400078ee027 */
[----:B------:R-:W-:Y:S02]  /*0fe0*/  LOP3.LUT R36, R50, R39, R34, 0x4f, !PT ;  /* 0x0000002732247212 */ /* 0x000fe400078e4f22 */
[C---:B------:R-:W-:Y:S02]  /*0ff0*/  LOP3.LUT R33, R31.reuse, 0x1, R48, 0xf8, !PT ;  /* 0x000000011f217812 */ /* 0x040fe400078ef830 */
[----:B------:R-:W-:Y:S02]  /*1000*/  LOP3.LUT R35, R31, 0x1, R40, 0xf8, !PT ;  /* 0x000000011f237812 */ /* 0x000fe400078ef828 */
[----:B------:R-:W-:Y:S02]  /*1010*/  LOP3.LUT R37, R9, R37, R38, 0x1e, !PT ;  /* 0x0000002509257212 */ /* 0x000fe400078e1e26 */
[----:B------:R-:W-:Y:S02]  /*1020*/  IADD3 R36, PT, PT, R36, R28, -R41 ;  /* 0x0000001c24247210 */ /* 0x000fe40007ffe829 */
[----:B------:R-:W-:-:S02]  /*1030*/  LOP3.LUT R43, R43, R44, R39, 0xe0, !PT ;  /* 0x0000002c2b2b7212 */ /* 0x000fc400078ee027 */
[----:B------:R-:W-:Y:S02]  /*1040*/  LOP3.LUT R31, R10, 0x1, R44, 0xf8, !PT ;  /* 0x000000010a1f7812 */ /* 0x000fe400078ef82c */
[----:B------:R-:W-:Y:S02]  /*1050*/  SHF.R.U32.HI R38, RZ, 0x4, R10 ;  /* 0x00000004ff267819 */ /* 0x000fe4000001160a */
[-C--:B------:R-:W-:Y:S02]  /*1060*/  LOP3.LUT R44, R11, R24.reuse, RZ, 0x3, !PT ;  /* 0x000000180b2c7212 */ /* 0x080fe400078e03ff */
[----:B------:R-:W-:Y:S02]  /*1070*/  LOP3.LUT R40, R29, R24, RZ, 0xc0, !PT ;  /* 0x000000181d287212 */ /* 0x000fe400078ec0ff */
[----:B------:R-:W-:Y:S02]  /*1080*/  LOP3.LUT R41, R20, R34, R29, 0x10, !PT ;  /* 0x0000002214297212 */ /* 0x000fe400078e101d */
[----:B------:R-:W-:-:S02]  /*1090*/  LOP3.LUT R45, R26, R39, RZ, 0x30, !PT ;  /* 0x000000271a2d7212 */ /* 0x000fc400078e30ff */
[----:B------:R-:W-:Y:S02]  /*10a0*/  LOP3.LUT R11, R40, R35, RZ, 0xf3, !PT ;  /* 0x00000023280b7212 */ /* 0x000fe400078ef3ff */
[-C--:B------:R-:W-:Y:S02]  /*10b0*/  LOP3.LUT R10, R38, R34.reuse, R39, 0x4f, !PT ;  /* 0x00000022260a7212 */ /* 0x080fe400078e4f27 */
[----:B------:R-:W-:Y:S02]  /*10c0*/  LOP3.LUT R24, R41, R34, R44, 0xf8, !PT ;  /* 0x0000002229187212 */ /* 0x000fe400078ef82c */
[----:B------:R-:W-:Y:S02]  /*10d0*/  IADD3 R11, PT, PT, R11, R36, R10 ;  /* 0x000000240b0b7210 */ /* 0x000fe40007ffe00a */
[----:B------:R-:W-:Y:S02]  /*10e0*/  LOP3.LUT R24, R45, R24, R25, 0xfe, !PT ;  /* 0x000000182d187212 */ /* 0x000fe400078efe19 */
[----:B------:R-:W-:-:S02]  /*10f0*/  LOP3.LUT R26, R50, R39, R31, 0x4f, !PT ;  /* 0x00000027321a7212 */ /* 0x000fc400078e4f1f */
[-C--:B------:R-:W-:Y:S01]  /*1100*/  LOP3.LUT R20, R20, R31.reuse, R29, 0x10, !PT ;  /* 0x0000001f14147212 */ /* 0x080fe200078e101d */
[----:B------:R-:W-:Y:S01]  /*1110*/  IMAD.IADD R24, R24, 0x1, R11 ;  /* 0x0000000118187824 */ /* 0x000fe200078e020b */
[----:B------:R-:W-:Y:S02]  /*1120*/  LOP3.LUT R11, R37, R8, RZ, 0x3c, !PT ;  /* 0x00000008250b7212 */ /* 0x000fe400078e3cff */
[----:B------:R-:W-:Y:S02]  /*1130*/  LOP3.LUT R39, R38, R31, R39, 0x4f, !PT ;  /* 0x0000001f26277212 */ /* 0x000fe400078e4f27 */
[----:B-----5:R-:W-:Y:S02]  /*1140*/  LOP3.LUT R24, R11, R24, R6, 0xf6, !PT ;  /* 0x000000180b187212 */ /* 0x020fe400078ef606 */
[----:B------:R-:W-:Y:S02]  /*1150*/  IADD3 R26, PT, PT, R26, R28, -R43 ;  /* 0x0000001c1a1a7210 */ /* 0x000fe40007ffe82b */
[----:B------:R-:W-:-:S02]  /*1160*/  LOP3.LUT R24, R24, 0x1, RZ, 0xc0, !PT ;  /* 0x0000000118187812 */ /* 0x000fc400078ec0ff */
[----:B------:R-:W-:Y:S02]  /*1170*/  LOP3.LUT R20, R20, R31, R44, 0xf8, !PT ;  /* 0x0000001f14147212 */ /* 0x000fe400078ef82c */
[----:B------:R-:W-:Y:S02]  /*1180*/  LOP3.LUT R10, R40, R33, RZ, 0xf3, !PT ;  /* 0x00000021280a7212 */ /* 0x000fe400078ef3ff */
[----:B------:R-:W-:Y:S02]  /*1190*/  ISETP.NE.U32.AND P2, PT, R24, 0x1, PT ;  /* 0x000000011800780c */ /* 0x000fe40003f45070 */
[----:B------:R-:W-:Y:S02]  /*11a0*/  LOP3.LUT R20, R45, R20, R25, 0xfe, !PT ;  /* 0x000000142d147212 */ /* 0x000fe400078efe19 */
[----:B------:R-:W-:Y:S02]  /*11b0*/  IADD3 R39, PT, PT, R10, R26, R39 ;  /* 0x0000001a0a277210 */ /* 0x000fe40007ffe027 */
[----:B------:R-:W-:-:S02]  /*11c0*/  LOP3.LUT R29, R9, R32, R42, 0x1e, !PT ;  /* 0x00000020091d7212 */ /* 0x000fc400078e1e2a */
[----:B------:R-:W-:Y:S01]  /*11d0*/  LOP3.LUT R47, R30, 0x1, R27, 0xf8, !PT ;  /* 0x000000011e2f7812 */ /* 0x000fe200078ef81b */
[----:B------:R-:W-:Y:S01]  /*11e0*/  IMAD.IADD R39, R20, 0x1, R39 ;  /* 0x0000000114277824 */ /* 0x000fe200078e0227 */
[----:B------:R-:W-:-:S04]  /*11f0*/  LOP3.LUT R29, R29, 0x1, R8, 0x48, !PT ;  /* 0x000000011d1d7812 */ /* 0x000fc800078e4808 */
[----:B------:R-:W-:-:S04]  /*1200*/  LOP3.LUT R8, R6, 0x1, R39, 0x78, !PT ;  /* 0x0000000106087812 */ /* 0x000fc800078e7827 */
[----:B------:R-:W-:Y:S01]  /*1210*/  LOP3.LUT P1, RZ, R29, R8, RZ, 0x30, !PT ;  /* 0x000000081dff7212 */ /* 0x000fe200078230ff */
[----:B------:R-:W-:-:S12]  /*1220*/  @!P2 BRA `(.L_x_5) ;  /* 0x0000000000b4a947 */ /* 0x000fd80003800000 */
[----:B------:R-:W1:Y:S01]  /*1230*/  S2R R9, SR_LANEID ;  /* 0x0000000000097919 */ /* 0x000e620000000000 */
[----:B------:R-:W2:Y:S01]  /*1240*/  S2UR UR5, SR_CgaCtaId ;  /* 0x00000000000579c3 */ /* 0x000ea20000008800 */
[----:B------:R-:W-:Y:S01]  /*1250*/  VOTEU.ANY UR9, UPT, PT ;  /* 0x0000000000097886 */ /* 0x000fe200038e0100 */
[----:B------:R-:W-:Y:S01]  /*1260*/  UMOV UR4, 0x400 ;  /* 0x0000040000047882 */ /* 0x000fe20000000000 */
[----:B------:R-:W-:Y:S01]  /*1270*/  FLO.U32 R20, UR9 ;  /* 0x0000000900147d00 */ /* 0x000fe200080e0000 */
[----:B------:R-:W-:-:S07]  /*1280*/  UIADD3 UR4, UPT, UPT, UR4, 0x4, URZ ;  /* 0x0000000404047890 */ /* 0x000fce000fffe0ff */
[----:B------:R-:W3:Y:S01]  /*1290*/  POPC R8, UR9 ;  /* 0x0000000900087d09 */ /* 0x000ee20008000000 */
[----:B--2---:R-:W-:Y:S01]  /*12a0*/  ULEA UR4, UR5, UR4, 0x18 ;  /* 0x0000000405047291 */ /* 0x004fe2000f8ec0ff */
[----:B---3--:R-:W-:Y:S02]  /*12b0*/  IMAD.SHL.U32 R10, R8, 0x2, RZ ;  /* 0x00000002080a7824 */ /* 0x008fe400078e00ff */
[----:B------:R-:W2:Y:S01]  /*12c0*/  S2R R8, SR_LTMASK ;  /* 0x0000000000087919 */ /* 0x000ea20000003900 */
[----:B-1----:R-:W-:-:S13]  /*12d0*/  ISETP.EQ.U32.AND P2, PT, R20, R9, PT ;  /* 0x000000091400720c */ /* 0x002fda0003f42070 */
[----:B------:R-:W1:Y:S01]  /*12e0*/  @P2 ATOMS.ADD R45, [UR4], R10 ;  /* 0x0000000aff2d298c */ /* 0x000e620008000004 */
[----:B--2---:R-:W-:-:S06]  /*12f0*/  LOP3.LUT R28, R8, UR9, RZ, 0xc0, !PT ;  /* 0x00000009081c7c12 */ /* 0x004fcc000f8ec0ff */
[----:B------:R-:W2:Y:S01]  /*1300*/  POPC R28, R28 ;  /* 0x0000001c001c7309 */ /* 0x000ea20000000000 */
[----:B-1----:R1:W2:Y:S02]  /*1310*/  SHFL.IDX PT, R41, R45, R20, 0x1f ;  /* 0x00001f142d297589 */ /* 0x0022a400000e0000 */
[----:B-1----:R-:W-:Y:S01]  /*1320*/  LOP3.LUT R45, R47, 0x80000, RZ, 0x3c, !PT ;  /* 0x000800002f2d7812 */ /* 0x002fe200078e3cff */
[----:B--2---:R-:W-:-:S04]  /*1330*/  IMAD R41, R28, 0x2, R41 ;  /* 0x000000021c297824 */ /* 0x004fc800078e0229 */
[----:B------:R-:W-:-:S04]  /*1340*/  IMAD.WIDE.U32 R26, R41, 0x4, R14 ;  /* 0x00000004291a7825 */ /* 0x000fc800078e000e */
[C---:B------:R-:W-:Y:S01]  /*1350*/  IMAD.WIDE.U32 R24, R41.reuse, 0x2, RZ ;  /* 0x0000000229187825 */ /* 0x040fe200078e00ff */
[----:B------:R1:W-:Y:S03]  /*1360*/  STG.E desc[UR12][R26.64+0x20000], RZ ;  /* 0x020000ff1a007986 */ /* 0x0003e6000c10190c */
[----:B------:R-:W-:Y:S01]  /*1370*/  VIADD R43, R41, 0x1 ;  /* 0x00000001292b7836 */ /* 0x000fe20000000000 */
[----:B------:R-:W-:Y:S01]  /*1380*/  IADD3 R38, P2, PT, R26, -R24, RZ ;  /* 0x800000181a267210 */ /* 0x000fe20007f5e0ff */
[----:B------:R1:W-:Y:S02]  /*1390*/  STG.E desc[UR12][R26.64+0x30000], R47 ;  /* 0x0300002f1a007986 */ /* 0x0003e4000c10190c */
[----:B------:R-:W-:-:S04]  /*13a0*/  IMAD.WIDE.U32 R8, R43, 0x4, R14 ;  /* 0x000000042b087825 */ /* 0x000fc800078e000e */
[----:B------:R-:W-:-:S04]  /*13b0*/  IMAD.WIDE.U32 R36, R43, 0x2, RZ ;  /* 0x000000022b247825 */ /* 0x000fc800078e00ff */
[----:B------:R-:W-:Y:S01]  /*13c0*/  IMAD.X R39, R27, 0x1, ~R25, P2 ;  /* 0x000000011b277824 */ /* 0x000fe200010e0e19 */
[----:B------:R-:W-:Y:S02]  /*13d0*/  IADD3 R24, P3, PT, R8, -R36, RZ ;  /* 0x8000002408187210 */ /* 0x000fe40007f7e0ff */
[----:B------:R-:W-:Y:S02]  /*13e0*/  IADD3 R10, P2, PT, -R41, R38, RZ ;  /* 0x00000026290a7210 */ /* 0x000fe40007f5e1ff */
[----:B------:R-:W-:Y:S01]  /*13f0*/  LOP3.LUT R41, R11, 0x1, RZ, 0xc0, !PT ;  /* 0x000000010b297812 */ /* 0x000fe200078ec0ff */
[----:B------:R-:W-:Y:S01]  /*1400*/  IMAD.X R25, R9, 0x1, ~R37, P3 ;  /* 0x0000000109197824 */ /* 0x000fe200018e0e25 */
[----:B------:R-:W-:Y:S01]  /*1410*/  IADD3.X R11, PT, PT, R39, -0x1, RZ, P2, !PT ;  /* 0xffffffff270b7810 */ /* 0x000fe200017fe4ff */
[----:B------:R1:W-:Y:S01]  /*1420*/  STG.E.U16 desc[UR12][R38.64+0x40000], R2 ;  /* 0x0400000226007986 */ /* 0x0003e2000c10150c */
[----:B------:R-:W-:Y:S01]  /*1430*/  IADD3 R36, P2, PT, -R43, R24, RZ ;  /* 0x000000182b247210 */ /* 0x000fe20007f5e1ff */
[----:B------:R-:W-:Y:S01]  /*1440*/  IMAD.MOV.U32 R43, RZ, RZ, 0x1 ;  /* 0x00000001ff2b7424 */ /* 0x000fe200078e00ff */
[----:B------:R-:W-:Y:S01]  /*1450*/  LOP3.LUT R41, R41, R4, RZ, 0xfc, !PT ;  /* 0x0000000429297212 */ /* 0x000fe200078efcff */
[----:B------:R1:W-:Y:S01]  /*1460*/  STG.E.U8 desc[UR12][R10.64+0x48000], R34 ;  /* 0x048000220a007986 */ /* 0x0003e2000c10110c */
[----:B------:R-:W-:-:S03]  /*1470*/  IADD3.X R37, PT, PT, R25, -0x1, RZ, P2, !PT ;  /* 0xffffffff19257810 */ /* 0x000fc600017fe4ff */
[----:B------:R1:W-:Y:S04]  /*1480*/  STG.E.U8 desc[UR12][R10.64+0x4c000], R41 ;  /* 0x04c000290a007986 */ /* 0x0003e8000c10110c */
[----:B------:R1:W-:Y:S04]  /*1490*/  STG.E.U8 desc[UR12][R10.64+0x50000], R35 ;  /* 0x050000230a007986 */ /* 0x0003e8000c10110c */
[----:B------:R1:W-:Y:S04]  /*14a0*/  STG.E desc[UR12][R8.64+0x30000], R45 ;  /* 0x0300002d08007986 */ /* 0x0003e8000c10190c */
[----:B------:R1:W-:Y:S04]  /*14b0*/  STG.E desc[UR12][R8.64+0x20000], R43 ;  /* 0x0200002b08007986 */ /* 0x0003e8000c10190c */
[----:B------:R1:W-:Y:S04]  /*14c0*/  STG.E.U16 desc[UR12][R24.64+0x40000], R2 ;  /* 0x0400000218007986 */ /* 0x0003e8000c10150c */
[----:B------:R1:W-:Y:S04]  /*14d0*/  STG.E.U8 desc[UR12][R36.64+0x48000], R34 ;  /* 0x0480002224007986 */ /* 0x0003e8000c10110c */
[----:B------:R1:W-:Y:S04]  /*14e0*/  STG.E.U8 desc[UR12][R36.64+0x4c000], R41 ;  /* 0x04c0002924007986 */ /* 0x0003e8000c10110c */
[----:B------:R1:W-:Y:S02]  /*14f0*/  STG.E.U8 desc[UR12][R36.64+0x50000], R35 ;  /* 0x0500002324007986 */ /* 0x0003e4000c10110c */
.L_x_5:
[----:B------:R-:W-:Y:S05]  /*1500*/  BSYNC.RECONVERGENT B1 ;  /* 0x0000000000017941 */ /* 0x000fea0003800200 */
.L_x_4:
[----:B------:R-:W-:Y:S01]  /*1510*/  BSSY.RECONVERGENT B1, `(.L_x_6) ;  /* 0x000002f000017945 */ /* 0x000fe20003800200 */
[----:B-1----:R-:W-:Y:S02]  /*1520*/  LOP3.LUT R39, R0, 0x1, R3, 0xf8, !PT ;  /* 0x0000000100277812 */ /* 0x002fe400078ef803 */
[----:B------:R-:W-:Y:S01]  /*1530*/  LOP3.LUT R41, R29, R4, RZ, 0xfc, !PT ;  /* 0x000000041d297212 */ /* 0x000fe200078efcff */
[----:B------:R-:W-:Y:S06]  /*1540*/  @!P1 BRA `(.L_x_7) ;  /* 0x0000000000ac9947 */ /* 0x000fec0003800000 */
[----:B------:R-:W1:Y:S01]  /*1550*/  S2R R3, SR_LANEID ;  /* 0x0000000000037919 */ /* 0x000e620000000000 */
[----:B------:R-:W2:Y:S01]  /*1560*/  S2UR UR5, SR_CgaCtaId ;  /* 0x00000000000579c3 */ /* 0x000ea20000008800 */
[----:B------:R-:W-:Y:S01]  /*1570*/  VOTEU.ANY UR9, UPT, PT ;  /* 0x0000000000097886 */ /* 0x000fe200038e0100 */
[----:B------:R-:W-:Y:S01]  /*1580*/  UMOV UR4, 0x400 ;  /* 0x0000040000047882 */ /* 0x000fe20000000000 */
[----:B------:R-:W-:Y:S01]  /*1590*/  FLO.U32 R4, UR9 ;  /* 0x0000000900047d00 */ /* 0x000fe200080e0000 */
[----:B------:R-:W-:Y:S01]  /*15a0*/  UIADD3 UR4, UPT, UPT, UR4, 0x4, URZ ;  /* 0x0000000404047890 */ /* 0x000fe2000fffe0ff */
[----:B------:R-:W3:Y:S06]  /*15b0*/  S2R R20, SR_LTMASK ;  /* 0x0000000000147919 */ /* 0x000eec0000003900 */
[----:B------:R-:W4:Y:S01]  /*15c0*/  POPC R0, UR9 ;  /* 0x0000000900007d09 */ /* 0x000f220008000000 */
[----:B--2---:R-:W-:Y:S01]  /*15d0*/  ULEA UR4, UR5, UR4, 0x18 ;  /* 0x0000000405047291 */ /* 0x004fe2000f8ec0ff */
[----:B----4-:R-:W-:Y:S01]  /*15e0*/  IMAD.SHL.U32 R0, R0, 0x2, RZ ;  /* 0x0000000200007824 */ /* 0x010fe200078e00ff */
[----:B-1----:R-:W-:-:S02]  /*15f0*/  ISETP.EQ.U32.AND P1, PT, R4, R3, PT ;  /* 0x000000030400720c */ /* 0x002fc40003f22070 */
[----:B---3--:R-:W-:-:S06]  /*1600*/  LOP3.LUT R20, R20, UR9, RZ, 0xc0, !PT ;  /* 0x0000000914147c12 */ /* 0x008fcc000f8ec0ff */
[----:B------:R-:W1:Y:S05]  /*1610*/  POPC R20, R20 ;  /* 0x0000001400147309 */ /* 0x000e6a0000000000 */
[----:B------:R-:W2:Y:S04]  /*1620*/  @P1 ATOMS.ADD R35, [UR4], R0 ;  /* 0x00000000ff23198c */ /* 0x000ea80008000004 */
[----:B--2---:R-:W1:Y:S02]  /*1630*/  SHFL.IDX PT, R3, R35, R4, 0x1f ;  /* 0x00001f0423037589 */ /* 0x004e6400000e0000 */
[----:B-1----:R-:W-:-:S04]  /*1640*/  IMAD R3, R20, 0x2, R3 ;  /* 0x0000000214037824 */ /* 0x002fc800078e0203 */
        /* <DEDUP_REMOVED lines=16> */
[----:B------:R-:W-:-:S02]  /*1750*/  IMAD.MOV.U32 R37, RZ, RZ, 0x1 ;  /* 0x00000001ff257424 */ /* 0x000fc400078e00ff */
        /* <DEDUP_REMOVED lines=10> */
.L_x_7:
[----:B------:R-:W-:Y:S05]  /*1800*/  BSYNC.RECONVERGENT B1 ;  /* 0x0000000000017941 */ /* 0x000fea0003800200 */
.L_x_6:
[----:B------:R-:W-:Y:S05]  /*1810*/  @!P0 BRA `(.L_x_8) ;  /* 0xffffffec00488947 */ /* 0x000fea000383ffff */
.L_x_3:
[----:B------:R-:W-:Y:S05]  /*1820*/  BSYNC.RECONVERGENT B0 ;  /* 0x0000000000007941 */ /* 0x000fea0003800200 */
.L_x_2:
[----:B------:R-:W2:Y:S08]  /*1830*/  S2UR UR5, SR_CgaCtaId ;  /* 0x00000000000579c3 */ /* 0x000eb00000008800 */
[----:B------:R-:W-:Y:S01]  /*1840*/  BAR.SYNC.DEFER_BLOCKING 0x0 ;  /* 0x0000000000007b1d */ /* 0x000fe20000010000 */
[----:B------:R-:W-:Y:S02]  /*1850*/  IMAD.U32 R4, RZ, RZ, UR14 ;  /* 0x0000000eff047e24 */ /* 0x000fe4000f8e00ff */
[----:B------:R-:W-:-:S02]  /*1860*/  IMAD.U32 R5, RZ, RZ, UR15 ;  /* 0x0000000fff057e24 */ /* 0x000fc4000f8e00ff */
[----:B------:R-:W-:Y:S01]  /*1870*/  IMAD.MOV.U32 R7, RZ, RZ, RZ ;  /* 0x000000ffff077224 */ /* 0x000fe200078e00ff */
[----:B------:R-:W-:Y:S01]  /*1880*/  UMOV UR4, 0x400 ;  /* 0x0000040000047882 */ /* 0x000fe20000000000 */
[----:B------:R-:W-:Y:S01]  /*1890*/  BSSY.RECONVERGENT B0, `(.L_x_9) ;  /* 0x000013a000007945 */ /* 0x000fe20003800200 */
[----:B--2---:R-:W-:-:S09]  /*18a0*/  ULEA UR4, UR5, UR4, 0x18 ;  /* 0x0000000405047291 */ /* 0x004fd2000f8ec0ff */
[----:B------:R-:W2:Y:S04]  /*18b0*/  LDS R6, [UR4+0x4] ;  /* 0x00000404ff067984 */ /* 0x000ea80008000800 */
[----:B--2---:R-:W-:Y:S01]  /*18c0*/  STG.E desc[UR12][R4.64], R6 ;  /* 0x0000000604007986 */ /* 0x004fe2000c10190c */
[----:B------:R-:W-:Y:S06]  /*18d0*/  BAR.SYNC.DEFER_BLOCKING 0x0 ;  /* 0x0000000000007b1d */ /* 0x000fec0000010000 */
[----:B------:R-:W-:Y:S02]  /*18e0*/  STS.64 [UR4+0x8], R6 ;  /* 0x00000806ff007988 */ /* 0x000fe40008000a04 */
[----:B------:R-:W-:Y:S06]  /*18f0*/  BAR.SYNC.DEFER_BLOCKING 0x0 ;  /* 0x0000000000007b1d */ /* 0x000fec0000010000 */
[----:B-1----:R-:W1:Y:S02]  /*1900*/  LDS R3, [UR4+0x8] ;  /* 0x00000804ff037984 */ /* 0x002e640008000800 */
[----:B-1----:R-:W-:-:S13]  /*1910*/  ISETP.GE.U32.AND P0, PT, R22, R3, PT ;  /* 0x000000031600720c */ /* 0x002fda0003f06070 */
[----:B------:R-:W-:Y:S05]  /*1920*/  @P0 BRA `(.L_x_10) ;  /* 0x0000001000c00947 */ /* 0x000fea0003800000 */
[----:B------:R1:W5:Y:S01]  /*1930*/  LDG.E.U8 R0, desc[UR12][R12.64+0x1] ;  /* 0x0000010c0c007981 */ /* 0x000362000c1e1100 */
[----:B------:R-:W-:-:S07]  /*1940*/  IMAD.MOV.U32 R10, RZ, RZ, R22 ;  /* 0x000000ffff0a7224 */ /* 0x000fce00078e0016 */
.L_x_15:
[----:B0-----:R-:W-:-:S04]  /*1950*/  IMAD.WIDE.U32 R4, R10, 0x4, R14 ;  /* 0x000000040a047825 */ /* 0x001fc800078e000e */
[----:B------:R-:W-:Y:S01]  /*1960*/  IMAD.WIDE.U32 R6, R10, 0x2, RZ ;  /* 0x000000020a067825 */ /* 0x000fe200078e00ff */
[----:B------:R-:W2:Y:S02]  /*1970*/  LDG.E R31, desc[UR12][R4.64+0x30000] ;  /* 0x0300000c041f7981 */ /* 0x000ea4000c1e1900 */
[----:B------:R-:W-:-:S05]  /*1980*/  IADD3 R26, P0, PT, R4, -R6, RZ ;  /* 0x80000006041a7210 */ /* 0x000fca0007f1e0ff */
[----:B------:R-:W-:Y:S01]  /*1990*/  IMAD.X R27, R5, 0x1, ~R7, P0 ;  /* 0x00000001051b7824 */ /* 0x000fe200000e0e07 */
[----:B------:R-:W-:-:S04]  /*19a0*/  IADD3 R8, P0, PT, -R10, R26, RZ ;  /* 0x0000001a0a087210 */ /* 0x000fc80007f1e1ff */
[----:B------:R-:W3:Y:S01]  /*19b0*/  LDG.E.U16 R2, desc[UR12][R26.64+0x40000] ;  /* 0x0400000c1a027981 */ /* 0x000ee2000c1e1500 */
[----:B------:R-:W-:-:S05]  /*19c0*/  IADD3.X R9, PT, PT, R27, -0x1, RZ, P0, !PT ;  /* 0xffffffff1b097810 */ /* 0x000fca00007fe4ff */
[----:B------:R-:W4:Y:S04]  /*19d0*/  LDG.E.U8 R24, desc[UR12][R8.64+0x48000] ;  /* 0x0480000c08187981 */ /* 0x000f28000c1e1100 */
[----:B------:R-:W4:Y:S04]  /*19e0*/  LDG.E.U8 R25, desc[UR12][R8.64+0x4c000] ;  /* 0x04c0000c08197981 */ /* 0x000f28000c1e1100 */
[----:B------:R2:W4:Y:S01]  /*19f0*/  LDG.E.U8 R11, desc[UR12][R8.64+0x50000] ;  /* 0x0500000c080b7981 */ /* 0x000522000c1e1100 */
[----:B------:R-:W-:-:S06]  /*1a00*/  IMAD.WIDE.U32 R6, R10, 0x3, R8 ;  /* 0x000000030a067825 */ /* 0x000fcc00078e0008 */
[----:B------:R0:W4:Y:S01]  /*1a10*/  LDG.E R7, desc[UR12][R6.64+0x20000] ;  /* 0x0200000c06077981 */ /* 0x000122000c1e1900 */
[----:B------:R-:W-:Y:S01]  /*1a20*/  VIADD R10, R10, UR21 ;  /* 0x000000150a0a7c36 */ /* 0x000fe20008000000 */
[----:B------:R-:W-:Y:S04]  /*1a30*/  BSSY.RECONVERGENT B1, `(.L_x_11) ;  /* 0x00000ee000017945 */ /* 0x000fe80003800200 */
[----:B------:R-:W-:Y:S02]  /*1a40*/  ISETP.GE.U32.AND P0, PT, R10, R3, PT ;  /* 0x000000030a00720c */ /* 0x000fe40003f06070 */
[----:B--2---:R-:W-:Y:S01]  /*1a50*/  SHF.R.U32.HI R8, RZ, 0x16, R31 ;  /* 0x00000016ff087819 */ /* 0x004fe2000001161f */
[----:B---3--:R-:W-:Y:S01]  /*1a60*/  IMAD.SHL.U32 R33, R2, 0x2, RZ ;  /* 0x0000000202217824 */ /* 0x008fe200078e00ff */
[----:B------:R-:W-:-:S02]  /*1a70*/  SHF.R.U32.HI R29, RZ, 0x2, R2 ;  /* 0x00000002ff1d7819 */ /* 0x000fc40000011602 */
[--C-:B------:R-:W-:Y:S02]  /*1a80*/  SHF.R.U32.HI R20, RZ, 0xc, R2.reuse ;  /* 0x0000000cff147819 */ /* 0x100fe40000011602 */
[----:B------:R-:W-:Y:S02]  /*1a90*/  LOP3.LUT R33, R33, 0x1ffe, RZ, 0xc0, !PT ;  /* 0x00001ffe21217812 */ /* 0x000fe400078ec0ff */
[--C-:B------:R-:W-:Y:S02]  /*1aa0*/  LOP3.LUT R20, R20, R29, R2.reuse, 0x78, !PT ;  /* 0x0000001d14147212 */ /* 0x100fe400078e7802 */
[--C-:B------:R-:W-:Y:S02]  /*1ab0*/  SHF.R.U32.HI R26, RZ, 0xa, R2.reuse ;  /* 0x0000000aff1a7819 */ /* 0x100fe40000011602 */
[----:B----4-:R-:W-:Y:S02]  /*1ac0*/  LOP3.LUT R4, R33, R24, RZ, 0x3c, !PT ;  /* 0x0000001821047212 */ /* 0x010fe400078e3cff */
[----:B------:R-:W-:-:S02]  /*1ad0*/  SHF.R.U32.HI R5, RZ, 0x3, R2 ;  /* 0x00000003ff057819 */ /* 0x000fc40000011602 */
[----:B------:R-:W-:Y:S02]  /*1ae0*/  SHF.R.U32.HI R27, RZ, 0x9, R2 ;  /* 0x00000009ff1b7819 */ /* 0x000fe40000011602 */
[----:B------:R-:W-:Y:S02]  /*1af0*/  SHF.R.U32.HI R4, RZ, 0x4, R4 ;  /* 0x00000004ff047819 */ /* 0x000fe40000011604 */
[----:B------:R-:W-:Y:S02]  /*1b00*/  LOP3.LUT R26, R20, R26, R5, 0x78, !PT ;  /* 0x0000001a141a7212 */ /* 0x000fe400078e7805 */
[----:B------:R-:W-:Y:S02]  /*1b10*/  LOP3.LUT R27, R27, R8, R4, 0x96, !PT ;  /* 0x000000081b1b7212 */ /* 0x000fe400078e9604 */
[----:B------:R-:W-:-:S04]  /*1b20*/  LOP3.LUT R2, R33, 0x1, R26, 0x34, !PT ;  /* 0x0000000121027812 */ /* 0x000fc800078e341a */
[C---:B------:R-:W-:Y:S02]  /*1b30*/  LOP3.LUT R9, R27.reuse, 0x1, R2, 0x48, !PT ;  /* 0x000000011b097812 */ /* 0x040fe400078e4802 */
[----:B------:R-:W-:-:S03]  /*1b40*/  LOP3.LUT R4, R27, 0x1, R26, 0x48, !PT ;  /* 0x000000011b047812 */ /* 0x000fc600078e481a */
[----:B------:R-:W-:Y:S02]  /*1b50*/  IMAD.MOV R20, RZ, RZ, -R9 ;  /* 0x000000ffff147224 */ /* 0x000fe400078e0a09 */
[----:B0-----:R-:W-:-:S03]  /*1b60*/  IMAD.MOV R6, RZ, RZ, -R4 ;  /* 0x000000ffff067224 */ /* 0x001fc600078e0a04 */
[C---:B------:R-:W-:Y:S02]  /*1b70*/  LOP3.LUT R20, R31.reuse, 0xb0240, R20, 0x78, !PT ;  /* 0x000b02401f147812 */ /* 0x040fe400078e7814 */
[----:B------:R-:W-:Y:S02]  /*1b80*/  LOP3.LUT R6, R31, 0xb0240, R6, 0x78, !PT ;  /* 0x000b02401f067812 */ /* 0x000fe400078e7806 */
[--C-:B------:R-:W-:Y:S01]  /*1b90*/  SHF.R.U32.HI R30, RZ, 0x2, R24.reuse ;  /* 0x00000002ff1e7819 */ /* 0x100fe20000011618 */
[----:B------:R-:W-:Y:S01]  /*1ba0*/  IMAD.SHL.U32 R8, R20, 0x2, RZ ;  /* 0x0000000214087824 */ /* 0x000fe200078e00ff */
[----:B------:R-:W-:Y:S02]  /*1bb0*/  SHF.R.U32.HI R5, RZ, 0x5, R24 ;  /* 0x00000005ff057819 */ /* 0x000fe40000011618 */
[----:B------:R-:W-:Y:S02]  /*1bc0*/  SHF.R.U32.HI R29, RZ, 0x9, R33 ;  /* 0x00000009ff1d7819 */ /* 0x000fe40000011621 */
[----:B------:R-:W-:-:S02]  /*1bd0*/  SHF.R.U32.HI R34, RZ, 0x11, R20 ;  /* 0x00000011ff227819 */ /* 0x000fc40000011614 */
[----:B------:R-:W-:Y:S02]  /*1be0*/  SHF.R.U32.HI R28, RZ, 0x8, R20 ;  /* 0x00000008ff1c7819 */ /* 0x000fe40000011614 */
[----:B------:R-:W-:Y:S01]  /*1bf0*/  LOP3.LUT R30, R30, R5, RZ, 0x3c, !PT ;  /* 0x000000051e1e7212 */ /* 0x000fe200078e3cff */
[----:B------:R-:W-:Y:S01]  /*1c00*/  IMAD.SHL.U32 R5, R6, 0x2, RZ ;  /* 0x0000000206057824 */ /* 0x000fe200078e00ff */
[----:B------:R-:W-:Y:S02]  /*1c10*/  LOP3.LUT R8, R8, 0x7ffffe, RZ, 0xc0, !PT ;  /* 0x007ffffe08087812 */ /* 0x000fe400078ec0ff */
[--C-:B------:R-:W-:Y:S02]  /*1c20*/  SHF.R.U32.HI R32, RZ, 0x11, R6.reuse ;  /* 0x00000011ff207819 */ /* 0x100fe40000011606 */
[----:B------:R-:W-:Y:S02]  /*1c30*/  SHF.R.U32.HI R31, RZ, 0x8, R6 ;  /* 0x00000008ff1f7819 */ /* 0x000fe40000011606 */
[----:B------:R-:W-:-:S02]  /*1c40*/  LOP3.LUT R34, R29, R34, R28, 0x40, !PT ;  /* 0x000000221d227212 */ /* 0x000fc400078e401c */
[--C-:B------:R-:W-:Y:S02]  /*1c50*/  SHF.R.U32.HI R44, RZ, 0x5, R33.reuse ;  /* 0x00000005ff2c7819 */ /* 0x100fe40000011621 */
[--C-:B------:R-:W-:Y:S02]  /*1c60*/  SHF.R.U32.HI R36, RZ, 0x7, R8.reuse ;  /* 0x00000007ff247819 */ /* 0x100fe40000011608 */
[--C-:B------:R-:W-:Y:S02]  /*1c70*/  SHF.R.U32.HI R37, RZ, 0x11, R8.reuse ;  /* 0x00000011ff257819 */ /* 0x100fe40000011608 */
[--C-:B------:R-:W-:Y:S02]  /*1c80*/  SHF.R.U32.HI R35, RZ, 0x15, R8.reuse ;  /* 0x00000015ff237819 */ /* 0x100fe40000011608 */
[----:B------:R-:W-:Y:S02]  /*1c90*/  SHF.R.U32.HI R28, RZ, 0xc, R8 ;  /* 0x0000000cff1c7819 */ /* 0x000fe40000011608 */
[----:B------:R-:W-:-:S02]  /*1ca0*/  SHF.R.U32.HI R46, RZ, 0xc, R33 ;  /* 0x0000000cff2e7819 */ /* 0x000fc40000011621 */
[----:B------:R-:W-:Y:S02]  /*1cb0*/  LOP3.LUT R5, R5, 0x7ffffe, RZ, 0xc0, !PT ;  /* 0x007ffffe05057812 */ /* 0x000fe400078ec0ff */
[----:B------:R-:W-:Y:S02]  /*1cc0*/  LOP3.LUT R32, R29, R32, R31, 0x40, !PT ;  /* 0x000000201d207212 */ /* 0x000fe400078e401f */
[----:B------:R-:W-:Y:S02]  /*1cd0*/  LOP3.LUT R31, R36, R44, R37, 0x40, !PT ;  /* 0x0000002c241f7212 */ /* 0x000fe400078e4025 */
[----:B------:R-:W-:Y:S02]  /*1ce0*/  LOP3.LUT R36, R28, R35, R36, 0x40, !PT ;  /* 0x000000231c247212 */ /* 0x000fe400078e4024 */
[----:B------:R-:W-:Y:S02]  /*1cf0*/  LOP3.LUT R37, R37, R28, R46, 0x10, !PT ;  /* 0x0000001c25257212 */ /* 0x000fe400078e102e */
[----:B------:R-:W-:-:S02]  /*1d00*/  SHF.R.U32.HI R28, RZ, 0x7, R5 ;  /* 0x00000007ff1c7819 */ /* 0x000fc40000011605 */
[--C-:B------:R-:W-:Y:S02]  /*1d10*/  SHF.R.U32.HI R41, RZ, 0x15, R5.reuse ;  /* 0x00000015ff297819 */ /* 0x100fe40000011605 */
[--C-:B------:R-:W-:Y:S02]  /*1d20*/  SHF.R.U32.HI R42, RZ, 0xc, R5.reuse ;  /* 0x0000000cff2a7819 */ /* 0x100fe40000011605 */
[----:B------:R-:W-:Y:S02]  /*1d30*/  SHF.R.U32.HI R49, RZ, 0x11, R5 ;  /* 0x00000011ff317819 */ /* 0x000fe40000011605 */
[C-C-:B------:R-:W-:Y:S02]  /*1d40*/  LOP3.LUT R40, R46.reuse, R35, R44.reuse, 0x10, !PT ;  /* 0x000000232e287212 */ /* 0x140fe400078e102c */
[-C--:B------:R-:W-:Y:S02]  /*1d50*/  LOP3.LUT R39, R46, R41.reuse, R44, 0x10, !PT ;  /* 0x000000292e277212 */ /* 0x080fe400078e102c */
[----:B------:R-:W-:-:S02]  /*1d60*/  LOP3.LUT R35, R42, R41, R28, 0x40, !PT ;  /* 0x000000292a237212 */ /* 0x000fc400078e401c */
[----:B------:R-:W-:Y:S02]  /*1d70*/  LOP3.LUT R38, R28, R44, R49, 0x40, !PT ;  /* 0x0000002c1c267212 */ /* 0x000fe400078e4031 */
[----:B------:R-:W-:Y:S02]  /*1d80*/  SHF.R.U32.HI R41, RZ, 0x7, R20 ;  /* 0x00000007ff297819 */ /* 0x000fe40000011614 */
[----:B------:R-:W-:Y:S02]  /*1d90*/  SHF.R.U32.HI R28, RZ, 0xb, R33 ;  /* 0x0000000bff1c7819 */ /* 0x000fe40000011621 */
[--C-:B------:R-:W-:Y:S02]  /*1da0*/  SHF.R.U32.HI R43, RZ, 0x13, R8.reuse ;  /* 0x00000013ff2b7819 */ /* 0x100fe40000011608 */
[--C-:B------:R-:W-:Y:S02]  /*1db0*/  SHF.R.U32.HI R20, RZ, 0x14, R8.reuse ;  /* 0x00000014ff147819 */ /* 0x100fe40000011608 */
[----:B------:R-:W-:-:S02]  /*1dc0*/  SHF.R.U32.HI R44, RZ, 0x6, R8 ;  /* 0x00000006ff2c7819 */ /* 0x000fc40000011608 */
[--C-:B------:R-:W-:Y:S02]  /*1dd0*/  SHF.R.U32.HI R45, RZ, 0x8, R8.reuse ;  /* 0x00000008ff2d7819 */ /* 0x100fe40000011608 */
[----:B------:R-:W-:Y:S02]  /*1de0*/  SHF.R.U32.HI R47, RZ, 0xd, R8 ;  /* 0x0000000dff2f7819 */ /* 0x000fe40000011608 */
[----:B------:R-:W-:Y:S02]  /*1df0*/  LOP3.LUT R33, R49, R42, R46, 0x10, !PT ;  /* 0x0000002a31217212 */ /* 0x000fe400078e102e */
[----:B------:R-:W-:Y:S02]  /*1e00*/  LOP3.LUT R41, R43, R41, R28, 0x40, !PT ;  /* 0x000000292b297212 */ /* 0x000fe400078e401c */
[----:B------:R-:W-:Y:S02]  /*1e10*/  LOP3.LUT R42, R44, R20, R43, 0x40, !PT ;  /* 0x000000142c2a7212 */ /* 0x000fe400078e402b */
[----:B------:R-:W-:-:S02]  /*1e20*/  LOP3.LUT R43, R47, R44, R45, 0x10, !PT ;  /* 0x0000002c2f2b7212 */ /* 0x000fc400078e102d */
[----:B------:R-:W-:Y:S02]  /*1e30*/  SHF.R.U32.HI R44, RZ, 0x7, R6 ;  /* 0x00000007ff2c7819 */ /* 0x000fe40000011606 */
[--C-:B------:R-:W-:Y:S02]  /*1e40*/  SHF.R.U32.HI R45, RZ, 0x13, R5.reuse ;  /* 0x00000013ff2d7819 */ /* 0x100fe40000011605 */
[--C-:B------:R-:W-:Y:S02]  /*1e50*/  SHF.R.U32.HI R6, RZ, 0x14, R5.reuse ;  /* 0x00000014ff067819 */ /* 0x100fe40000011605 */
[----:B------:R-:W-:Y:S02]  /*1e60*/  SHF.R.U32.HI R46, RZ, 0x6, R5 ;  /* 0x00000006ff2e7819 */ /* 0x000fe40000011605 */
[----:B------:R-:W-:Y:S02]  /*1e70*/  LOP3.LUT R20, R28, R20, R47, 0x10, !PT ;  /* 0x000000141c147212 */ /* 0x000fe400078e102f */
[----:B------:R-:W-:-:S02]  /*1e80*/  SHF.R.U32.HI R49, RZ, 0x8, R5 ;  /* 0x00000008ff317819 */ /* 0x000fc40000011605 */
[----:B------:R-:W-:Y:S02]  /*1e90*/  SHF.R.U32.HI R53, RZ, 0xd, R5 ;  /* 0x0000000dff357819 */ /* 0x000fe40000011605 */
[--C-:B------:R-:W-:Y:S02]  /*1ea0*/  SHF.R.U32.HI R47, RZ, 0x4, R8.reuse ;  /* 0x00000004ff2f7819 */ /* 0x100fe40000011608 */
[--C-:B------:R-:W-:Y:S02]  /*1eb0*/  SHF.R.U32.HI R50, RZ, 0x12, R8.reuse ;  /* 0x00000012ff327819 */ /* 0x100fe40000011608 */
[--C-:B------:R-:W-:Y:S02]  /*1ec0*/  SHF.R.U32.HI R51, RZ, 0x16, R8.reuse ;  /* 0x00000016ff337819 */ /* 0x100fe40000011608 */
[--C-:B------:R-:W-:Y:S02]  /*1ed0*/  SHF.R.U32.HI R48, RZ, 0x10, R8.reuse ;  /* 0x00000010ff307819 */ /* 0x100fe40000011608 */
[----:B------:R-:W-:-:S02]  /*1ee0*/  SHF.R.U32.HI R52, RZ, 0x9, R8 ;  /* 0x00000009ff347819 */ /* 0x000fc40000011608 */
[----:B------:R-:W-:Y:S02]  /*1ef0*/  LOP3.LUT R44, R45, R44, R28, 0x40, !PT ;  /* 0x0000002c2d2c7212 */ /* 0x000fe400078e401c */
[----:B------:R-:W-:Y:S02]  /*1f00*/  LOP3.LUT R45, R46, R6, R45, 0x40, !PT ;  /* 0x000000062e2d7212 */ /* 0x000fe400078e402d */
[----:B------:R-:W-:Y:S02]  /*1f10*/  LOP3.LUT R46, R53, R46, R49, 0x10, !PT ;  /* 0x0000002e352e7212 */ /* 0x000fe400078e1031 */
[----:B------:R-:W-:Y:S02]  /*1f20*/  LOP3.LUT R6, R28, R6, R53, 0x10, !PT ;  /* 0x000000061c067212 */ /* 0x000fe400078e1035 */
[----:B------:R-:W-:Y:S02]  /*1f30*/  LOP3.LUT R49, R51, R50, R47, 0x10, !PT ;  /* 0x0000003233317212 */ /* 0x000fe400078e102f */
        /* <DEDUP_REMOVED lines=9> */
[----:B------:R-:W-:Y:S01]  /*1fd0*/  LOP3.LUT R40, R40, R31, R36, 0xfe, !PT ;  /* 0x0000001f28287212 */ /* 0x000fe200078efe24 */
[----:B------:R-:W-:Y:S01]  /*1fe0*/  IMAD.SHL.U32 R36, R24, 0x2, RZ ;  /* 0x0000000218247824 */ /* 0x000fe200078e00ff */
[----:B------:R-:W-:Y:S01]  /*1ff0*/  LOP3.LUT R38, R52, R53, R32, 0xfe, !PT ;  /* 0x0000003534267212 */ /* 0x000fe200078efe20 */
[----:B------:R-:W-:Y:S01]  /*2000*/  IMAD.SHL.U32 R32, R25, 0x2, RZ ;  /* 0x0000000219207824 */ /* 0x000fe200078e00ff */
[----:B------:R-:W-:Y:S02]  /*2010*/  LOP3.LUT R31, R43, R42, R41, 0xfe, !PT ;  /* 0x0000002a2b1f7212 */ /* 0x000fe400078efe29 */
[----:B------:R-:W-:-:S02]  /*2020*/  LOP3.LUT R41, R49, R47, R34, 0xfe, !PT ;  /* 0x0000002f31297212 */ /* 0x000fc400078efe22 */
[----:B------:R-:W-:Y:S02]  /*2030*/  LOP3.LUT R35, R46, R45, R44, 0xfe, !PT ;  /* 0x0000002d2e237212 */ /* 0x000fe400078efe2c */
[----:B------:R-:W-:Y:S02]  /*2040*/  SHF.R.U32.HI R45, RZ, 0x1, R24 ;  /* 0x00000001ff2d7819 */ /* 0x000fe40000011618 */
[--C-:B------:R-:W-:Y:S02]  /*2050*/  SHF.R.U32.HI R42, RZ, 0x6, R25.reuse ;  /* 0x00000006ff2a7819 */ /* 0x100fe40000011619 */
[----:B------:R-:W-:Y:S02]  /*2060*/  SHF.R.U32.HI R34, RZ, 0x4, R25 ;  /* 0x00000004ff227819 */ /* 0x000fe40000011619 */
[----:B------:R-:W-:Y:S02]  /*2070*/  LOP3.LUT R36, R36, 0x7e, RZ, 0xc0, !PT ;  /* 0x0000007e24247812 */ /* 0x000fe400078ec0ff */
[----:B------:R-:W-:-:S02]  /*2080*/  LOP3.LUT R32, R32, 0x7e, RZ, 0xc0, !PT ;  /* 0x0000007e20207812 */ /* 0x000fc400078ec0ff */
[----:B------:R-:W-:Y:S02]  /*2090*/  LOP3.LUT R43, R30, R40, R37, 0x1e, !PT ;  /* 0x000000281e2b7212 */ /* 0x000fe400078e1e25 */
[----:B------:R-:W-:Y:S02]  /*20a0*/  LOP3.LUT R46, R42, R34, R45, 0x4f, !PT ;  /* 0x000000222a2e7212 */ /* 0x000fe400078e4f2d */
[----:B------:R-:W-:Y:S02]  /*20b0*/  SHF.R.U32.HI R34, RZ, 0x2, R36 ;  /* 0x00000002ff227819 */ /* 0x000fe40000011624 */
[--C-:B------:R-:W-:Y:S01]  /*20c0*/  SHF.R.U32.HI R37, RZ, 0x5, R32.reuse ;  /* 0x00000005ff257819 */ /* 0x100fe20000011620 */
[----:B------:R-:W-:Y:S01]  /*20d0*/  IMAD.SHL.U32 R44, R11, 0x2, RZ ;  /* 0x000000020b2c7824 */ /* 0x000fe200078e00ff */
[----:B------:R-:W-:Y:S02]  /*20e0*/  SHF.R.U32.HI R47, RZ, 0x6, R32 ;  /* 0x00000006ff2f7819 */ /* 0x000fe40000011620 */
[----:B------:R-:W-:-:S02]  /*20f0*/  LOP3.LUT R48, R24, R37, R34, 0xe0, !PT ;  /* 0x0000002518307212 */ /* 0x000fc400078ee022 */
[----:B------:R-:W-:Y:S02]  /*2100*/  SHF.R.U32.HI R54, RZ, 0x9, R5 ;  /* 0x00000009ff367819 */ /* 0x000fe40000011605 */
[----:B------:R-:W-:Y:S02]  /*2110*/  LOP3.LUT R46, R46, 0xfffffffe, RZ, 0xfc, !PT ;  /* 0xfffffffe2e2e7812 */ /* 0x000fe400078efcff */
[----:B------:R-:W-:Y:S02]  /*2120*/  LOP3.LUT R47, R47, R37, R34, 0x8f, !PT ;  /* 0x000000252f2f7212 */ /* 0x000fe400078e8f22 */
[----:B------:R-:W-:Y:S02]  /*2130*/  LOP3.LUT R48, RZ, R48, RZ, 0x33, !PT ;  /* 0x00000030ff307212 */ /* 0x000fe400078e33ff */
[----:B------:R-:W-:Y:S02]  /*2140*/  LOP3.LUT R53, R30, R39, R33, 0x1e, !PT ;  /* 0x000000271e357212 */ /* 0x000fe400078e1e21 */
[----:B------:R-:W-:-:S02]  /*2150*/  LOP3.LUT R39, R44, 0x7e, RZ, 0xc0, !PT ;  /* 0x0000007e2c277812 */ /* 0x000fc400078ec0ff */
[----:B------:R-:W-:Y:S02]  /*2160*/  LOP3.LUT R29, R54, R55, R50, 0x10, !PT ;  /* 0x00000037361d7212 */ /* 0x000fe400078e1032 */
[--C-:B------:R-:W-:Y:S02]  /*2170*/  SHF.R.U32.HI R40, RZ, 0x2, R25.reuse ;  /* 0x00000002ff287819 */ /* 0x100fe40000011619 */
[----:B------:R-:W-:Y:S02]  /*2180*/  SHF.R.U32.HI R45, RZ, 0x5, R25 ;  /* 0x00000005ff2d7819 */ /* 0x000fe40000011619 */
[----:B------:R-:W-:Y:S02]  /*2190*/  IADD3 R50, PT, PT, R48, R46, R47 ;  /* 0x0000002e30327210 */ /* 0x000fe40007ffe02f */
[----:B------:R-:W-:Y:S02]  /*21a0*/  SHF.R.U32.HI R33, RZ, 0x6, R11 ;  /* 0x00000006ff217819 */ /* 0x000fe4000001160b */
[----:B------:R-:W-:-:S02]  /*21b0*/  SHF.R.U32.HI R44, RZ, 0x3, R32 ;  /* 0x00000003ff2c7819 */ /* 0x000fc40000011620 */
[--C-:B------:R-:W-:Y:S02]  /*21c0*/  SHF.R.U32.HI R47, RZ, 0x3, R39.reuse ;  /* 0x00000003ff2f7819 */ /* 0x100fe40000011627 */
[----:B------:R-:W-:Y:S02]  /*21d0*/  LOP3.LUT R30, R40, R45, RZ, 0x3c, !PT ;  /* 0x0000002d281e7212 */ /* 0x000fe400078e3cff */
[--C-:B------:R-:W-:Y:S02]  /*21e0*/  SHF.R.U32.HI R46, RZ, 0x5, R39.reuse ;  /* 0x00000005ff2e7819 */ /* 0x100fe40000011627 */
[----:B------:R-:W-:Y:S02]  /*21f0*/  SHF.R.U32.HI R40, RZ, 0x6, R39 ;  /* 0x00000006ff287819 */ /* 0x000fe40000011627 */
[----:B------:R-:W-:Y:S02]  /*2200*/  LOP3.LUT R45, R33, R44, R47, 0x4f, !PT ;  /* 0x0000002c212d7212 */ /* 0x000fe400078e4f2f */
[----:B------:R-:W-:-:S02]  /*2210*/  SHF.R.U32.HI R48, RZ, 0x2, R39 ;  /* 0x00000002ff307819 */ /* 0x000fc40000011627 */
[----:B------:R-:W-:Y:S02]  /*2220*/  LOP3.LUT R49, R46, R47, R44, 0x8f, !PT ;  /* 0x0000002f2e317212 */ /* 0x000fe400078e8f2c */
[--C-:B------:R-:W-:Y:S02]  /*2230*/  LOP3.LUT R51, R40, 0x3f, R11.reuse, 0x70, !PT ;  /* 0x0000003f28337812 */ /* 0x100fe400078e700b */
[----:B------:R-:W-:Y:S02]  /*2240*/  SHF.R.U32.HI R52, RZ, 0x3, R11 ;  /* 0x00000003ff347819 */ /* 0x000fe4000001160b */
[----:B------:R-:W-:Y:S02]  /*2250*/  LOP3.LUT R46, R45, 0xfffffffe, RZ, 0xfc, !PT ;  /* 0xfffffffe2d2e7812 */ /* 0x000fe400078efcff */
[--C-:B------:R-:W-:Y:S02]  /*2260*/  LOP3.LUT R45, R43, 0x1, R42.reuse, 0x48, !PT ;  /* 0x000000012b2d7812 */ /* 0x100fe400078e482a */
[----:B------:R-:W-:-:S02]  /*2270*/  LOP3.LUT R43, R53, 0x1, R42, 0x48, !PT ;  /* 0x00000001352b7812 */ /* 0x000fc400078e482a */
[----:B------:R-:W-:Y:S02]  /*2280*/  LOP3.LUT R42, R51, R48, RZ, 0xf3, !PT ;  /* 0x00000030332a7212 */ /* 0x000fe400078ef3ff */
[C---:B------:R-:W-:Y:S02]  /*2290*/  LOP3.LUT R28, R52.reuse, R41, R28, 0x1e, !PT ;  /* 0x00000029341c7212 */ /* 0x040fe400078e1e1c */
[----:B------:R-:W-:Y:S02]  /*22a0*/  LOP3.LUT R38, R52, R38, R29, 0x1e, !PT ;  /* 0x0000002634267212 */ /* 0x000fe400078e1e1d */
[----:B------:R-:W-:Y:S02]  /*22b0*/  SHF.R.U32.HI R51, RZ, 0x6, R24 ;  /* 0x00000006ff337819 */ /* 0x000fe40000011618 */
[----:B------:R-:W-:Y:S02]  /*22c0*/  SHF.R.U32.HI R41, RZ, 0x4, R39 ;  /* 0x00000004ff297819 */ /* 0x000fe40000011627 */
[----:B------:R-:W-:-:S02]  /*22d0*/  LOP3.LUT R38, R38, R51, RZ, 0x3c, !PT ;  /* 0x0000003326267212 */ /* 0x000fc400078e3cff */
[----:B------:R-:W-:Y:S02]  /*22e0*/  IADD3 R46, PT, PT, R49, R50, R46 ;  /* 0x00000032312e7210 */ /* 0x000fe40007ffe02e */
[----:B------:R-:W-:Y:S02]  /*22f0*/  LOP3.LUT R25, R25, R47, R44, 0xe0, !PT ;  /* 0x0000002f19197212 */ /* 0x000fe400078ee02c */
[----:B------:R-:W-:Y:S02]  /*2300*/  LOP3.LUT R24, R41, R11, R40, 0x4f, !PT ;  /* 0x0000000b29187212 */ /* 0x000fe400078e4f28 */
[----:B------:R-:W-:Y:S02]  /*2310*/  LOP3.LUT R28, R28, R51, RZ, 0x3c, !PT ;  /* 0x000000331c1c7212 */ /* 0x000fe400078e3cff */
[----:B------:R-:W-:Y:S02]  /*2320*/  LOP3.LUT R38, R38, R27, R26, 0x96, !PT ;  /* 0x0000001b26267212 */ /* 0x000fe400078e961a */
[----:B------:R-:W-:-:S02]  /*2330*/  IADD3 R49, PT, PT, R24, R46, -R25 ;  /* 0x0000002e18317210 */ /* 0x000fc40007ffe819 */
[----:B------:R-:W-:Y:S02]  /*2340*/  LOP3.LUT R26, R28, R27, R2, 0x96, !PT ;  /* 0x0000001b1c1a7212 */ /* 0x000fe400078e9602 */
[--C-:B------:R-:W-:Y:S02]  /*2350*/  SHF.R.U32.HI R48, RZ, 0x6, R36.reuse ;  /* 0x00000006ff307819 */ /* 0x100fe40000011624 */
[-C--:B------:R-:W-:Y:S02]  /*2360*/  LOP3.LUT R24, R45, R36.reuse, RZ, 0xfc, !PT ;  /* 0x000000242d187212 */ /* 0x080fe400078efcff */
[----:B------:R-:W-:Y:S02]  /*2370*/  LOP3.LUT R25, R43, R36, RZ, 0xfc, !PT ;  /* 0x000000242b197212 */ /* 0x000fe400078efcff */
[----:B------:R-:W-:Y:S02]  /*2380*/  SHF.R.U32.HI R27, RZ, 0x3, R36 ;  /* 0x00000003ff1b7819 */ /* 0x000fe40000011624 */
[----:B------:R-:W-:-:S02]  /*2390*/  LOP3.LUT R51, R51, 0x1, RZ, 0xc0, !PT ;  /* 0x0000000133337812 */ /* 0x000fc400078ec0ff */
[----:B------:R-:W-:Y:S02]  /*23a0*/  LOP3.LUT R29, R47, 0x3f, R11, 0x70, !PT ;  /* 0x0000003f2f1d7812 */ /* 0x000fe400078e700b */
[CC--:B------:R-:W-:Y:S02]  /*23b0*/  LOP3.LUT R41, R27.reuse, R48.reuse, R24, 0x4f, !PT ;  /* 0x000000301b297212 */ /* 0x0c0fe400078e4f18 */
[----:B------:R-:W-:Y:S02]  /*23c0*/  LOP3.LUT R46, R27, R48, R25, 0x4f, !PT ;  /* 0x000000301b2e7212 */ /* 0x000fe400078e4f19 */
[C---:B------:R-:W-:Y:S02]  /*23d0*/  LOP3.LUT R27, R39.reuse, 0x1, R26, 0xf8, !PT ;  /* 0x00000001271b7812 */ /* 0x040fe400078ef81a */
[----:B------:R-:W-:Y:S02]  /*23e0*/  SHF.R.U32.HI R45, RZ, 0x4, R36 ;  /* 0x00000004ff2d7819 */ /* 0x000fe40000011624 */
[----:B------:R-:W-:-:S02]  /*23f0*/  LOP3.LUT R26, R39, 0x1, R38, 0xf8, !PT ;  /* 0x00000001271a7812 */ /* 0x000fc400078ef826 */
[----:B------:R-:W-:Y:S02]  /*2400*/  LOP3.LUT R47, R47, R34, R44, 0x40, !PT ;  /* 0x000000222f2f7212 */ /* 0x000fe400078e402c */
[----:B------:R-:W-:Y:S02]  /*2410*/  LOP3.LUT R36, R51, R24, R48, 0xe0, !PT ;  /* 0x0000001833247212 */ /* 0x000fe400078ee030 */
[----:B------:R-:W-:Y:S02]  /*2420*/  IADD3 R42, PT, PT, R49, -0x2, R42 ;  /* 0xfffffffe312a7810 */ /* 0x000fe40007ffe02a */
[--C-:B------:R-:W-:Y:S02]  /*2430*/  LOP3.LUT R39, R34, 0x3f, R11.reuse, 0x7, !PT ;  /* 0x0000003f22277812 */ /* 0x100fe400078e070b */
[----:B------:R-:W-:Y:S02]  /*2440*/  LOP3.LUT R38, R40, 0x3f, R11, 0x80, !PT ;  /* 0x0000003f28267812 */ /* 0x000fe400078e800b */
[----:B------:R-:W-:-:S02]  /*2450*/  LOP3.LUT R44, R29, R44, R37, 0xf4, !PT ;  /* 0x0000002c1d2c7212 */ /* 0x000fc400078ef425 */
[----:B------:R-:W-:Y:S02]  /*2460*/  LOP3.LUT R11, R37, R24, R40, 0x10, !PT ;  /* 0x00000018250b7212 */ /* 0x000fe400078e1028 */
[----:B------:R-:W-:Y:S02]  /*2470*/  IADD3 R41, PT, PT, R41, R42, -R36 ;  /* 0x0000002a29297210 */ /* 0x000fe40007ffe824 */
[--C-:B------:R-:W-:Y:S02]  /*2480*/  LOP3.LUT R29, R45, R24, R48.reuse, 0x4f, !PT ;  /* 0x000000182d1d7212 */ /* 0x100fe400078e4f30 */
[----:B------:R-:W-:Y:S02]  /*2490*/  LOP3.LUT R47, R47, R44, R48, 0xf4, !PT ;  /* 0x0000002c2f2f7212 */ /* 0x000fe400078ef430 */
[----:B------:R-:W-:Y:S02]  /*24a0*/  LOP3.LUT R34, R38, R27, RZ, 0xf3, !PT ;  /* 0x0000001b26227212 */ /* 0x000fe400078ef3ff */
[----:B------:R-:W-:-:S02]  /*24b0*/  LOP3.LUT R36, R11, R39, R24, 0xf8, !PT ;  /* 0x000000270b247212 */ /* 0x000fc400078ef818 */
[----:B------:R-:W-:Y:S02]  /*24c0*/  IADD3 R29, PT, PT, R34, R41, R29 ;  /* 0x00000029221d7210 */ /* 0x000fe40007ffe01d */
[----:B------:R-:W-:Y:S02]  /*24d0*/  LOP3.LUT R36, R36, R47, RZ, 0xfc, !PT ;  /* 0x0000002f24247212 */ /* 0x000fe400078efcff */
[----:B------:R-:W-:-:S03]  /*24e0*/  LOP3.LUT R20, R30, R31, R20, 0x1e, !PT ;  /* 0x0000001f1e147212 */ /* 0x000fc600078e1e14 */
[----:B------:R-:W-:Y:S01]  /*24f0*/  IMAD.IADD R36, R36, 0x1, R29 ;  /* 0x0000000124247824 */ /* 0x000fe200078e021d */
[----:B------:R-:W-:Y:S02]  /*2500*/  LOP3.LUT R29, R20, R33, RZ, 0x3c, !PT ;  /* 0x00000021141d7212 */ /* 0x000fe400078e3cff */
[-C--:B------:R-:W-:Y:S02]  /*2510*/  LOP3.LUT R43, R51, R25.reuse, R48, 0xe0, !PT ;  /* 0x00000019332b7212 */ /* 0x080fe400078ee030 */
[----:B-----5:R-:W-:Y:S02]  /*2520*/  LOP3.LUT R36, R29, R36, R0, 0xf6, !PT ;  /* 0x000000241d247212 */ /* 0x020fe400078ef600 */
[-C--:B------:R-:W-:Y:S02]  /*2530*/  LOP3.LUT R40, R37, R25.reuse, R40, 0x10, !PT ;  /* 0x0000001925287212 */ /* 0x080fe400078e1028 */
[----:B------:R-:W-:Y:S02]  /*2540*/  LOP3.LUT R36, R36, 0x1, RZ, 0xc0, !PT ;  /* 0x0000000124247812 */ /* 0x000fe400078ec0ff */
[----:B------:R-:W-:-:S02]  /*2550*/  LOP3.LUT R28, R45, R25, R48, 0x4f, !PT ;  /* 0x000000192d1c7212 */ /* 0x000fc400078e4f30 */
[----:B------:R-:W-:Y:S02]  /*2560*/  IADD3 R43, PT, PT, R46, R42, -R43 ;  /* 0x0000002a2e2b7210 */ /* 0x000fe40007ffe82b */
[----:B------:R-:W-:Y:S02]  /*2570*/  LOP3.LUT R40, R40, R39, R25, 0xf8, !PT ;  /* 0x0000002728287212 */ /* 0x000fe400078ef819 */
[----:B------:R-:W-:Y:S02]  /*2580*/  LOP3.LUT R11, R38, R26, RZ, 0xf3, !PT ;  /* 0x0000001a260b7212 */ /* 0x000fe400078ef3ff */
[----:B------:R-:W-:Y:S02]  /*2590*/  ISETP.NE.U32.AND P2, PT, R36, 0x1, PT ;  /* 0x000000012400780c */ /* 0x000fe40003f45070 */
[----:B------:R-:W-:Y:S02]  /*25a0*/  IADD3 R11, PT, PT, R11, R43, R28 ;  /* 0x0000002b0b0b7210 */ /* 0x000fe40007ffe01c */
[----:B------:R-:W-:-:S02]  /*25b0*/  LOP3.LUT R40, R40, R47, RZ, 0xfc, !PT ;  /* 0x0000002f28287212 */ /* 0x000fc400078efcff */
[----:B------:R-:W-:-:S03]  /*25c0*/  LOP3.LUT R6, R30, R35, R6, 0x1e, !PT ;  /* 0x000000231e067212 */ /* 0x000fc600078e1e06 */
[----:B------:R-:W-:Y:S01]  /*25d0*/  IMAD.IADD R11, R40, 0x1, R11 ;  /* 0x00000001280b7824 */ /* 0x000fe200078e020b */
[----:B------:R-:W-:-:S04]  /*25e0*/  LOP3.LUT R33, R6, 0x1, R33, 0x48, !PT ;  /* 0x0000000106217812 */ /* 0x000fc800078e4821 */
[----:B------:R-:W-:Y:S01]  /*25f0*/  LOP3.LUT R6, R0, 0x1, R11, 0x78, !PT ;  /* 0x0000000100067812 */ /* 0x000fe200078e780b */
[----:B------:R-:W-:Y:S01]  /*2600*/  IMAD.SHL.U32 R11, R7, 0x2, RZ ;  /* 0x00000002070b7824 */ /* 0x000fe200078e00ff */
[----:B------:R-:W-:Y:S02]  /*2610*/  LOP3.LUT R45, R8, R9, RZ, 0xfc, !PT ;  /* 0x00000009082d7212 */ /* 0x000fe400078efcff */
[----:B------:R-:W-:Y:S01]  /*2620*/  LOP3.LUT P1, RZ, R33, R6, RZ, 0x30, !PT ;  /* 0x0000000621ff7212 */ /* 0x000fe200078230ff */
[----:B------:R-:W-:-:S12]  /*2630*/  @!P2 BRA `(.L_x_12) ;  /* 0x0000000000b4a947 */ /* 0x000fd80003800000 */
[----:B------:R-:W0:Y:S01]  /*2640*/  S2R R7, SR_LANEID ;  /* 0x0000000000077919 */ /* 0x000e220000000000 */
        /* <DEDUP_REMOVED lines=9> */
[----:B0-----:R-:W-:-:S02]  /*26e0*/  ISETP.EQ.U32.AND P2, PT, R28, R7, PT ;  /* 0x000000071c00720c */ /* 0x001fc40003f42070 */
[----:B---3--:R-:W-:-:S06]  /*26f0*/  LOP3.LUT R38, R38, UR9, RZ, 0xc0, !PT ;  /* 0x0000000926267c12 */ /* 0x008fcc000f8ec0ff */
[----:B------:R-:W0:Y:S05]  /*2700*/  POPC R38, R38 ;  /* 0x0000002600267309 */ /* 0x000e2a0000000000 */
[----:B------:R-:W2:Y:S04]  /*2710*/  @P2 ATOMS.ADD R43, [UR4], R20 ;  /* 0x00000014ff2b298c */ /* 0x000ea80008000004 */
[----:B--2---:R2:W0:Y:S02]  /*2720*/  SHFL.IDX PT, R39, R43, R28, 0x1f ;  /* 0x00001f1c2b277589 */ /* 0x00442400000e0000 */
[----:B--2---:R-:W-:Y:S01]  /*2730*/  LOP3.LUT R43, R45, 0x80000, RZ, 0x3c, !PT ;  /* 0x000800002d2b7812 */ /* 0x004fe200078e3cff */
[----:B0-----:R-:W-:-:S04]  /*2740*/  IMAD R39, R38, 0x2, R39 ;  /* 0x0000000226277824 */ /* 0x001fc800078e0227 */
[----:B------:R-:W-:-:S04]  /*2750*/  IMAD.WIDE.U32 R34, R39, 0x4, R16 ;  /* 0x0000000427227825 */ /* 0x000fc800078e0010 */
[C---:B------:R-:W-:Y:S01]  /*2760*/  IMAD.WIDE.U32 R8, R39.reuse, 0x2, RZ ;  /* 0x0000000227087825 */ /* 0x040fe200078e00ff */
[----:B------:R0:W-:Y:S03]  /*2770*/  STG.E desc[UR12][R34.64+0x20000], R11 ;  /* 0x0200000b22007986 */ /* 0x0001e6000c10190c */
        /* <DEDUP_REMOVED lines=13> */
[----:B------:R-:W-:Y:S01]  /*2850*/  VIADD R41, R11, 0x1 ;  /* 0x000000010b297836 */ /* 0x000fe20000000000 */
        /* <DEDUP_REMOVED lines=11> */
.L_x_12:
[----:B------:R-:W-:Y:S05]  /*2910*/  BSYNC.RECONVERGENT B1 ;  /* 0x0000000000017941 */ /* 0x000fea0003800200 */
.L_x_11:
[----:B------:R-:W-:Y:S01]  /*2920*/  BSSY.RECONVERGENT B1, `(.L_x_13) ;  /* 0x000002f000017945 */ /* 0x000fe20003800200 */
[----:B0-----:R-:W-:Y:S02]  /*2930*/  LOP3.LUT R37, R5, R4, RZ, 0xfc, !PT ;  /* 0x0000000405257212 */ /* 0x001fe400078efcff */
[----:B------:R-:W-:Y:S01]  /*2940*/  LOP3.LUT R39, R33, R32, RZ, 0xfc, !PT ;  /* 0x0000002021277212 */ /* 0x000fe200078efcff */
[----:B------:R-:W-:Y:S06]  /*2950*/  @!P1 BRA `(.L_x_14) ;  /* 0x0000000000ac9947 */ /* 0x000fec0003800000 */
        /* <DEDUP_REMOVED lines=14> */
[----:B--2---:R-:W0:Y:S02]  /*2a40*/  SHFL.IDX PT, R27, R33, R24, 0x1f ;  /* 0x00001f18211b7589 */ /* 0x004e2400000e0000 */
        /* <DEDUP_REMOVED lines=17> */
[----:B------:R-:W-:-:S02]  /*2b60*/  VIADD R35, R11, 0x1 ;  /* 0x000000010b237836 */ /* 0x000fc40000000000 */
        /* <DEDUP_REMOVED lines=10> */
.L_x_14:
[----:B------:R-:W-:Y:S05]  /*2c10*/  BSYNC.RECONVERGENT B1 ;  /* 0x0000000000017941 */ /* 0x000fea0003800200 */
.L_x_13:
[----:B------:R-:W-:Y:S05]  /*2c20*/  @!P0 BRA `(.L_x_15) ;  /* 0xffffffec00488947 */ /* 0x000fea000383ffff */
.L_x_10:
[----:B------:R-:W-:Y:S05]  /*2c30*/  BSYNC.RECONVERGENT B0 ;  /* 0x0000000000007941 */ /* 0x000fea0003800200 */
.L_x_9:
[----:B------:R-:W2:Y:S08]  /*2c40*/  S2UR UR5, SR_CgaCtaId ;  /* 0x00000000000579c3 */ /* 0x000eb00000008800 */
[----:B------:R-:W-:Y:S01]  /*2c50*/  BAR.SYNC.DEFER_BLOCKING 0x0 ;  /* 0x0000000000007b1d */ /* 0x000fe20000010000 */
[----:B0-----:R-:W-:-:S05]  /*2c60*/  IMAD.MOV.U32 R5, RZ, RZ, RZ ;  /* 0x000000ffff057224 */ /* 0x001fca00078e00ff */
[----:B------:R-:W-:Y:S01]  /*2c70*/  UMOV UR4, 0x400 ;  /* 0x0000040000047882 */ /* 0x000fe20000000000 */
[----:B------:R-:W-:Y:S01]  /*2c80*/  BSSY.RECONVERGENT B0, `(.L_x_16) ;  /* 0x0000139000007945 */ /* 0x000fe20003800200 */
[----:B--2---:R-:W-:-:S09]  /*2c90*/  ULEA UR4, UR5, UR4, 0x18 ;  /* 0x0000000405047291 */ /* 0x004fd2000f8ec0ff */
[----:B------:R-:W0:Y:S01]  /*2ca0*/  LDS R4, [UR4+0xc] ;  /* 0x00000c04ff047984 */ /* 0x000e220008000800 */
[----:B------:R-:W-:Y:S06]  /*2cb0*/  BAR.SYNC.DEFER_BLOCKING 0x0 ;  /* 0x0000000000007b1d */ /* 0x000fec0000010000 */
[----:B0-----:R-:W-:Y:S02]  /*2cc0*/  STS.64 [UR4+0x8], R4 ;  /* 0x00000804ff007988 */ /* 0x001fe40008000a04 */
[----:B------:R-:W-:Y:S06]  /*2cd0*/  BAR.SYNC.DEFER_BLOCKING 0x0 ;  /* 0x0000000000007b1d */ /* 0x000fec0000010000 */
[----:B------:R-:W0:Y:S02]  /*2ce0*/  LDS R3, [UR4+0x8] ;  /* 0x00000804ff037984 */ /* 0x000e240008000800 */
[----:B0-----:R-:W-:-:S13]  /*2cf0*/  ISETP.GE.U32.AND P0, PT, R22, R3, PT ;  /* 0x000000031600720c */ /* 0x001fda0003f06070 */
[----:B------:R-:W-:Y:S05]  /*2d00*/  @P0 BRA `(.L_x_17) ;  /* 0x0000001000c00947 */ /* 0x000fea0003800000 */
[----:B------:R0:W5:Y:S01]  /*2d10*/  LDG.E.U8 R0, desc[UR12][R12.64+0x2] ;  /* 0x0000020c0c007981 */ /* 0x000162000c1e1100 */
[----:B------:R-:W-:-:S07]  /*2d20*/  IMAD.MOV.U32 R10, RZ, RZ, R22 ;  /* 0x000000ffff0a7224 */ /* 0x000fce00078e0016 */
.L_x_22:
[----:B-1----:R-:W-:-:S04]  /*2d30*/  IMAD.WIDE.U32 R4, R10, 0x4, R16 ;  /* 0x000000040a047825 */ /* 0x002fc800078e0010 */
        /* <DEDUP_REMOVED lines=32> */
[----:B-1----:R-:W-:-:S03]  /*2f40*/  IMAD.MOV R6, RZ, RZ, -R4 ;  /* 0x000000ffff067224 */ /* 0x002fc600078e0a04 */
        /* <DEDUP_REMOVED lines=187> */
[----:B--2---:R2:W1:Y:S02]  /*3b00*/  SHFL.IDX PT, R39, R43, R28, 0x1f ;  /* 0x00001f1c2b277589 */ /* 0x00446400000e0000 */
[----:B--2---:R-:W-:Y:S01]  /*3b10*/  LOP3.LUT R43, R45, 0x80000, RZ, 0x3c, !PT ;  /* 0x000800002d2b7812 */ /* 0x004fe200078e3cff */
[----:B-1----:R-:W-:-:S04]  /*3b20*/  IMAD R39, R38, 0x2, R39 ;  /* 0x0000000226277824 */ /* 0x002fc800078e0227 */
        /* <DEDUP_REMOVED lines=28> */
.L_x_19:
[----:B------:R-:W-:Y:S05]  /*3cf0*/  BSYNC.RECONVERGENT B1 ;  /* 0x0000000000017941 */ /* 0x000fea0003800200 */
.L_x_18:
[----:B------:R-:W-:Y:S01]  /*3d00*/  BSSY.RECONVERGENT B1, `(.L_x_20) ;  /* 0x000002f000017945 */ /* 0x000fe20003800200 */
[----:B-1----:R-:W-:Y:S02]  /*3d10*/  LOP3.LUT R37, R5, R4, RZ, 0xfc, !PT ;  /* 0x0000000405257212 */ /* 0x002fe400078efcff */
        /* <DEDUP_REMOVED lines=45> */
.L_x_21:
[----:B------:R-:W-:Y:S05]  /*3ff0*/  BSYNC.RECONVERGENT B1 ;  /* 0x0000000000017941 */ /* 0x000fea0003800200 */
.L_x_20:
[----:B------:R-:W-:Y:S05]  /*4000*/  @!P0 BRA `(.L_x_22) ;  /* 0xffffffec00488947 */ /* 0x000fea000383ffff */
.L_x_17:
[----:B------:R-:W-:Y:S05]  /*4010*/  BSYNC.RECONVERGENT B0 ;  /* 0x0000000000007941 */ /* 0x000fea0003800200 */
.L_x_16:
[----:B------:R-:W2:Y:S08]  /*4020*/  S2UR UR5, SR_CgaCtaId ;  /* 0x00000000000579c3 */ /* 0x000eb00000008800 */
[----:B------:R-:W-:Y:S01]  /*4030*/  BAR.SYNC.DEFER_BLOCKING 0x0 ;  /* 0x0000000000007b1d */ /* 0x000fe20000010000 */
[----:B-1----:R-:W-:Y:S02]  /*4040*/  IMAD.U32 R4, RZ, RZ, UR14 ;  /* 0x0000000eff047e24 */ /* 0x002fe4000f8e00ff */
[----:B------:R-:W-:-:S02]  /*4050*/  IMAD.U32 R5, RZ, RZ, UR15 ;  /* 0x0000000fff057e24 */ /* 0x000fc4000f8e00ff */
[----:B------:R-:W-:Y:S01]  /*4060*/  IMAD.MOV.U32 R7, RZ, RZ, RZ ;  /* 0x000000ffff077224 */ /* 0x000fe200078e00ff */
[----:B------:R-:W-:Y:S01]  /*4070*/  UMOV UR4, 0x400 ;  /* 0x0000040000047882 */ /* 0x000fe20000000000 */
[----:B------:R-:W-:Y:S01]  /*4080*/  BSSY.RECONVERGENT B0, `(.L_x_23) ;  /* 0x000013a000007945 */ /* 0x000fe20003800200 */
[----:B--2---:R-:W-:-:S09]  /*4090*/  ULEA UR4, UR5, UR4, 0x18 ;  /* 0x0000000405047291 */ /* 0x004fd2000f8ec0ff */
[----:B------:R-:W1:Y:S04]  /*40a0*/  LDS R6, [UR4+0xc] ;  /* 0x00000c04ff067984 */ /* 0x000e680008000800 */
[----:B-1----:R-:W-:Y:S01]  /*40b0*/  STG.E desc[UR12][R4.64], R6 ;  /* 0x0000000604007986 */ /* 0x002fe2000c10190c */
[----:B------:R-:W-:Y:S06]  /*40c0*/  BAR.SYNC.DEFER_BLOCKING 0x0 ;  /* 0x0000000000007b1d */ /* 0x000fec0000010000 */
[----:B------:R-:W-:Y:S02]  /*40d0*/  STS.64 [UR4+0x8], R6 ;  /* 0x00000806ff007988 */ /* 0x000fe40008000a04 */
[----:B------:R-:W-:Y:S06]  /*40e0*/  BAR.SYNC.DEFER_BLOCKING 0x0 ;  /* 0x0000000000007b1d */ /* 0x000fec0000010000 */
[----:B------:R-:W1:Y:S02]  /*40f0*/  LDS R3, [UR4+0x8] ;  /* 0x00000804ff037984 */ /* 0x000e640008000800 */
[----:B-1----:R-:W-:-:S13]  /*4100*/  ISETP.GE.U32.AND P0, PT, R22, R3, PT ;  /* 0x000000031600720c */ /* 0x002fda0003f06070 */
[----:B------:R-:W-:Y:S05]  /*4110*/  @P0 BRA `(.L_x_24) ;  /* 0x0000001000c00947 */ /* 0x000fea0003800000 */
[----:B------:R1:W5:Y:S01]  /*4120*/  LDG.E.U8 R0, desc[UR12][R12.64+0x3] ;  /* 0x0000030c0c007981 */ /* 0x000362000c1e1100 */
[----:B------:R-:W-:-:S07]  /*4130*/  IMAD.MOV.U32 R10, RZ, RZ, R22 ;  /* 0x000000ffff0a7224 */ /* 0x000fce00078e0016 */
.L_x_29:
        /* <DEDUP_REMOVED lines=252> */
.L_x_26:
[----:B------:R-:W-:Y:S05]  /*5100*/  BSYNC.RECONVERGENT B1 ;  /* 0x0000000000017941 */ /* 0x000fea0003800200 */
.L_x_25:
        /* <DEDUP_REMOVED lines=47> */
.L_x_28:
[----:B------:R-:W-:Y:S05]  /*5400*/  BSYNC.RECONVERGENT B1 ;  /* 0x0000000000017941 */ /* 0x000fea0003800200 */
.L_x_27:
[----:B------:R-:W-:Y:S05]  /*5410*/  @!P0 BRA `(.L_x_29) ;  /* 0xffffffec00488947 */ /* 0x000fea000383ffff */
.L_x_24:
[----:B------:R-:W-:Y:S05]  /*5420*/  BSYNC.RECONVERGENT B0 ;  /* 0x0000000000007941 */ /* 0x000fea0003800200 */
.L_x_23:
        /* <DEDUP_REMOVED lines=15> */
.L_x_36:
        /* <DEDUP_REMOVED lines=252> */
.L_x_33:
[----:B------:R-:W-:Y:S05]  /*64e0*/  BSYNC.RECONVERGENT B1 ;  /* 0x0000000000017941 */ /* 0x000fea0003800200 */
.L_x_32:
        /* <DEDUP_REMOVED lines=47> */
.L_x_35:
[----:B------:R-:W-:Y:S05]  /*67e0*/  BSYNC.RECONVERGENT B1 ;  /* 0x0000000000017941 */ /* 0x000fea0003800200 */
.L_x_34:
[----:B------:R-:W-:Y:S05]  /*67f0*/  @!P0 BRA `(.L_x_36) ;  /* 0xffffffec00488947 */ /* 0x000fea000383ffff */
.L_x_31:
[----:B------:R-:W-:Y:S05]  /*6800*/  BSYNC.RECONVERGENT B0 ;  /* 0x0000000000007941 */ /* 0x000fea0003800200 */
.L_x_30:
        /* <DEDUP_REMOVED lines=18> */
.L_x_43:
        /* <DEDUP_REMOVED lines=252> */
.L_x_40:
[----:B------:R-:W-:Y:S05]  /*78f0*/  BSYNC.RECONVERGENT B1 ;  /* 0x0000000000017941 */ /* 0x000fea0003800200 */
.L_x_39:
        /* <DEDUP_REMOVED lines=47> */
.L_x_42:
[----:B------:R-:W-:Y:S05]  /*7bf0*/  BSYNC.RECONVERGENT B1 ;  /* 0x0000000000017941 */ /* 0x000fea0003800200 */
.L_x_41:
[----:B------:R-:W-:Y:S05]  /*7c00*/  @!P0 BRA `(.L_x_43) ;  /* 0xffffffec00488947 */ /* 0x000fea000383ffff */
.L_x_38:
[----:B------:R-:W-:Y:S05]  /*7c10*/  BSYNC.RECONVERGENT B0 ;  /* 0x0000000000007941 */ /* 0x000fea0003800200 */
.L_x_37:
        /* <DEDUP_REMOVED lines=15> */
.L_x_50:
        /* <DEDUP_REMOVED lines=252> */
.L_x_47:
[----:B------:R-:W-:Y:S05]  /*8cd0*/  BSYNC.RECONVERGENT B1 ;  /* 0x0000000000017941 */ /* 0x000fea0003800200 */
.L_x_46:
        /* <DEDUP_REMOVED lines=47> */
.L_x_49:
[----:B------:R-:W-:Y:S05]  /*8fd0*/  BSYNC.RECONVERGENT B1 ;  /* 0x0000000000017941 */ /* 0x000fea0003800200 */
.L_x_48:
[----:B------:R-:W-:Y:S05]  /*8fe0*/  @!P0 BRA `(.L_x_50) ;  /* 0xffffffec00488947 */ /* 0x000fea000383ffff */
.L_x_45:
[----:B------:R-:W-:Y:S05]  /*8ff0*/  BSYNC.RECONVERGENT B0 ;  /* 0x0000000000007941 */ /* 0x000fea0003800200 */
.L_x_44:
        /* <DEDUP_REMOVED lines=18> */
.L_x_57:
        /* <DEDUP_REMOVED lines=252> */
.L_x_54:
[----:B------:R-:W-:Y:S05]  /*a0e0*/  BSYNC.RECONVERGENT B1 ;  /* 0x0000000000017941 */ /* 0x000fea0003800200 */
.L_x_53:
        /* <DEDUP_REMOVED lines=47> */
.L_x_56:
[----:B------:R-:W-:Y:S05]  /*a3e0*/  BSYNC.RECONVERGENT B1 ;  /* 0x0000000000017941 */ /* 0x000fea0003800200 */
.L_x_55:
[----:B------:R-:W-:Y:S05]  /*a3f0*/  @!P0 BRA `(.L_x_57) ;  /* 0xffffffec00488947 */ /* 0x000fea000383ffff */
.L_x_52:
[----:B------:R-:W-:Y:S05]  /*a400*/  BSYNC.RECONVERGENT B0 ;  /* 0x0000000000007941 */ /* 0x000fea0003800200 */
.L_x_51:
        /* <DEDUP_REMOVED lines=15> */
.L_x_64:
        /* <DEDUP_REMOVED lines=252> */
.L_x_61:
[----:B------:R-:W-:Y:S05]  /*b4c0*/  BSYNC.RECONVERGENT B1 ;  /* 0x0000000000017941 */ /* 0x000fea0003800200 */
.L_x_60:
        /* <DEDUP_REMOVED lines=47> */
.L_x_63:
[----:B------:R-:W-:Y:S05]  /*b7c0*/  BSYNC.RECONVERGENT B1 ;  /* 0x0000000000017941 */ /* 0x000fea0003800200 */
.L_x_62:
[----:B------:R-:W-:Y:S05]  /*b7d0*/  @!P0 BRA `(.L_x_64) ;  /* 0xffffffec00488947 */ /* 0x000fea000383ffff */
.L_x_59:
[----:B------:R-:W-:Y:S05]  /*b7e0*/  BSYNC.RECONVERGENT B0 ;  /* 0x0000000000007941 */ /* 0x000fea0003800200 */
.L_x_58:
        /* <DEDUP_REMOVED lines=18> */
.L_x_71:
        /* <DEDUP_REMOVED lines=252> */
.L_x_68:
[----:B------:R-:W-:Y:S05]  /*c8d0*/  BSYNC.RECONVERGENT B1 ;  /* 0x0000000000017941 */ /* 0x000fea0003800200 */
.L_x_67:
        /* <DEDUP_REMOVED lines=47> */
.L_x_70:
[----:B------:R-:W-:Y:S05]  /*cbd0*/  BSYNC.RECONVERGENT B1 ;  /* 0x0000000000017941 */ /* 0x000fea0003800200 */
.L_x_69:
[----:B------:R-:W-:Y:S05]  /*cbe0*/  @!P0 BRA `(.L_x_71) ;  /* 0xffffffec00488947 */ /* 0x000fea000383ffff */
.L_x_66:
[----:B------:R-:W-:Y:S05]  /*cbf0*/  BSYNC.RECONVERGENT B0 ;  /* 0x0000000000007941 */ /* 0x000fea0003800200 */
.L_x_65:
        /* <DEDUP_REMOVED lines=15> */
.L_x_78:
        /* <DEDUP_REMOVED lines=252> */
.L_x_75:
[----:B------:R-:W-:Y:S05]  /*dcb0*/  BSYNC.RECONVERGENT B1 ;  /* 0x0000000000017941 */ /* 0x000fea0003800200 */
.L_x_74:
        /* <DEDUP_REMOVED lines=47> */
.L_x_77:
[----:B------:R-:W-:Y:S05]  /*dfb0*/  BSYNC.RECONVERGENT B1 ;  /* 0x0000000000017941 */ /* 0x000fea0003800200 */
.L_x_76:
[----:B------:R-:W-:Y:S05]  /*dfc0*/  @!P0 BRA `(.L_x_78) ;  /* 0xffffffec00488947 */ /* 0x000fea000383ffff */
.L_x_73:
[----:B------:R-:W-:Y:S05]  /*dfd0*/  BSYNC.RECONVERGENT B0 ;  /* 0x0000000000007941 */ /* 0x000fea0003800200 */
.L_x_72:
        /* <DEDUP_REMOVED lines=18> */
.L_x_85:
        /* <DEDUP_REMOVED lines=252> */
.L_x_82:
[----:B------:R-:W-:Y:S05]  /*f0c0*/  BSYNC.RECONVERGENT B1 ;  /* 0x0000000000017941 */ /* 0x000fea0003800200 */
.L_x_81:
        /* <DEDUP_REMOVED lines=47> */
.L_x_84:
[----:B------:R-:W-:Y:S05]  /*f3c0*/  BSYNC.RECONVERGENT B1 ;  /* 0x0000000000017941 */ /* 0x000fea0003800200 */
.L_x_83:
[----:B------:R-:W-:Y:S05]  /*f3d0*/  @!P0 BRA `(.L_x_85) ;  /* 0xffffffec00488947 */ /* 0x000fea000383ffff */
.L_x_80:
[----:B------:R-:W-:Y:S05]  /*f3e0*/  BSYNC.RECONVERGENT B0 ;  /* 0x0000000000007941 */ /* 0x000fea0003800200 */
.L_x_79:
        /* <DEDUP_REMOVED lines=15> */
.L_x_92:
        /* <DEDUP_REMOVED lines=252> */
.L_x_89:
[----:B------:R-:W-:Y:S05]  /*104a0*/  BSYNC.RECONVERGENT B1 ;  /* 0x0000000000017941 */ /* 0x000fea0003800200 */
.L_x_88:
        /* <DEDUP_REMOVED lines=47> */
.L_x_91:
[----:B------:R-:W-:Y:S05]  /*107a0*/  BSYNC.RECONVERGENT B1 ;  /* 0x0000000000017941 */ /* 0x000fea0003800200 */
.L_x_90:
[----:B------:R-:W-:Y:S05]  /*107b0*/  @!P0 BRA `(.L_x_92) ;  /* 0xffffffec00488947 */ /* 0x000fea000383ffff */
.L_x_87:
[----:B------:R-:W-:Y:S05]  /*107c0*/  BSYNC.RECONVERGENT B0 ;  /* 0x0000000000007941 */ /* 0x000fea0003800200 */
.L_x_86:
        /* <DEDUP_REMOVED lines=18> */
.L_x_99:
        /* <DEDUP_REMOVED lines=252> */
.L_x_96:
[----:B------:R-:W-:Y:S05]  /*118b0*/  BSYNC.RECONVERGENT B1 ;  /* 0x0000000000017941 */ /* 0x000fea0003800200 */
.L_x_95:
        /* <DEDUP_REMOVED lines=47> */
.L_x_98:
[----:B------:R-:W-:Y:S05]  /*11bb0*/  BSYNC.RECONVERGENT B1 ;  /* 0x0000000000017941 */ /* 0x000fea0003800200 */
.L_x_97:
[----:B------:R-:W-:Y:S05]  /*11bc0*/  @!P0 BRA `(.L_x_99) ;  /* 0xffffffec00488947 */ /* 0x000fea000383ffff */
.L_x_94:
[----:B------:R-:W-:Y:S05]  /*11bd0*/  BSYNC.RECONVERGENT B0 ;  /* 0x0000000000007941 */ /* 0x000fea0003800200 */
.L_x_93:
        /* <DEDUP_REMOVED lines=15> */
.L_x_106:
        /* <DEDUP_REMOVED lines=252> */
.L_x_103:
[----:B------:R-:W-:Y:S05]  /*12c90*/  BSYNC.RECONVERGENT B1 ;  /* 0x0000000000017941 */ /* 0x000fea0003800200 */
.L_x_102:
        /* <DEDUP_REMOVED lines=47> */
.L_x_105:
[----:B------:R-:W-:Y:S05]  /*12f90*/  BSYNC.RECONVERGENT B1 ;  /* 0x0000000000017941 */ /* 0x000fea0003800200 */
.L_x_104:
[----:B------:R-:W-:Y:S05]  /*12fa0*/  @!P0 BRA `(.L_x_106) ;  /* 0xffffffec00488947 */ /* 0x000fea000383ffff */
.L_x_101:
[----:B------:R-:W-:Y:S05]  /*12fb0*/  BSYNC.RECONVERGENT B0 ;  /* 0x0000000000007941 */ /* 0x000fea0003800200 */
.L_x_100:
        /* <DEDUP_REMOVED lines=18> */
.L_x_113:
        /* <DEDUP_REMOVED lines=252> */
.L_x_110:
[----:B------:R-:W-:Y:S05]  /*140a0*/  BSYNC.RECONVERGENT B1 ;  /* 0x0000000000017941 */ /* 0x000fea0003800200 */
.L_x_109:
        /* <DEDUP_REMOVED lines=47> */
.L_x_112:
[----:B------:R-:W-:Y:S05]  /*143a0*/  BSYNC.RECONVERGENT B1 ;  /* 0x0000000000017941 */ /* 0x000fea0003800200 */
.L_x_111:
[----:B------:R-:W-:Y:S05]  /*143b0*/  @!P0 BRA `(.L_x_113) ;  /* 0xffffffec00488947 */ /* 0x000fea000383ffff */
.L_x_108:
[----:B------:R-:W-:Y:S05]  /*143c0*/  BSYNC.RECONVERGENT B0 ;  /* 0x0000000000007941 */ /* 0x000fea0003800200 */
.L_x_107:
        /* <DEDUP_REMOVED lines=15> */
.L_x_120:
        /* <DEDUP_REMOVED lines=252> */
.L_x_117:
[----:B------:R-:W-:Y:S05]  /*15480*/  BSYNC.RECONVERGENT B1 ;  /* 0x0000000000017941 */ /* 0x000fea0003800200 */
.L_x_116:
        /* <DEDUP_REMOVED lines=47> */
.L_x_119:
[----:B------:R-:W-:Y:S05]  /*15780*/  BSYNC.RECONVERGENT B1 ;  /* 0x0000000000017941 */ /* 0x000fea0003800200 */
.L_x_118:
[----:B------:R-:W-:Y:S05]  /*15790*/  @!P0 BRA `(.L_x_120) ;  /* 0xffffffec00488947 */ /* 0x000fea000383ffff */
.L_x_115:
[----:B------:R-:W-:Y:S05]  /*157a0*/  BSYNC.RECONVERGENT B0 ;  /* 0x0000000000007941 */ /* 0x000fea0003800200 */
.L_x_114:
        /* <DEDUP_REMOVED lines=18> */
.L_x_127:
        /* <DEDUP_REMOVED lines=252> */
.L_x_124:
[----:B------:R-:W-:Y:S05]  /*16890*/  BSYNC.RECONVERGENT B1 ;  /* 0x0000000000017941 */ /* 0x000fea0003800200 */
.L_x_123:
        /* <DEDUP_REMOVED lines=47> */
.L_x_126:
[----:B------:R-:W-:Y:S05]  /*16b90*/  BSYNC.RECONVERGENT B1 ;  /* 0x0000000000017941 */ /* 0x000fea0003800200 */
.L_x_125:
[----:B------:R-:W-:Y:S05]  /*16ba0*/  @!P0 BRA `(.L_x_127) ;  /* 0xffffffec00488947 */ /* 0x000fea000383ffff */
.L_x_122:
[----:B------:R-:W-:Y:S05]  /*16bb0*/  BSYNC.RECONVERGENT B0 ;  /* 0x0000000000007941 */ /* 0x000fea0003800200 */
.L_x_121:
        /* <DEDUP_REMOVED lines=15> */
.L_x_134:
        /* <DEDUP_REMOVED lines=252> */
.L_x_131:
[----:B------:R-:W-:Y:S05]  /*17c70*/  BSYNC.RECONVERGENT B1 ;  /* 0x0000000000017941 */ /* 0x000fea0003800200 */
.L_x_130:
        /* <DEDUP_REMOVED lines=47> */
.L_x_133:
[----:B------:R-:W-:Y:S05]  /*17f70*/  BSYNC.RECONVERGENT B1 ;  /* 0x0000000000017941 */ /* 0x000fea0003800200 */
.L_x_132:
[----:B------:R-:W-:Y:S05]  /*17f80*/  @!P0 BRA `(.L_x_134) ;  /* 0xffffffec00488947 */ /* 0x000fea000383ffff */
.L_x_129:
[----:B------:R-:W-:Y:S05]  /*17f90*/  BSYNC.RECONVERGENT B0 ;  /* 0x0000000000007941 */ /* 0x000fea0003800200 */
.L_x_128:
        /* <DEDUP_REMOVED lines=18> */
.L_x_141:
        /* <DEDUP_REMOVED lines=252> */
.L_x_138:
[----:B------:R-:W-:Y:S05]  /*19080*/  BSYNC.RECONVERGENT B1 ;  /* 0x0000000000017941 */ /* 0x000fea0003800200 */
.L_x_137:
        /* <DEDUP_REMOVED lines=47> */
.L_x_140:
[----:B------:R-:W-:Y:S05]  /*19380*/  BSYNC.RECONVERGENT B1 ;  /* 0x0000000000017941 */ /* 0x000fea0003800200 */
.L_x_139:
[----:B------:R-:W-:Y:S05]  /*19390*/  @!P0 BRA `(.L_x_141) ;  /* 0xffffffec00488947 */ /* 0x000fea000383ffff */
.L_x_136:
[----:B------:R-:W-:Y:S05]  /*193a0*/  BSYNC.RECONVERGENT B0 ;  /* 0x0000000000007941 */ /* 0x000fea0003800200 */
.L_x_135:
        /* <DEDUP_REMOVED lines=15> */
.L_x_148:
        /* <DEDUP_REMOVED lines=252> */
.L_x_145:
[----:B------:R-:W-:Y:S05]  /*1a460*/  BSYNC.RECONVERGENT B1 ;  /* 0x0000000000017941 */ /* 0x000fea0003800200 */
.L_x_144:
        /* <DEDUP_REMOVED lines=47> */
.L_x_147:
[----:B------:R-:W-:Y:S05]  /*1a760*/  BSYNC.RECONVERGENT B1 ;  /* 0x0000000000017941 */ /* 0x000fea0003800200 */
.L_x_146:
[----:B------:R-:W-:Y:S05]  /*1a770*/  @!P0 BRA `(.L_x_148) ;  /* 0xffffffec00488947 */ /* 0x000fea000383ffff */
.L_x_143:
[----:B------:R-:W-:Y:S05]  /*1a780*/  BSYNC.RECONVERGENT B0 ;  /* 0x0000000000007941 */ /* 0x000fea0003800200 */
.L_x_142:
        /* <DEDUP_REMOVED lines=18> */
.L_x_155:
        /* <DEDUP_REMOVED lines=252> */
.L_x_152:
[----:B------:R-:W-:Y:S05]  /*1b870*/  BSYNC.RECONVERGENT B1 ;  /* 0x0000000000017941 */ /* 0x000fea0003800200 */
.L_x_151:
        /* <DEDUP_REMOVED lines=47> */
.L_x_154:
[----:B------:R-:W-:Y:S05]  /*1bb70*/  BSYNC.RECONVERGENT B1 ;  /* 0x0000000000017941 */ /* 0x000fea0003800200 */
.L_x_153:
[----:B------:R-:W-:Y:S05]  /*1bb80*/  @!P0 BRA `(.L_x_155) ;  /* 0xffffffec00488947 */ /* 0x000fea000383ffff */
.L_x_150:
[----:B------:R-:W-:Y:S05]  /*1bb90*/  BSYNC.RECONVERGENT B0 ;  /* 0x0000000000007941 */ /* 0x000fea0003800200 */
.L_x_149:
        /* <DEDUP_REMOVED lines=15> */
.L_x_162:
        /* <DEDUP_REMOVED lines=252> */
.L_x_159:
[----:B------:R-:W-:Y:S05]  /*1cc50*/  BSYNC.RECONVERGENT B1 ;  /* 0x0000000000017941 */ /* 0x000fea0003800200 */
.L_x_158:
        /* <DEDUP_REMOVED lines=47> */
.L_x_161:
[----:B------:R-:W-:Y:S05]  /*1cf50*/  BSYNC.RECONVERGENT B1 ;  /* 0x0000000000017941 */ /* 0x000fea0003800200 */
.L_x_160:
[----:B------:R-:W-:Y:S05]  /*1cf60*/  @!P0 BRA `(.L_x_162) ;  /* 0xffffffec00488947 */ /* 0x000fea000383ffff */
.L_x_157:
[----:B------:R-:W-:Y:S05]  /*1cf70*/  BSYNC.RECONVERGENT B0 ;  /* 0x0000000000007941 */ /* 0x000fea0003800200 */
.L_x_156:
        /* <DEDUP_REMOVED lines=18> */
.L_x_169:
        /* <DEDUP_REMOVED lines=252> */
.L_x_166:
[----:B------:R-:W-:Y:S05]  /*1e060*/  BSYNC.RECONVERGENT B1 ;  /* 0x0000000000017941 */ /* 0x000fea0003800200 */
.L_x_165:
        /* <DEDUP_REMOVED lines=47> */
.L_x_168:
[----:B------:R-:W-:Y:S05]  /*1e360*/  BSYNC.RECONVERGENT B1 ;  /* 0x0000000000017941 */ /* 0x000fea0003800200 */
.L_x_167:
[----:B------:R-:W-:Y:S05]  /*1e370*/  @!P0 BRA `(.L_x_169) ;  /* 0xffffffec00488947 */ /* 0x000fea000383ffff */
.L_x_164:
[----:B------:R-:W-:Y:S05]  /*1e380*/  BSYNC.RECONVERGENT B0 ;  /* 0x0000000000007941 */ /* 0x000fea0003800200 */
.L_x_163:
        /* <DEDUP_REMOVED lines=15> */
.L_x_176:
        /* <DEDUP_REMOVED lines=252> */
.L_x_173:
[----:B------:R-:W-:Y:S05]  /*1f440*/  BSYNC.RECONVERGENT B1 ;  /* 0x0000000000017941 */ /* 0x000fea0003800200 */
.L_x_172:
        /* <DEDUP_REMOVED lines=47> */
.L_x_175:
[----:B------:R-:W-:Y:S05]  /*1f740*/  BSYNC.RECONVERGENT B1 ;  /* 0x0000000000017941 */ /* 0x000fea0003800200 */
.L_x_174:
[----:B------:R-:W-:Y:S05]  /*1f750*/  @!P0 BRA `(.L_x_176) ;  /* 0xffffffec00488947 */ /* 0x000fea000383ffff */
.L_x_171:
[----:B------:R-:W-:Y:S05]  /*1f760*/  BSYNC.RECONVERGENT B0 ;  /* 0x0000000000007941 */ /* 0x000fea0003800200 */
.L_x_170:
        /* <DEDUP_REMOVED lines=18> */
.L_x_183:
        /* <DEDUP_REMOVED lines=252> */
.L_x_180:
[----:B------:R-:W-:Y:S05]  /*20850*/  BSYNC.RECONVERGENT B1 ;  /* 0x0000000000017941 */ /* 0x000fea0003800200 */
.L_x_179:
        /* <DEDUP_REMOVED lines=47> */
.L_x_182:
[----:B------:R-:W-:Y:S05]  /*20b50*/  BSYNC.RECONVERGENT B1 ;  /* 0x0000000000017941 */ /* 0x000fea0003800200 */
.L_x_181:
[----:B------:R-:W-:Y:S05]  /*20b60*/  @!P0 BRA `(.L_x_183) ;  /* 0xffffffec00488947 */ /* 0x000fea000383ffff */
.L_x_178:
[----:B------:R-:W-:Y:S05]  /*20b70*/  BSYNC.RECONVERGENT B0 ;  /* 0x0000000000007941 */ /* 0x000fea0003800200 */
.L_x_177:
        /* <DEDUP_REMOVED lines=15> */
.L_x_190:
        /* <DEDUP_REMOVED lines=252> */
.L_x_187:
[----:B------:R-:W-:Y:S05]  /*21c30*/  BSYNC.RECONVERGENT B1 ;  /* 0x0000000000017941 */ /* 0x000fea0003800200 */
.L_x_186:
        /* <DEDUP_REMOVED lines=47> */
.L_x_189:
[----:B------:R-:W-:Y:S05]  /*21f30*/  BSYNC.RECONVERGENT B1 ;  /* 0x0000000000017941 */ /* 0x000fea0003800200 */
.L_x_188:
[----:B------:R-:W-:Y:S05]  /*21f40*/  @!P0 BRA `(.L_x_190) ;  /* 0xffffffec00488947 */ /* 0x000fea000383ffff */
.L_x_185:
[----:B------:R-:W-:Y:S05]  /*21f50*/  BSYNC.RECONVERGENT B0 ;  /* 0x0000000000007941 */ /* 0x000fea0003800200 */
.L_x_184:
        /* <DEDUP_REMOVED lines=18> */
.L_x_197:
        /* <DEDUP_REMOVED lines=252> */
.L_x_194:
[----:B------:R-:W-:Y:S05]  /*23040*/  BSYNC.RECONVERGENT B1 ;  /* 0x0000000000017941 */ /* 0x000fea0003800200 */
.L_x_193:
        /* <DEDUP_REMOVED lines=47> */
.L_x_196:
[----:B------:R-:W-:Y:S05]  /*23340*/  BSYNC.RECONVERGENT B1 ;  /* 0x0000000000017941 */ /* 0x000fea0003800200 */
.L_x_195:
[----:B------:R-:W-:Y:S05]  /*23350*/  @!P0 BRA `(.L_x_197) ;  /* 0xffffffec00488947 */ /* 0x000fea000383ffff */
.L_x_192:
[----:B------:R-:W-:Y:S05]  /*23360*/  BSYNC.RECONVERGENT B0 ;  /* 0x0000000000007941 */ /* 0x000fea0003800200 */
.L_x_191:
        /* <DEDUP_REMOVED lines=15> */
.L_x_204:
        /* <DEDUP_REMOVED lines=252> */
.L_x_201:
[----:B------:R-:W-:Y:S05]  /*24420*/  BSYNC.RECONVERGENT B1 ;  /* 0x0000000000017941 */ /* 0x000fea0003800200 */
.L_x_200:
        /* <DEDUP_REMOVED lines=47> */
.L_x_203:
[----:B------:R-:W-:Y:S05]  /*24720*/  BSYNC.RECONVERGENT B1 ;  /* 0x0000000000017941 */ /* 0x000fea0003800200 */
.L_x_202:
[----:B------:R-:W-:Y:S05]  /*24730*/  @!P0 BRA `(.L_x_204) ;  /* 0xffffffec00488947 */ /* 0x000fea000383ffff */
.L_x_199:
[----:B------:R-:W-:Y:S05]  /*24740*/  BSYNC.RECONVERGENT B0 ;  /* 0x0000000000007941 */ /* 0x000fea0003800200 */
.L_x_198:
        /* <DEDUP_REMOVED lines=18> */
.L_x_211:
        /* <DEDUP_REMOVED lines=252> */
.L_x_208:
[----:B------:R-:W-:Y:S05]  /*25830*/  BSYNC.RECONVERGENT B1 ;  /* 0x0000000000017941 */ /* 0x000fea0003800200 */
.L_x_207:
        /* <DEDUP_REMOVED lines=47> */
.L_x_210:
[----:B------:R-:W-:Y:S05]  /*25b30*/  BSYNC.RECONVERGENT B1 ;  /* 0x0000000000017941 */ /* 0x000fea0003800200 */
.L_x_209:
[----:B------:R-:W-:Y:S05]  /*25b40*/  @!P0 BRA `(.L_x_211) ;  /* 0xffffffec00488947 */ /* 0x000fea000383ffff */
.L_x_206:
[----:B------:R-:W-:Y:S05]  /*25b50*/  BSYNC.RECONVERGENT B0 ;  /* 0x0000000000007941 */ /* 0x000fea0003800200 */
.L_x_205:
        /* <DEDUP_REMOVED lines=15> */
.L_x_218:
        /* <DEDUP_REMOVED lines=252> */
.L_x_215:
[----:B------:R-:W-:Y:S05]  /*26c10*/  BSYNC.RECONVERGENT B1 ;  /* 0x0000000000017941 */ /* 0x000fea0003800200 */
.L_x_214:
        /* <DEDUP_REMOVED lines=47> */
.L_x_217:
[----:B------:R-:W-:Y:S05]  /*26f10*/  BSYNC.RECONVERGENT B1 ;  /* 0x0000000000017941 */ /* 0x000fea0003800200 */
.L_x_216:
[----:B------:R-:W-:Y:S05]  /*26f20*/  @!P0 BRA `(.L_x_218) ;  /* 0xffffffec00488947 */ /* 0x000fea000383ffff */
.L_x_213:
[----:B------:R-:W-:Y:S05]  /*26f30*/  BSYNC.RECONVERGENT B0 ;  /* 0x0000000000007941 */ /* 0x000fea0003800200 */
.L_x_212:
        /* <DEDUP_REMOVED lines=18> */
.L_x_225:
        /* <DEDUP_REMOVED lines=252> */
.L_x_222:
[----:B------:R-:W-:Y:S05]  /*28020*/  BSYNC.RECONVERGENT B1 ;  /* 0x0000000000017941 */ /* 0x000fea0003800200 */
.L_x_221:
        /* <DEDUP_REMOVED lines=47> */
.L_x_224:
[----:B------:R-:W-:Y:S05]  /*28320*/  BSYNC.RECONVERGENT B1 ;  /* 0x0000000000017941 */ /* 0x000fea0003800200 */
.L_x_223:
[----:B------:R-:W-:Y:S05]  /*28330*/  @!P0 BRA `(.L_x_225) ;  /* 0xffffffec00488947 */ /* 0x000fea000383ffff */
.L_x_220:
[----:B------:R-:W-:Y:S05]  /*28340*/  BSYNC.RECONVERGENT B0 ;  /* 0x0000000000007941 */ /* 0x000fea0003800200 */
.L_x_219:
        /* <DEDUP_REMOVED lines=15> */
.L_x_232:
        /* <DEDUP_REMOVED lines=11> */
[----:B------:R-:W-:-:S05]  /*284f0*/  IMAD.WIDE.U32 R8, R10, 0x3, R6 ;  /* 0x000000030a087825 */ /* 0x000fca00078e0006 */
[----:B-----5:R1:W5:Y:S01]  /*28500*/  LDG.E R2, desc[UR12][R8.64+0x20000] ;  /* 0x0200000c08027981 */ /* 0x020362000c1e1900 */
        /* <DEDUP_REMOVED lines=9> */
[----:B----4-:R-:W-:Y:S02]  /*285a0*/  LOP3.LUT R4, R33, R24, RZ, 0x3c, !PT ;  /* 0x0000001821047212 */ /* 0x010fe400078e3cff */
[--C-:B------:R-:W-:Y:S02]  /*285b0*/  SHF.R.U32.HI R26, RZ, 0xa, R20.reuse ;  /* 0x0000000aff1a7819 */ /* 0x100fe40000011614 */
[----:B------:R-:W-:-:S02]  /*285c0*/  SHF.R.U32.HI R5, RZ, 0x3, R20 ;  /* 0x00000003ff057819 */ /* 0x000fc40000011614 */
[----:B------:R-:W-:Y:S02]  /*285d0*/  SHF.R.U32.HI R27, RZ, 0x9, R20 ;  /* 0x00000009ff1b7819 */ /* 0x000fe40000011614 */
[----:B------:R-:W-:Y:S02]  /*285e0*/  SHF.R.U32.HI R4, RZ, 0x4, R4 ;  /* 0x00000004ff047819 */ /* 0x000fe40000011604 */
[----:B------:R-:W-:Y:S02]  /*285f0*/  LOP3.LUT R26, R28, R26, R5, 0x78, !PT ;  /* 0x0000001a1c1a7212 */ /* 0x000fe400078e7805 */
[----:B------:R-:W-:Y:S02]  /*28600*/  LOP3.LUT R27, R27, R6, R4, 0x96, !PT ;  /* 0x000000061b1b7212 */ /* 0x000fe400078e9604 */
[----:B------:R-:W-:-:S04]  /*28610*/  LOP3.LUT R4, R33, 0x1, R26, 0x34, !PT ;  /* 0x0000000121047812 */ /* 0x000fc800078e341a */
[C---:B-1----:R-:W-:Y:S02]  /*28620*/  LOP3.LUT R9, R27.reuse, 0x1, R4, 0x48, !PT ;  /* 0x000000011b097812 */ /* 0x042fe400078e4804 */
[----:B------:R-:W-:-:S03]  /*28630*/  LOP3.LUT R5, R27, 0x1, R26, 0x48, !PT ;  /* 0x000000011b057812 */ /* 0x000fc600078e481a */
[----:B------:R-:W-:Y:S02]  /*28640*/  IMAD.MOV R20, RZ, RZ, -R9 ;  /* 0x000000ffff147224 */ /* 0x000fe400078e0a09 */
[----:B------:R-:W-:-:S03]  /*28650*/  IMAD.MOV R7, RZ, RZ, -R5 ;  /* 0x000000ffff077224 */ /* 0x000fc600078e0a05 */
[C---:B------:R-:W-:Y:S02]  /*28660*/  LOP3.LUT R20, R30.reuse, 0xb0240, R20, 0x78, !PT ;  /* 0x000b02401e147812 */ /* 0x040fe400078e7814 */
[----:B------:R-:W-:Y:S02]  /*28670*/  LOP3.LUT R7, R30, 0xb0240, R7, 0x78, !PT ;  /* 0x000b02401e077812 */ /* 0x000fe400078e7807 */
[----:B------:R-:W-:Y:S02]  /*28680*/  SHF.R.U32.HI R29, RZ, 0x9, R33 ;  /* 0x00000009ff1d7819 */ /* 0x000fe40000011621 */
[--C-:B------:R-:W-:Y:S02]  /*28690*/  SHF.R.U32.HI R34, RZ, 0x11, R20.reuse ;  /* 0x00000011ff227819 */ /* 0x100fe40000011614 */
[----:B------:R-:W-:Y:S01]  /*286a0*/  SHF.R.U32.HI R6, RZ, 0x8, R20 ;  /* 0x00000008ff067819 */ /* 0x000fe20000011614 */
[----:B------:R-:W-:-:S03]  /*286b0*/  IMAD.SHL.U32 R8, R20, 0x2, RZ ;  /* 0x0000000214087824 */ /* 0x000fc600078e00ff */
[----:B------:R-:W-:Y:S01]  /*286c0*/  LOP3.LUT R34, R29, R34, R6, 0x40, !PT ;  /* 0x000000221d227212 */ /* 0x000fe200078e4006 */
[----:B------:R-:W-:Y:S01]  /*286d0*/  IMAD.SHL.U32 R6, R7, 0x2, RZ ;  /* 0x0000000207067824 */ /* 0x000fe200078e00ff */
[--C-:B------:R-:W-:Y:S02]  /*286e0*/  SHF.R.U32.HI R32, RZ, 0x11, R7.reuse ;  /* 0x00000011ff207819 */ /* 0x100fe40000011607 */
[----:B------:R-:W-:Y:S02]  /*286f0*/  SHF.R.U32.HI R28, RZ, 0x8, R7 ;  /* 0x00000008ff1c7819 */ /* 0x000fe40000011607 */
[----:B------:R-:W-:Y:S02]  /*28700*/  LOP3.LUT R8, R8, 0x7ffffe, RZ, 0xc0, !PT ;  /* 0x007ffffe08087812 */ /* 0x000fe400078ec0ff */
[----:B------:R-:W-:Y:S02]  /*28710*/  LOP3.LUT R6, R6, 0x7ffffe, RZ, 0xc0, !PT ;  /* 0x007ffffe06067812 */ /* 0x000fe400078ec0ff */
[----:B------:R-:W-:-:S02]  /*28720*/  SHF.R.U32.HI R30, RZ, 0x2, R24 ;  /* 0x00000002ff1e7819 */ /* 0x000fc40000011618 */
[----:B------:R-:W-:Y:S02]  /*28730*/  SHF.R.U32.HI R31, RZ, 0x5, R24 ;  /* 0x00000005ff1f7819 */ /* 0x000fe40000011618 */
[----:B------:R-:W-:Y:S02]  /*28740*/  LOP3.LUT R32, R29, R32, R28, 0x40, !PT ;  /* 0x000000201d207212 */ /* 0x000fe400078e401c */
[----:B------:R-:W-:Y:S02]  /*28750*/  SHF.R.U32.HI R44, RZ, 0x5, R33 ;  /* 0x00000005ff2c7819 */ /* 0x000fe40000011621 */
[--C-:B------:R-:W-:Y:S02]  /*28760*/  SHF.R.U32.HI R38, RZ, 0x7, R8.reuse ;  /* 0x00000007ff267819 */ /* 0x100fe40000011608 */
[--C-:B------:R-:W-:Y:S02]  /*28770*/  SHF.R.U32.HI R35, RZ, 0x11, R8.reuse ;  /* 0x00000011ff237819 */ /* 0x100fe40000011608 */
[----:B------:R-:W-:-:S02]  /*28780*/  SHF.R.U32.HI R37, RZ, 0x15, R8 ;  /* 0x00000015ff257819 */ /* 0x000fc40000011608 */
[----:B------:R-:W-:Y:S02]  /*28790*/  SHF.R.U32.HI R28, RZ, 0xc, R8 ;  /* 0x0000000cff1c7819 */ /* 0x000fe40000011608 */
[----:B------:R-:W-:Y:S02]  /*287a0*/  SHF.R.U32.HI R46, RZ, 0xc, R33 ;  /* 0x0000000cff2e7819 */ /* 0x000fe40000011621 */
[--C-:B------:R-:W-:Y:S02]  /*287b0*/  SHF.R.U32.HI R36, RZ, 0x7, R6.reuse ;  /* 0x00000007ff247819 */ /* 0x100fe40000011606 */
[--C-:B------:R-:W-:Y:S02]  /*287c0*/  SHF.R.U32.HI R49, RZ, 0x11, R6.reuse ;  /* 0x00000011ff317819 */ /* 0x100fe40000011606 */
[----:B------:R-:W-:Y:S02]  /*287d0*/  LOP3.LUT R30, R30, R31, RZ, 0x3c, !PT ;  /* 0x0000001f1e1e7212 */ /* 0x000fe400078e3cff */
[----:B------:R-:W-:-:S02]  /*287e0*/  SHF.R.U32.HI R41, RZ, 0x15, R6 ;  /* 0x00000015ff297819 */ /* 0x000fc40000011606 */
[----:B------:R-:W-:Y:S02]  /*287f0*/  SHF.R.U32.HI R42, RZ, 0xc, R6 ;  /* 0x0000000cff2a7819 */ /* 0x000fe40000011606 */
[-C--:B------:R-:W-:Y:S02]  /*28800*/  LOP3.LUT R31, R38, R44.reuse, R35, 0x40, !PT ;  /* 0x0000002c261f7212 */ /* 0x080fe400078e4023 */
[-C--:B------:R-:W-:Y:S02]  /*28810*/  LOP3.LUT R38, R28, R37.reuse, R38, 0x40, !PT ;  /* 0x000000251c267212 */ /* 0x080fe400078e4026 */
[--C-:B------:R-:W-:Y:S02]  /*28820*/  LOP3.LUT R40, R46, R37, R44.reuse, 0x10, !PT ;  /* 0x000000252e287212 */ /* 0x100fe400078e102c */
[----:B------:R-:W-:Y:S02]  /*28830*/  LOP3.LUT R37, R36, R44, R49, 0x40, !PT ;  /* 0x0000002c24257212 */ /* 0x000fe400078e4031 */
[----:B------:R-:W-:-:S02]  /*28840*/  LOP3.LUT R39, R46, R41, R44, 0x10, !PT ;  /* 0x000000292e277212 */ /* 0x000fc400078e102c */
[----:B------:R-:W-:Y:S02]  /*28850*/  LOP3.LUT R36, R42, R41, R36, 0x40, !PT ;  /* 0x000000292a247212 */ /* 0x000fe400078e4024 */
[----:B------:R-:W-:Y:S02]  /*28860*/  LOP3.LUT R35, R35, R28, R46, 0x10, !PT ;  /* 0x0000001c23237212 */ /* 0x000fe400078e102e */
[----:B------:R-:W-:Y:S02]  /*28870*/  SHF.R.U32.HI R41, RZ, 0x7, R20 ;  /* 0x00000007ff297819 */ /* 0x000fe40000011614 */
[----:B------:R-:W-:Y:S02]  /*28880*/  SHF.R.U32.HI R28, RZ, 0xb, R33 ;  /* 0x0000000bff1c7819 */ /* 0x000fe40000011621 */
[--C-:B------:R-:W-:Y:S02]  /*28890*/  SHF.R.U32.HI R43, RZ, 0x13, R8.reuse ;  /* 0x00000013ff2b7819 */ /* 0x100fe40000011608 */
[----:B------:R-:W-:-:S02]  /*288a0*/  SHF.R.U32.HI R20, RZ, 0x14, R8 ;  /* 0x00000014ff147819 */ /* 0x000fc40000011608 */
[--C-:B------:R-:W-:Y:S02]  /*288b0*/  SHF.R.U32.HI R44, RZ, 0x6, R8.reuse ;  /* 0x00000006ff2c7819 */ /* 0x100fe40000011608 */
[--C-:B------:R-:W-:Y:S02]  /*288c0*/  SHF.R.U32.HI R45, RZ, 0x8, R8.reuse ;  /* 0x00000008ff2d7819 */ /* 0x100fe40000011608 */
[----:B------:R-:W-:Y:S02]  /*288d0*/  SHF.R.U32.HI R47, RZ, 0xd, R8 ;  /* 0x0000000dff2f7819 */ /* 0x000fe40000011608 */
[----:B------:R-:W-:Y:S02]  /*288e0*/  LOP3.LUT R33, R49, R42, R46, 0x10, !PT ;  /* 0x0000002a31217212 */ /* 0x000fe400078e102e */
[----:B------:R-:W-:Y:S02]  /*288f0*/  LOP3.LUT R41, R43, R41, R28, 0x40, !PT ;  /* 0x000000292b297212 */ /* 0x000fe400078e401c */
[----:B------:R-:W-:-:S02]  /*28900*/  LOP3.LUT R42, R44, R20, R43, 0x40, !PT ;  /* 0x000000142c2a7212 */ /* 0x000fc400078e402b */
[----:B------:R-:W-:Y:S02]  /*28910*/  LOP3.LUT R43, R47, R44, R45, 0x10, !PT ;  /* 0x0000002c2f2b7212 */ /* 0x000fe400078e102d */
[----:B------:R-:W-:Y:S02]  /*28920*/  SHF.R.U32.HI R44, RZ, 0x7, R7 ;  /* 0x00000007ff2c7819 */ /* 0x000fe40000011607 */
[--C-:B------:R-:W-:Y:S02]  /*28930*/  SHF.R.U32.HI R45, RZ, 0x13, R6.reuse ;  /* 0x00000013ff2d7819 */ /* 0x100fe40000011606 */
[--C-:B------:R-:W-:Y:S02]  /*28940*/  SHF.R.U32.HI R7, RZ, 0x14, R6.reuse ;  /* 0x00000014ff077819 */ /* 0x100fe40000011606 */
[----:B------:R-:W-:Y:S02]  /*28950*/  SHF.R.U32.HI R46, RZ, 0x6, R6 ;  /* 0x00000006ff2e7819 */ /* 0x000fe40000011606 */
[----:B------:R-:W-:-:S02]  /*28960*/  LOP3.LUT R20, R28, R20, R47, 0x10, !PT ;  /* 0x000000141c147212 */ /* 0x000fc400078e102f */
[--C-:B------:R-:W-:Y:S02]  /*28970*/  SHF.R.U32.HI R49, RZ, 0x8, R6.reuse ;  /* 0x00000008ff317819 */ /* 0x100fe40000011606 */
[----:B------:R-:W-:Y:S02]  /*28980*/  SHF.R.U32.HI R53, RZ, 0xd, R6 ;  /* 0x0000000dff357819 */ /* 0x000fe40000011606 */
[--C-:B------:R-:W-:Y:S02]  /*28990*/  SHF.R.U32.HI R47, RZ, 0x4, R8.reuse ;  /* 0x00000004ff2f7819 */ /* 0x100fe40000011608 */
[--C-:B------:R-:W-:Y:S02]  /*289a0*/  SHF.R.U32.HI R50, RZ, 0x12, R8.reuse ;  /* 0x00000012ff327819 */ /* 0x100fe40000011608 */
[--C-:B------:R-:W-:Y:S02]  /*289b0*/  SHF.R.U32.HI R51, RZ, 0x16, R8.reuse ;  /* 0x00000016ff337819 */ /* 0x100fe40000011608 */
[----:B------:R-:W-:-:S02]  /*289c0*/  SHF.R.U32.HI R48, RZ, 0x10, R8 ;  /* 0x00000010ff307819 */ /* 0x000fc40000011608 */
[----:B------:R-:W-:Y:S02]  /*289d0*/  SHF.R.U32.HI R52, RZ, 0x9, R8 ;  /* 0x00000009ff347819 */ /* 0x000fe40000011608 */
[----:B------:R-:W-:Y:S02]  /*289e0*/  LOP3.LUT R44, R45, R44, R28, 0x40, !PT ;  /* 0x0000002c2d2c7212 */ /* 0x000fe400078e401c */
[-C--:B------:R-:W-:Y:S02]  /*289f0*/  LOP3.LUT R45, R46, R7.reuse, R45, 0x40, !PT ;  /* 0x000000072e2d7212 */ /* 0x080fe400078e402d */
[----:B------:R-:W-:Y:S02]  /*28a00*/  LOP3.LUT R46, R53, R46, R49, 0x10, !PT ;  /* 0x0000002e352e7212 */ /* 0x000fe400078e1031 */
        /* <DEDUP_REMOVED lines=9> */
[----:B------:R-:W-:Y:S02]  /*28aa0*/  LOP3.LUT R47, R47, R48, R29, 0x40, !PT ;  /* 0x000000302f2f7212 */ /* 0x000fe400078e401d */
[----:B------:R-:W-:Y:S02]  /*28ab0*/  LOP3.LUT R40, R40, R31, R38, 0xfe, !PT ;  /* 0x0000001f28287212 */ /* 0x000fe400078efe26 */
[----:B------:R-:W-:Y:S01]  /*28ac0*/  LOP3.LUT R39, R39, R37, R36, 0xfe, !PT ;  /* 0x0000002527277212 */ /* 0x000fe200078efe24 */
[----:B------:R-:W-:Y:S01]  /*28ad0*/  IMAD.SHL.U32 R36, R24, 0x2, RZ ;  /* 0x0000000218247824 */ /* 0x000fe200078e00ff */
[----:B------:R-:W-:Y:S01]  /*28ae0*/  LOP3.LUT R38, R52, R53, R32, 0xfe, !PT ;  /* 0x0000003534267212 */ /* 0x000fe200078efe20 */
[----:B------:R-:W-:Y:S01]  /*28af0*/  IMAD.SHL.U32 R32, R25, 0x2, RZ ;  /* 0x0000000219207824 */ /* 0x000fe200078e00ff */
[----:B------:R-:W-:-:S02]  /*28b00*/  LOP3.LUT R31, R43, R42, R41, 0xfe, !PT ;  /* 0x0000002a2b1f7212 */ /* 0x000fc400078efe29 */
[----:B------:R-:W-:Y:S02]  /*28b10*/  LOP3.LUT R41, R49, R47, R34, 0xfe, !PT ;  /* 0x0000002f31297212 */ /* 0x000fe400078efe22 */
[----:B------:R-:W-:Y:S02]  /*28b20*/  LOP3.LUT R34, R46, R45, R44, 0xfe, !PT ;  /* 0x0000002d2e227212 */ /* 0x000fe400078efe2c */
[----:B------:R-:W-:Y:S02]  /*28b30*/  SHF.R.U32.HI R37, RZ, 0x1, R24 ;  /* 0x00000001ff257819 */ /* 0x000fe40000011618 */
[--C-:B------:R-:W-:Y:S02]  /*28b40*/  SHF.R.U32.HI R42, RZ, 0x6, R25.reuse ;  /* 0x00000006ff2a7819 */ /* 0x100fe40000011619 */
[----:B------:R-:W-:Y:S02]  /*28b50*/  SHF.R.U32.HI R44, RZ, 0x4, R25 ;  /* 0x00000004ff2c7819 */ /* 0x000fe40000011619 */
[----:B------:R-:W-:-:S02]  /*28b60*/  LOP3.LUT R36, R36, 0x7e, RZ, 0xc0, !PT ;  /* 0x0000007e24247812 */ /* 0x000fc400078ec0ff */
[----:B------:R-:W-:Y:S02]  /*28b70*/  LOP3.LUT R32, R32, 0x7e, RZ, 0xc0, !PT ;  /* 0x0000007e20207812 */ /* 0x000fe400078ec0ff */
[----:B------:R-:W-:Y:S02]  /*28b80*/  LOP3.LUT R43, R30, R40, R35, 0x1e, !PT ;  /* 0x000000281e2b7212 */ /* 0x000fe400078e1e23 */
[----:B------:R-:W-:Y:S02]  /*28b90*/  LOP3.LUT R46, R42, R44, R37, 0x4f, !PT ;  /* 0x0000002c2a2e7212 */ /* 0x000fe400078e4f25 */
[----:B------:R-:W-:Y:S02]  /*28ba0*/  SHF.R.U32.HI R35, RZ, 0x2, R36 ;  /* 0x00000002ff237819 */ /* 0x000fe40000011624 */
[--C-:B------:R-:W-:Y:S01]  /*28bb0*/  SHF.R.U32.HI R37, RZ, 0x5, R32.reuse ;  /* 0x00000005ff257819 */ /* 0x100fe20000011620 */
[----:B------:R-:W-:Y:S01]  /*28bc0*/  IMAD.SHL.U32 R44, R11, 0x2, RZ ;  /* 0x000000020b2c7824 */ /* 0x000fe200078e00ff */
[----:B------:R-:W-:-:S02]  /*28bd0*/  SHF.R.U32.HI R48, RZ, 0x6, R32 ;  /* 0x00000006ff307819 */ /* 0x000fc40000011620 */
[-CC-:B------:R-:W-:Y:S02]  /*28be0*/  LOP3.LUT R49, R24, R37.reuse, R35.reuse, 0xe0, !PT ;  /* 0x0000002518317212 */ /* 0x180fe400078ee023 */
[----:B------:R-:W-:Y:S02]  /*28bf0*/  LOP3.LUT R46, R46, 0xfffffffe, RZ, 0xfc, !PT ;  /* 0xfffffffe2e2e7812 */ /* 0x000fe400078efcff */
[----:B------:R-:W-:Y:S02]  /*28c00*/  LOP3.LUT R47, R48, R37, R35, 0x8f, !PT ;  /* 0x00000025302f7212 */ /* 0x000fe400078e8f23 */
[----:B------:R-:W-:Y:S02]  /*28c10*/  LOP3.LUT R49, RZ, R49, RZ, 0x33, !PT ;  /* 0x00000031ff317212 */ /* 0x000fe400078e33ff */
[----:B------:R-:W-:Y:S02]  /*28c20*/  LOP3.LUT R53, R30, R39, R33, 0x1e, !PT ;  /* 0x000000271e357212 */ /* 0x000fe400078e1e21 */
[----:B------:R-:W-:-:S02]  /*28c30*/  LOP3.LUT R39, R44, 0x7e, RZ, 0xc0, !PT ;  /* 0x0000007e2c277812 */ /* 0x000fc400078ec0ff */
[--C-:B------:R-:W-:Y:S02]  /*28c40*/  SHF.R.U32.HI R40, RZ, 0x2, R25.reuse ;  /* 0x00000002ff287819 */ /* 0x100fe40000011619 */
[----:B------:R-:W-:Y:S02]  /*28c50*/  SHF.R.U32.HI R45, RZ, 0x5, R25 ;  /* 0x00000005ff2d7819 */ /* 0x000fe40000011619 */
[----:B------:R-:W-:Y:S02]  /*28c60*/  IADD3 R51, PT, PT, R49, R46, R47 ;  /* 0x0000002e31337210 */ /* 0x000fe40007ffe02f */
[----:B------:R-:W-:Y:S02]  /*28c70*/  SHF.R.U32.HI R33, RZ, 0x6, R11 ;  /* 0x00000006ff217819 */ /* 0x000fe4000001160b */
[----:B------:R-:W-:Y:S02]  /*28c80*/  SHF.R.U32.HI R44, RZ, 0x3, R32 ;  /* 0x00000003ff2c7819 */ /* 0x000fe40000011620 */
[----:B------:R-:W-:-:S02]  /*28c90*/  SHF.R.U32.HI R46, RZ, 0x3, R39 ;  /* 0x00000003ff2e7819 */ /* 0x000fc40000011627 */
[----:B------:R-:W-:Y:S02]  /*28ca0*/  SHF.R.U32.HI R54, RZ, 0x9, R6 ;  /* 0x00000009ff367819 */ /* 0x000fe40000011606 */
[----:B------:R-:W-:Y:S02]  /*28cb0*/  LOP3.LUT R30, R40, R45, RZ, 0x3c, !PT ;  /* 0x0000002d281e7212 */ /* 0x000fe400078e3cff */
[--C-:B------:R-:W-:Y:S02]  /*28cc0*/  SHF.R.U32.HI R47, RZ, 0x5, R39.reuse ;  /* 0x00000005ff2f7819 */ /* 0x100fe40000011627 */
[----:B------:R-:W-:Y:S02]  /*28cd0*/  SHF.R.U32.HI R40, RZ, 0x6, R39 ;  /* 0x00000006ff287819 */ /* 0x000fe40000011627 */
[----:B------:R-:W-:Y:S02]  /*28ce0*/  LOP3.LUT R45, R33, R44, R46, 0x4f, !PT ;  /* 0x0000002c212d7212 */ /* 0x000fe400078e4f2e */
[----:B------:R-:W-:-:S02]  /*28cf0*/  LOP3.LUT R29, R54, R55, R50, 0x10, !PT ;  /* 0x00000037361d7212 */ /* 0x000fc400078e1032 */
[----:B------:R-:W-:Y:S02]  /*28d00*/  SHF.R.U32.HI R49, RZ, 0x2, R39 ;  /* 0x00000002ff317819 */ /* 0x000fe40000011627 */
[----:B------:R-:W-:Y:S02]  /*28d10*/  LOP3.LUT R48, R47, R46, R44, 0x8f, !PT ;  /* 0x0000002e2f307212 */ /* 0x000fe400078e8f2c */
[--C-:B------:R-:W-:Y:S02]  /*28d20*/  LOP3.LUT R50, R40, 0x3f, R11.reuse, 0x70, !PT ;  /* 0x0000003f28327812 */ /* 0x100fe400078e700b */
[----:B------:R-:W-:Y:S02]  /*28d30*/  SHF.R.U32.HI R52, RZ, 0x3, R11 ;  /* 0x00000003ff347819 */ /* 0x000fe4000001160b */
[----:B------:R-:W-:Y:S02]  /*28d40*/  LOP3.LUT R47, R45, 0xfffffffe, RZ, 0xfc, !PT ;  /* 0xfffffffe2d2f7812 */ /* 0x000fe400078efcff */
[----:B------:R-:W-:-:S02]  /*28d50*/  LOP3.LUT R45, R43, 0x1, R42, 0x48, !PT ;  /* 0x000000012b2d7812 */ /* 0x000fc400078e482a */
[----:B------:R-:W-:Y:S02]  /*28d60*/  LOP3.LUT R43, R53, 0x1, R42, 0x48, !PT ;  /* 0x00000001352b7812 */ /* 0x000fe400078e482a */
[----:B------:R-:W-:Y:S02]  /*28d70*/  LOP3.LUT R42, R50, R49, RZ, 0xf3, !PT ;  /* 0x00000031322a7212 */ /* 0x000fe400078ef3ff */
[C---:B------:R-:W-:Y:S02]  /*28d80*/  LOP3.LUT R28, R52.reuse, R41, R28, 0x1e, !PT ;  /* 0x00000029341c7212 */ /* 0x040fe400078e1e1c */
[----:B------:R-:W-:Y:S02]  /*28d90*/  LOP3.LUT R38, R52, R38, R29, 0x1e, !PT ;  /* 0x0000002634267212 */ /* 0x000fe400078e1e1d */
[----:B------:R-:W-:Y:S02]  /*28da0*/  SHF.R.U32.HI R49, RZ, 0x6, R24 ;  /* 0x00000006ff317819 */ /* 0x000fe40000011618 */
[----:B------:R-:W-:-:S02]  /*28db0*/  SHF.R.U32.HI R41, RZ, 0x4, R39 ;  /* 0x00000004ff297819 */ /* 0x000fc40000011627 */
[----:B------:R-:W-:Y:S02]  /*28dc0*/  LOP3.LUT R29, R46, 0x3f, R11, 0x70, !PT ;  /* 0x0000003f2e1d7812 */ /* 0x000fe400078e700b */
[----:B------:R-:W-:Y:S02]  /*28dd0*/  LOP3.LUT R38, R38, R49, RZ, 0x3c, !PT ;  /* 0x0000003126267212 */ /* 0x000fe400078e3cff */
[----:B------:R-:W-:Y:S02]  /*28de0*/  IADD3 R48, PT, PT, R48, R51, R47 ;  /* 0x0000003330307210 */ /* 0x000fe40007ffe02f */
[----:B------:R-:W-:Y:S02]  /*28df0*/  LOP3.LUT R25, R25, R46, R44, 0xe0, !PT ;  /* 0x0000002e19197212 */ /* 0x000fe400078ee02c */
[----:B------:R-:W-:Y:S02]  /*28e00*/  LOP3.LUT R24, R41, R11, R40, 0x4f, !PT ;  /* 0x0000000b29187212 */ /* 0x000fe400078e4f28 */
[----:B------:R-:W-:-:S02]  /*28e10*/  LOP3.LUT R28, R28, R49, RZ, 0x3c, !PT ;  /* 0x000000311c1c7212 */ /* 0x000fc400078e3cff */
[----:B------:R-:W-:Y:S02]  /*28e20*/  LOP3.LUT R46, R46, R35, R44, 0x40, !PT ;  /* 0x000000232e2e7212 */ /* 0x000fe400078e402c */
[----:B------:R-:W-:Y:S02]  /*28e30*/  LOP3.LUT R47, R29, R44, R37, 0xf4, !PT ;  /* 0x0000002c1d2f7212 */ /* 0x000fe400078ef425 */
[-C--:B------:R-:W-:Y:S02]  /*28e40*/  LOP3.LUT R44, R38, R27.reuse, R26, 0x96, !PT ;  /* 0x0000001b262c7212 */ /* 0x080fe400078e961a */
[----:B------:R-:W-:Y:S02]  /*28e50*/  IADD3 R25, PT, PT, R24, R48, -R25 ;  /* 0x0000003018197210 */ /* 0x000fe40007ffe819 */
[----:B------:R-:W-:Y:S02]  /*28e60*/  LOP3.LUT R38, R28, R27, R4, 0x96, !PT ;  /* 0x0000001b1c267212 */ /* 0x000fe400078e9604 */
[----:B------:R-:W-:-:S02]  /*28e70*/  SHF.R.U32.HI R27, RZ, 0x6, R36 ;  /* 0x00000006ff1b7819 */ /* 0x000fc40000011624 */
[-C--:B------:R-:W-:Y:S02]  /*28e80*/  LOP3.LUT R26, R45, R36.reuse, RZ, 0xfc, !PT ;  /* 0x000000242d1a7212 */ /* 0x080fe400078efcff */
[--C-:B------:R-:W-:Y:S02]  /*28e90*/  SHF.R.U32.HI R48, RZ, 0x3, R36.reuse ;  /* 0x00000003ff307819 */ /* 0x100fe40000011624 */
[----:B------:R-:W-:Y:S02]  /*28ea0*/  SHF.R.U32.HI R28, RZ, 0x4, R36 ;  /* 0x00000004ff1c7819 */ /* 0x000fe40000011624 */
[----:B------:R-:W-:Y:S02]  /*28eb0*/  LOP3.LUT R49, R49, 0x1, RZ, 0xc0, !PT ;  /* 0x0000000131317812 */ /* 0x000fe400078ec0ff */
[----:B------:R-:W-:Y:S02]  /*28ec0*/  LOP3.LUT R24, R43, R36, RZ, 0xfc, !PT ;  /* 0x000000242b187212 */ /* 0x000fe400078efcff */
[----:B------:R-:W-:-:S02]  /*28ed0*/  LOP3.LUT R41, R48, R27, R26, 0x4f, !PT ;  /* 0x0000001b30297212 */ /* 0x000fc400078e4f1a */
[-CC-:B------:R-:W-:Y:S02]  /*28ee0*/  LOP3.LUT R29, R28, R26.reuse, R27.reuse, 0x4f, !PT ;  /* 0x0000001a1c1d7212 */ /* 0x180fe400078e4f1b */
[C-C-:B------:R-:W-:Y:S02]  /*28ef0*/  LOP3.LUT R36, R49.reuse, R26, R27.reuse, 0xe0, !PT ;  /* 0x0000001a31247212 */ /* 0x140fe400078ee01b */
[-CC-:B------:R-:W-:Y:S02]  /*28f00*/  LOP3.LUT R43, R49, R24.reuse, R27.reuse, 0xe0, !PT ;  /* 0x00000018312b7212 */ /* 0x180fe400078ee01b */
[----:B------:R-:W-:Y:S02]  /*28f10*/  LOP3.LUT R48, R48, R27, R24, 0x4f, !PT ;  /* 0x0000001b30307212 */ /* 0x000fe400078e4f18 */
[--C-:B------:R-:W-:Y:S02]  /*28f20*/  LOP3.LUT R28, R28, R24, R27.reuse, 0x4f, !PT ;  /* 0x000000181c1c7212 */ /* 0x100fe400078e4f1b */
[----:B------:R-:W-:-:S02]  /*28f30*/  LOP3.LUT R46, R46, R47, R27, 0xf4, !PT ;  /* 0x0000002f2e2e7212 */ /* 0x000fc400078ef41b */
[----:B------:R-:W-:Y:S02]  /*28f40*/  LOP3.LUT R27, R39, 0x1, R38, 0xf8, !PT ;  /* 0x00000001271b7812 */ /* 0x000fe400078ef826 */
[----:B------:R-:W-:Y:S02]  /*28f50*/  IADD3 R42, PT, PT, R25, -0x2, R42 ;  /* 0xfffffffe192a7810 */ /* 0x000fe40007ffe02a */
[--C-:B------:R-:W-:Y:S02]  /*28f60*/  LOP3.LUT R35, R35, 0x3f, R11.reuse, 0x7, !PT ;  /* 0x0000003f23237812 */ /* 0x100fe400078e070b */
[----:B------:R-:W-:Y:S02]  /*28f70*/  LOP3.LUT R38, R40, 0x3f, R11, 0x80, !PT ;  /* 0x0000003f28267812 */ /* 0x000fe400078e800b */
[----:B------:R-:W-:Y:S02]  /*28f80*/  LOP3.LUT R11, R37, R26, R40, 0x10, !PT ;  /* 0x0000001a250b7212 */ /* 0x000fe400078e1028 */
[----:B------:R-:W-:-:S02]  /*28f90*/  IADD3 R41, PT, PT, R41, R42, -R36 ;  /* 0x0000002a29297210 */ /* 0x000fc40007ffe824 */
[----:B------:R-:W-:Y:S02]  /*28fa0*/  LOP3.LUT R36, R38, R27, RZ, 0xf3, !PT ;  /* 0x0000001b26247212 */ /* 0x000fe400078ef3ff */
[----:B------:R-:W-:Y:S02]  /*28fb0*/  LOP3.LUT R11, R11, R35, R26, 0xf8, !PT ;  /* 0x000000230b0b7212 */ /* 0x000fe400078ef81a */
[----:B------:R-:W-:Y:S02]  /*28fc0*/  IADD3 R36, PT, PT, R36, R41, R29 ;  /* 0x0000002924247210 */ /* 0x000fe40007ffe01d */
[----:B------:R-:W-:Y:S02]  /*28fd0*/  LOP3.LUT R11, R11, R46, RZ, 0xfc, !PT ;  /* 0x0000002e0b0b7212 */ /* 0x000fe400078efcff */
[----:B------:R-:W-:-:S03]  /*28fe0*/  LOP3.LUT R20, R30, R31, R20, 0x1e, !PT ;  /* 0x0000001f1e147212 */ /* 0x000fc600078e1e14 */
[----:B------:R-:W-:Y:S01]  /*28ff0*/  IMAD.IADD R36, R11, 0x1, R36 ;  /* 0x000000010b247824 */ /* 0x000fe200078e0224 */
[----:B------:R-:W-:Y:S02]  /*29000*/  LOP3.LUT R11, R20, R33, RZ, 0x3c, !PT ;  /* 0x00000021140b7212 */ /* 0x000fe400078e3cff */
[----:B------:R-:W-:Y:S02]  /*29010*/  LOP3.LUT R37, R37, R24, R40, 0x10, !PT ;  /* 0x0000001825257212 */ /* 0x000fe400078e1028 */
[----:B------:R-:W-:Y:S02]  /*29020*/  LOP3.LUT R36, R11, R36, R0, 0xf6, !PT ;  /* 0x000000240b247212 */ /* 0x000fe400078ef600 */
[----:B------:R-:W-:Y:S02]  /*29030*/  LOP3.LUT R25, R39, 0x1, R44, 0xf8, !PT ;  /* 0x0000000127197812 */ /* 0x000fe400078ef82c */
[----:B------:R-:W-:Y:S02]  /*29040*/  LOP3.LUT R37, R37, R35, R24, 0xf8, !PT ;  /* 0x0000002325257212 */ /* 0x000fe400078ef818 */
[----:B------:R-:W-:-:S02]  /*29050*/  LOP3.LUT R36, R36, 0x1, RZ, 0xc0, !PT ;  /* 0x0000000124247812 */ /* 0x000fc400078ec0ff */
[----:B------:R-:W-:Y:S02]  /*29060*/  IADD3 R43, PT, PT, R48, R42, -R43 ;  /* 0x0000002a302b7210 */ /* 0x000fe40007ffe82b */
[----:B------:R-:W-:Y:S02]  /*29070*/  LOP3.LUT R35, R38, R25, RZ, 0xf3, !PT ;  /* 0x0000001926237212 */ /* 0x000fe400078ef3ff */
[----:B------:R-:W-:Y:S02]  /*29080*/  ISETP.NE.U32.AND P2, PT, R36, 0x1, PT ;  /* 0x000000012400780c */ /* 0x000fe40003f45070 */
[----:B------:R-:W-:Y:S02]  /*29090*/  IADD3 R28, PT, PT, R35, R43, R28 ;  /* 0x0000002b231c7210 */ /* 0x000fe40007ffe01c */
[----:B------:R-:W-:Y:S02]  /*290a0*/  LOP3.LUT R37, R37, R46, RZ, 0xfc, !PT ;  /* 0x0000002e25257212 */ /* 0x000fe400078efcff */
[----:B------:R-:W-:-:S03]  /*290b0*/  LOP3.LUT R34, R30, R34, R7, 0x1e, !PT ;  /* 0x000000221e227212 */ /* 0x000fc600078e1e07 */
[----:B------:R-:W-:Y:S01]  /*290c0*/  IMAD.IADD R37, R37, 0x1, R28 ;  /* 0x0000000125257824 */ /* 0x000fe200078e021c */
[----:B------:R-:W-:-:S04]  /*290d0*/  LOP3.LUT R33, R34, 0x1, R33, 0x48, !PT ;  /* 0x0000000122217812 */ /* 0x000fc800078e4821 */
[----:B------:R-:W-:Y:S02]  /*290e0*/  LOP3.LUT R20, R0, 0x1, R37, 0x78, !PT ;  /* 0x0000000100147812 */ /* 0x000fe400078e7825 */
        /* <DEDUP_REMOVED lines=9> */
[----:B------:R-:W3:Y:S01]  /*29180*/  S2R R38, SR_LTMASK ;  /* 0x0000000000267919 */ /* 0x000ee20000003900 */
[----:B------:R-:W-:Y:S02]  /*29190*/  IMAD.MOV.U32 R36, RZ, RZ, 0x4 ;  /* 0x00000004ff247424 */ /* 0x000fe400078e00ff */
[----:B------:R-:W-:Y:S02]  /*291a0*/  IMAD.MOV.U32 R8, RZ, RZ, 0x4 ;  /* 0x00000004ff087424 */ /* 0x000fe400078e00ff */
[----:B------:R-:W-:Y:S01]  /*291b0*/  IMAD.MOV.U32 R43, RZ, RZ, 0x1 ;  /* 0x00000001ff2b7424 */ /* 0x000fe200078e00ff */
        /* <DEDUP_REMOVED lines=9> */
[C---:B------:R-:W-:Y:S02]  /*29250*/  VIADD R39, R7.reuse, 0x1 ;  /* 0x0000000107277836 */ /* 0x040fe40000000000 */
[----:B------:R-:W-:-:S04]  /*29260*/  IMAD.WIDE.U32 R36, R7, R36, UR18 ;  /* 0x0000001207247e25 */ /* 0x000fc8000f8e0024 */
[----:B------:R-:W-:Y:S01]  /*29270*/  IMAD.WIDE.U32 R28, R7, 0x2, RZ ;  /* 0x00000002071c7825 */ /* 0x000fe200078e00ff */
[----:B------:R1:W-:Y:S03]  /*29280*/  STG.E desc[UR12][R36.64+0x10000], RZ ;  /* 0x010000ff24007986 */ /* 0x0003e6000c10190c */
[C---:B------:R-:W-:Y:S01]  /*29290*/  IMAD.WIDE.U32 R8, R39.reuse, R8, UR18 ;  /* 0x0000001227087e25 */ /* 0x040fe2000f8e0008 */
[----:B------:R-:W-:Y:S01]  /*292a0*/  IADD3 R34, P2, PT, R36, -R28, RZ ;  /* 0x8000001c24227210 */ /* 0x000fe20007f5e0ff */
[----:B-----5:R1:W-:Y:S02]  /*292b0*/  STG.E desc[UR12][R36.64+0x20000], R2 ;  /* 0x0200000224007986 */ /* 0x0203e4000c10190c */
[----:B------:R-:W-:Y:S02]  /*292c0*/  IMAD.WIDE.U32 R30, R39, 0x2, RZ ;  /* 0x00000002271e7825 */ /* 0x000fe400078e00ff */
[----:B------:R1:W-:Y:S02]  /*292d0*/  STG.E desc[UR12][R36.64+0x30000], R41 ;  /* 0x0300002924007986 */ /* 0x0003e4000c10190c */
[----:B------:R-:W-:Y:S01]  /*292e0*/  IMAD.X R35, R37, 0x1, ~R29, P2 ;  /* 0x0000000125237824 */ /* 0x000fe200010e0e1d */
[----:B------:R-:W-:-:S02]  /*292f0*/  IADD3 R28, P3, PT, R8, -R30, RZ ;  /* 0x8000001e081c7210 */ /* 0x000fc40007f7e0ff */
[----:B------:R-:W-:Y:S02]  /*29300*/  IADD3 R30, P2, PT, -R7, R34, RZ ;  /* 0x00000022071e7210 */ /* 0x000fe40007f5e1ff */
[----:B------:R-:W-:Y:S01]  /*29310*/  LOP3.LUT R7, R11, 0x1, RZ, 0xc0, !PT ;  /* 0x000000010b077812 */ /* 0x000fe200078ec0ff */
[----:B------:R-:W-:Y:S01]  /*29320*/  IMAD.X R29, R9, 0x1, ~R31, P3 ;  /* 0x00000001091d7824 */ /* 0x000fe200018e0e1f */
[----:B------:R-:W-:Y:S01]  /*29330*/  IADD3.X R31, PT, PT, R35, -0x1, RZ, P2, !PT ;  /* 0xffffffff231f7810 */ /* 0x000fe200017fe4ff */
[----:B------:R1:W-:Y:S01]  /*29340*/  STG.E.U16 desc[UR12][R34.64+0x40000], R4 ;  /* 0x0400000422007986 */ /* 0x0003e2000c10150c */
[----:B------:R-:W-:Y:S02]  /*29350*/  IADD3 R38, P2, PT, -R39, R28, RZ ;  /* 0x0000001c27267210 */ /* 0x000fe40007f5e1ff */
[----:B------:R-:W-:Y:S01]  /*29360*/  LOP3.LUT R7, R7, R32, RZ, 0xfc, !PT ;  /* 0x0000002007077212 */ /* 0x000fe200078efcff */
[----:B------:R1:W-:Y:S01]  /*29370*/  STG.E.U8 desc[UR12][R30.64+0x48000], R26 ;  /* 0x0480001a1e007986 */ /* 0x0003e2000c10110c */
[----:B------:R-:W-:-:S02]  /*29380*/  LOP3.LUT R11, R41, 0x80000, RZ, 0x3c, !PT ;  /* 0x00080000290b7812 */ /* 0x000fc400078e3cff */
[----:B------:R-:W-:Y:S01]  /*29390*/  IADD3.X R39, PT, PT, R29, -0x1, RZ, P2, !PT ;  /* 0xffffffff1d277810 */ /* 0x000fe200017fe4ff */
[----:B------:R1:W-:Y:S04]  /*293a0*/  STG.E.U8 desc[UR12][R30.64+0x4c000], R7 ;  /* 0x04c000071e007986 */ /* 0x0003e8000c10110c */
[----:B------:R1:W-:Y:S04]  /*293b0*/  STG.E.U8 desc[UR12][R30.64+0x50000], R27 ;  /* 0x0500001b1e007986 */ /* 0x0003e8000c10110c */
[----:B------:R1:W-:Y:S04]  /*293c0*/  STG.E desc[UR12][R8.64+0x30000], R11 ;  /* 0x0300000b08007986 */ /* 0x0003e8000c10190c */
[----:B------:R1:W-:Y:S04]  /*293d0*/  STG.E desc[UR12][R8.64+0x10000], R43 ;  /* 0x0100002b08007986 */ /* 0x0003e8000c10190c */
[----:B------:R1:W-:Y:S04]  /*293e0*/  STG.E desc[UR12][R8.64+0x20000], R2 ;  /* 0x0200000208007986 */ /* 0x0003e8000c10190c */
[----:B------:R1:W-:Y:S04]  /*293f0*/  STG.E.U16 desc[UR12][R28.64+0x40000], R4 ;  /* 0x040000041c007986 */ /* 0x0003e8000c10150c */
[----:B------:R1:W-:Y:S04]  /*29400*/  STG.E.U8 desc[UR12][R38.64+0x48000], R26 ;  /* 0x0480001a26007986 */ /* 0x0003e8000c10110c */
[----:B------:R1:W-:Y:S04]  /*29410*/  STG.E.U8 desc[UR12][R38.64+0x4c000], R7 ;  /* 0x04c0000726007986 */ /* 0x0003e8000c10110c */
[----:B------:R1:W-:Y:S02]  /*29420*/  STG.E.U8 desc[UR12][R38.64+0x50000], R27 ;  /* 0x0500001b26007986 */ /* 0x0003e4000c10110c */
.L_x_229:
[----:B------:R-:W-:Y:S05]  /*29430*/  BSYNC.RECONVERGENT B1 ;  /* 0x0000000000017941 */ /* 0x000fea0003800200 */
.L_x_228:
        /* <DEDUP_REMOVED lines=23> */
[----:B------:R-:W-:-:S04]  /*295b0*/  IMAD.WIDE.U32 R6, R5, R6, UR18 ;  /* 0x0000001205067e25 */ /* 0x000fc8000f8e0006 */
[C---:B------:R-:W-:Y:S01]  /*295c0*/  IMAD.WIDE.U32 R8, R5.reuse, 0x2, RZ ;  /* 0x0000000205087825 */ /* 0x040fe200078e00ff */
[----:B------:R1:W-:Y:S03]  /*295d0*/  STG.E desc[UR12][R6.64+0x10000], RZ ;  /* 0x010000ff06007986 */ /* 0x0003e6000c10190c */
[----:B------:R-:W-:Y:S01]  /*295e0*/  VIADD R11, R5, 0x1 ;  /* 0x00000001050b7836 */ /* 0x000fe20000000000 */
[----:B------:R-:W-:Y:S01]  /*295f0*/  IADD3 R30, P1, PT, R6, -R8, RZ ;  /* 0x80000008061e7210 */ /* 0x000fe20007f3e0ff */
[----:B-----5:R1:W-:Y:S02]  /*29600*/  STG.E desc[UR12][R6.64+0x20000], R2 ;  /* 0x0200000206007986 */ /* 0x0203e4000c10190c */
[C---:B------:R-:W-:Y:S02]  /*29610*/  IMAD.WIDE.U32 R26, R11.reuse, R26, UR18 ;  /* 0x000000120b1a7e25 */ /* 0x040fe4000f8e001a */
[----:B------:R1:W-:Y:S02]  /*29620*/  STG.E desc[UR12][R6.64+0x30000], R35 ;  /* 0x0300002306007986 */ /* 0x0003e4000c10190c */
        /* <DEDUP_REMOVED lines=8> */
[----:B------:R-:W-:-:S03]  /*296b0*/  IADD3 R28, P1, PT, -R11, R32, RZ ;  /* 0x000000200b1c7210 */ /* 0x000fc60007f3e1ff */
[----:B------:R1:W-:Y:S01]  /*296c0*/  STG.E.U8 desc[UR12][R8.64+0x48000], R24 ;  /* 0x0480001808007986 */ /* 0x0003e2000c10110c */
[----:B------:R-:W-:-:S03]  /*296d0*/  IADD3.X R29, PT, PT, R33, -0x1, RZ, P1, !PT ;  /* 0xffffffff211d7810 */ /* 0x000fc60000ffe4ff */
        /* <DEDUP_REMOVED lines=9> */
.L_x_231:
[----:B------:R-:W-:Y:S05]  /*29770*/  BSYNC.RECONVERGENT B1 ;  /* 0x0000000000017941 */ /* 0x000fea0003800200 */
.L_x_230:
[----:B------:R-:W-:Y:S05]  /*29780*/  @!P0 BRA `(.L_x_232) ;  /* 0xffffffec002c8947 */ /* 0x000fea000383ffff */
.L_x_227:
[----:B------:R-:W-:Y:S05]  /*29790*/  BSYNC.RECONVERGENT B0 ;  /* 0x0000000000007941 */ /* 0x000fea0003800200 */
.L_x_226:
[----:B------:R-:W2:Y:S08]  /*297a0*/  S2UR UR5, SR_CgaCtaId ;  /* 0x00000000000579c3 */ /* 0x000eb00000008800 */
[----:B------:R-:W-:Y:S01]  /*297b0*/  BAR.SYNC.DEFER_BLOCKING 0x0 ;  /* 0x0000000000007b1d */ /* 0x000fe20000010000 */
[----:B-1---5:R-:W-:Y:S02]  /*297c0*/  IMAD.U32 R2, RZ, RZ, UR14 ;  /* 0x0000000eff027e24 */ /* 0x022fe4000f8e00ff */
[----:B------:R-:W-:-:S02]  /*297d0*/  IMAD.U32 R3, RZ, RZ, UR15 ;  /* 0x0000000fff037e24 */ /* 0x000fc4000f8e00ff */
[----:B------:R-:W-:Y:S01]  /*297e0*/  IMAD.U32 R4, RZ, RZ, UR14 ;  /* 0x0000000eff047e24 */ /* 0x000fe2000f8e00ff */
[----:B------:R-:W-:Y:S01]  /*297f0*/  UMOV UR4, 0x400 ;  /* 0x0000040000047882 */ /* 0x000fe20000000000 */
[----:B------:R-:W-:Y:S01]  /*29800*/  IMAD.U32 R5, RZ, RZ, UR15 ;  /* 0x0000000fff057e24 */ /* 0x000fe2000f8e00ff */
[----:B--2---:R-:W-:-:S09]  /*29810*/  ULEA UR11, UR5, UR4, 0x18 ;  /* 0x00000004050b7291 */ /* 0x004fd2000f8ec0ff */
[----:B------:R-:W1:Y:S04]  /*29820*/  LDS R7, [UR11+0x14] ;  /* 0x0000140bff077984 */ /* 0x000e680008000800 */
[----:B-1----:R1:W-:Y:S01]  /*29830*/  STG.E desc[UR12][R2.64], R7 ;  /* 0x0000000702007986 */ /* 0x0023e2000c10190c */
[----:B------:R-:W-:Y:S06]  /*29840*/  BAR.SYNC.DEFER_BLOCKING 0x0 ;  /* 0x0000000000007b1d */ /* 0x000fec0000010000 */
[----:B------:R-:W2:Y:S01]  /*29850*/  LDG.E R4, desc[UR12][R4.64] ;  /* 0x0000000c04047981 */ /* 0x000ea2000c1e1900 */
[----:B------:R-:W3:Y:S01]  /*29860*/  I2F.U32.RP R0, UR21 ;  /* 0x0000001500007d06 */ /* 0x000ee20008209000 */
[----:B------:R-:W-:Y:S01]  /*29870*/  UMOV UR4, URZ ;  /* 0x000000ff00047c82 */ /* 0x000fe20008000000 */
[----:B------:R-:W-:-:S02]  /*29880*/  UIADD3 UR22, UP3, UPT, UR16, 0x15001800, URZ ;  /* 0x1500180010167890 */ /* 0x000fc4000ff7e0ff */
[----:B------:R-:W-:Y:S02]  /*29890*/  UISETP.NE.U32.AND UP0, UPT, UR21, URZ, UPT ;  /* 0x000000ff1500728c */ /* 0x000fe4000bf05070 */
[----:B------:R-:W-:Y:S02]  /*298a0*/  UIADD3.X UR23, UPT, UPT, URZ, UR20, URZ, UP3, !UPT ;  /* 0x00000014ff177290 */ /* 0x000fe40009ffe4ff */
[----:B------:R-:W-:Y:S01]  /*298b0*/  ULOP3.LUT UR10, URZ, UR21, URZ, 0x33, !UPT ;  /* 0x00000015ff0a7292 */ /* 0x000fe2000f8e33ff */
[----:B---3--:R-:W3:Y:S02]  /*298c0*/  MUFU.RCP R0, R0 ;  /* 0x0000000000007308 */ /* 0x008ee40000001000 */
[----:B---3--:R-:W-:-:S06]  /*298d0*/  VIADD R6, R0, 0xffffffe ;  /* 0x0ffffffe00067836 */ /* 0x008fcc0000000000 */
[----:B------:R-:W3:Y:S02]  /*298e0*/  F2I.FTZ.U32.TRUNC.NTZ R6, R6 ;  /* 0x0000000600067305 */ /* 0x000ee4000021f000 */
[----:B---3--:R-:W-:-:S13]  /*298f0*/  R2UR UR5, R6 ;  /* 0x00000000060572ca */ /* 0x008fda00000e0000 */
[----:B------:R-:W-:-:S04]  /*29900*/  UIADD3 UR9, UPT, UPT, URZ, -UR5, URZ ;  /* 0x80000005ff097290 */ /* 0x000fc8000fffe0ff */
[----:B------:R-:W-:-:S04]  /*29910*/  UIMAD UR9, UR9, UR21, URZ ;  /* 0x00000015090972a4 */ /* 0x000fc8000f8e02ff */
[----:B------:R-:W-:Y:S01]  /*29920*/  UIMAD.WIDE.U32 UR4, UR5, UR9, UR4 ;  /* 0x00000009050472a5 */ /* 0x000fe2000f8e0004 */
[----:B--2---:R-:W-:-:S13]  /*29930*/  R2UR UR24, R4 ;  /* 0x00000000041872ca */ /* 0x004fda00000e0000 */
[----:B------:R-:W-:Y:S02]  /*29940*/  UIMAD.WIDE.U32 UR4, UR5, UR24, URZ ;  /* 0x00000018050472a5 */ /* 0x000fe4000f8e00ff */
[----:B------:R-:W-:Y:S02]  /*29950*/  UISETP.GT.U32.AND UP3, UPT, UR21, UR24, UPT ;  /* 0x000000181500728c */ /* 0x000fe4000bf64070 */
[----:B------:R-:W-:-:S03]  /*29960*/  UIADD3 UR9, UPT, UPT, -UR5, URZ, URZ ;  /* 0x000000ff05097290 */ /* 0x000fc6000fffe1ff */
[----:B------:R-:W-:Y:S01]  /*29970*/  UMOV UR4, URZ ;  /* 0x000000ff00047c82 */ /* 0x000fe20008000000 */
[----:B------:R-:W-:-:S04]  /*29980*/  UIMAD UR9, UR21, UR9, UR24 ;  /* 0x00000009150972a4 */ /* 0x000fc8000f8e0218 */
[----:B------:R-:W-:-:S11]  /*29990*/  UISETP.GE.U32.AND UP1, UPT, UR9, UR21, UPT ;  /* 0x000000150900728c */ /* 0x000fd6000bf26070 */
[----:B------:R-:W-:-:S04]  /*299a0*/  @UP1 UIADD3 UR9, UPT, UPT, UR9, -UR21, URZ ;  /* 0x8000001509091290 */ /* 0x000fc8000fffe0ff */
[----:B------:R-:W-:-:S11]  /*299b0*/  UISETP.GE.U32.AND UP2, UPT, UR9, UR21, UPT ;  /* 0x000000150900728c */ /* 0x000fd6000bf46070 */
[----:B------:R-:W-:-:S04]  /*299c0*/  @UP2 UIADD3 UR9, UPT, UPT, UR9, -UR21, URZ ;  /* 0x8000001509092290 */ /* 0x000fc8000fffe0ff */
[----:B------:R-:W-:Y:S01]  /*299d0*/  USEL UR9, UR10, UR9, !UP0 ;  /* 0x000000090a097287 */ /* 0x000fe2000c000000 */
[----:B-1----:R-:W-:Y:S11]  /*299e0*/  BRA.U UP3, `(.L_x_233) ;  /* 0x0000014103c07547 */ /* 0x002ff6000b800000 */
[----:B------:R-:W-:-:S04]  /*299f0*/  @UP1 UIADD3 UR5, UPT, UPT, UR5, 0x1, URZ ;  /* 0x0000000105051890 */ /* 0x000fc8000fffe0ff */
[----:B------:R-:W-:-:S04]  /*29a00*/  @UP2 UIADD3 UR5, UPT, UPT, UR5, 0x1, URZ ;  /* 0x0000000105052890 */ /* 0x000fc8000fffe0ff */
[----:B------:R-:W-:-:S03]  /*29a10*/  USEL UR4, UR10, UR5, !UP0 ;  /* 0x000000050a047287 */ /* 0x000fc6000c000000 */
[----:B------:R-:W-:Y:S01]  /*29a20*/  UMOV UR5, URZ ;  /* 0x000000ff00057c82 */ /* 0x000fe20008000000 */
[----:B------:R-:W-:-:S04]  /*29a30*/  UISETP.LT.U32.AND UP0, UPT, UR4, 0x1, UPT ;  /* 0x000000010400788c */ /* 0x000fc8000bf01070 */
[----:B------:R-:W-:-:S12]  /*29a40*/  USEL UR4, UR4, 0x1, !UP0 ;  /* 0x0000000104047887 */ /* 0x000fd8000c000000 */
.L_x_338:
[----:B-1----:R-:W1:Y:S01]  /*29a50*/  S2UR UR11, SR_CgaCtaId ;  /* 0x00000000000b79c3 */ /* 0x002e620000008800 */
[----:B------:R-:W-:Y:S01]  /*29a60*/  UMOV UR10, 0x400 ;  /* 0x00000400000a7882 */ /* 0x000fe20000000000 */
[----:B------:R-:W-:Y:S01]  /*29a70*/  IMAD.U32 R4, RZ, RZ, UR21 ;  /* 0x00000015ff047e24 */ /* 0x000fe2000f8e00ff */
[----:B------:R-:W-:Y:S01]  /*29a80*/  BSSY.RECONVERGENT B0, `(.L_x_234) ;  /* 0x0000105000007945 */ /* 0x000fe20003800200 */
[----:B------:R-:W-:Y:S01]  /*29a90*/  IMAD.MOV.U32 R5, RZ, RZ, RZ ;  /* 0x000000ffff057224 */ /* 0x000fe200078e00ff */
[----:B-1----:R-:W-:-:S09]  /*29aa0*/  ULEA UR10, UR11, UR10, 0x18 ;  /* 0x0000000a0b0a7291 */ /* 0x002fd2000f8ec0ff */
[----:B------:R-:W-:Y:S01]  /*29ab0*/  STS.64 [UR10+0x18], R4 ;  /* 0x00001804ff007988 */ /* 0x000fe20008000a0a */
[----:B------:R-:W-:Y:S06]  /*29ac0*/  BAR.SYNC.DEFER_BLOCKING 0x0 ;  /* 0x0000000000007b1d */ /* 0x000fec0000010000 */
[----:B------:R-:W1:Y:S02]  /*29ad0*/  LDS R3, [UR10+0x18] ;  /* 0x0000180aff037984 */ /* 0x000e640008000800 */
[----:B-1----:R-:W-:-:S13]  /*29ae0*/  ISETP.GE.U32.AND P0, PT, R22, R3, PT ;  /* 0x000000031600720c */ /* 0x002fda0003f06070 */
[----:B0-----:R-:W-:Y:S05]  /*29af0*/  @P0 BRA `(.L_x_235) ;  /* 0x0000000c00f40947 */ /* 0x001fea0003800000 */
[----:B------:R-:W-:Y:S01]  /*29b00*/  UIMAD UR10, UR21, UR5, URZ ;  /* 0x00000005150a72a4 */ /* 0x000fe2000f8e02ff */
[----:B------:R-:W-:-:S05]  /*29b10*/  IMAD.MOV.U32 R0, RZ, RZ, R22 ;  /* 0x000000ffff007224 */ /* 0x000fca00078e0016 */
[----:B------:R-:W-:-:S07]  /*29b20*/  IMAD.U32 R5, RZ, RZ, UR10 ;  /* 0x0000000aff057e24 */ /* 0x000fce000f8e00ff */
.L_x_240:
[----:B------:R-:W-:Y:S02]  /*29b30*/  IMAD.IADD R5, R0, 0x1, R5 ;  /* 0x0000000100057824 */ /* 0x000fe400078e0205 */
[----:B0-----:R-:W-:Y:S02]  /*29b40*/  IMAD.MOV.U32 R8, RZ, RZ, 0x4 ;  /* 0x00000004ff087424 */ /* 0x001fe400078e00ff */
[----:B-----5:R-:W-:-:S04]  /*29b50*/  IMAD.WIDE.U32 R6, R5, 0x2, RZ ;  /* 0x0000000205067825 */ /* 0x020fc800078e00ff */
[----:B------:R-:W-:-:S03]  /*29b60*/  IMAD.WIDE.U32 R8, R5, R8, UR18 ;  /* 0x0000001205087e25 */ /* 0x000fc6000f8e0008 */
[----:B------:R-:W-:Y:S02]  /*29b70*/  IADD3 R10, P0, PT, R8, -R6, RZ ;  /* 0x80000006080a7210 */ /* 0x000fe40007f1e0ff */
[----:B------:R1:W2:Y:S03]  /*29b80*/  LDG.E R33, desc[UR12][R8.64+0x30000] ;  /* 0x0300000c08217981 */ /* 0x0002a6000c1e1900 */
[----:B------:R-:W-:Y:S01]  /*29b90*/  IMAD.X R11, R9, 0x1, ~R7, P0 ;  /* 0x00000001090b7824 */ /* 0x000fe200000e0e07 */
[----:B------:R-:W-:-:S04]  /*29ba0*/  IADD3 R26, P0, PT, -R5, R10, RZ ;  /* 0x0000000a051a7210 */ /* 0x000fc80007f1e1ff */
[----:B------:R-:W3:Y:S01]  /*29bb0*/  LDG.E.U16 R10, desc[UR12][R10.64+0x40000] ;  /* 0x0400000c0a0a7981 */ /* 0x000ee2000c1e1500 */
[----:B------:R-:W-:-:S05]  /*29bc0*/  IADD3.X R27, PT, PT, R11, -0x1, RZ, P0, !PT ;  /* 0xffffffff0b1b7810 */ /* 0x000fca00007fe4ff */
[----:B------:R-:W4:Y:S04]  /*29bd0*/  LDG.E.U8 R2, desc[UR12][R26.64+0x48000] ;  /* 0x0480000c1a027981 */ /* 0x000f28000c1e1100 */
[----:B------:R-:W2:Y:S04]  /*29be0*/  LDG.E.U8 R4, desc[UR12][R26.64+0x4c000] ;  /* 0x04c0000c1a047981 */ /* 0x000ea8000c1e1100 */
[----:B------:R2:W2:Y:S01]  /*29bf0*/  LDG.E.U8 R6, desc[UR12][R26.64+0x50000] ;  /* 0x0500000c1a067981 */ /* 0x0004a2000c1e1100 */
[----:B------:R-:W-:-:S05]  /*29c00*/  IMAD.WIDE.U32 R28, R5, 0x3, R26 ;  /* 0x00000003051c7825 */ /* 0x000fca00078e001a */
[----:B------:R-:W2:Y:S04]  /*29c10*/  LDG.E R25, desc[UR12][R28.64+0x10000] ;  /* 0x0100000c1c197981 */ /* 0x000ea8000c1e1900 */
[----:B------:R0:W5:Y:S01]  /*29c20*/  LDG.E R7, desc[UR12][R28.64+0x20000] ;  /* 0x0200000c1c077981 */ /* 0x000162000c1e1900 */
[----:B------:R-:W-:Y:S01]  /*29c30*/  VIADD R0, R0, UR21 ;  /* 0x0000001500007c36 */ /* 0x000fe20008000000 */
[----:B------:R-:W-:Y:S04]  /*29c40*/  BSSY.RECONVERGENT B1, `(.L_x_236) ;  /* 0x00000ac000017945 */ /* 0x000fe80003800200 */
[----:B------:R-:W-:Y:S01]  /*29c50*/  ISETP.GE.U32.AND P0, PT, R0, R3, PT ;  /* 0x000000030000720c */ /* 0x000fe20003f06070 */
[----:B---3--:R-:W-:Y:S01]  /*29c60*/  IMAD.SHL.U32 R24, R10, 0x2, RZ ;  /* 0x000000020a187824 */ /* 0x008fe200078e00ff */
[----:B------:R-:W-:-:S02]  /*29c70*/  SHF.R.U32.HI R31, RZ, 0x2, R10 ;  /* 0x00000002ff1f7819 */ /* 0x000fc4000001160a */
[--C-:B------:R-:W-:Y:S02]  /*29c80*/  SHF.R.U32.HI R20, RZ, 0xc, R10.reuse ;  /* 0x0000000cff147819 */ /* 0x100fe4000001160a */
[----:B------:R-:W-:Y:S02]  /*29c90*/  LOP3.LUT R11, R24, 0x1ffe, RZ, 0xc0, !PT ;  /* 0x00001ffe180b7812 */ /* 0x000fe400078ec0ff */
[--C-:B------:R-:W-:Y:S02]  /*29ca0*/  LOP3.LUT R20, R20, R31, R10.reuse, 0x78, !PT ;  /* 0x0000001f14147212 */ /* 0x100fe400078e780a */
[--C-:B-1----:R-:W-:Y:S02]  /*29cb0*/  SHF.R.U32.HI R8, RZ, 0xa, R10.reuse ;  /* 0x0000000aff087819 */ /* 0x102fe4000001160a */
[----:B----4-:R-:W-:Y:S02]  /*29cc0*/  LOP3.LUT R24, R11, R2, RZ, 0x3c, !PT ;  /* 0x000000020b187212 */ /* 0x010fe400078e3cff */
[----:B------:R-:W-:-:S02]  /*29cd0*/  SHF.R.U32.HI R9, RZ, 0x3, R10 ;  /* 0x00000003ff097819 */ /* 0x000fc4000001160a */
[----:B--2---:R-:W-:Y:S02]  /*29ce0*/  SHF.R.U32.HI R26, RZ, 0x16, R33 ;  /* 0x00000016ff1a7819 */ /* 0x004fe40000011621 */
        /* <DEDUP_REMOVED lines=8> */
[----:B------:R-:W-:-:S03]  /*29d70*/  IMAD.MOV R20, RZ, RZ, -R24 ;  /* 0x000000ffff147224 */ /* 0x000fc600078e0a18 */
[C---:B------:R-:W-:Y:S02]  /*29d80*/  LOP3.LUT R36, R33.reuse, 0xb0240, R36, 0x78, !PT ;  /* 0x000b024021247812 */ /* 0x040fe400078e7824 */
[----:B------:R-:W-:-:S03]  /*29d90*/  LOP3.LUT R20, R33, 0xb0240, R20, 0x78, !PT ;  /* 0x000b024021147812 */ /* 0x000fc600078e7814 */
[----:B------:R-:W-:Y:S01]  /*29da0*/  IMAD.SHL.U32 R40, R36, 0x2, RZ ;  /* 0x0000000224287824 */ /* 0x000fe200078e00ff */
[----:B------:R-:W-:Y:S02]  /*29db0*/  SHF.R.U32.HI R34, RZ, 0x9, R11 ;  /* 0x00000009ff227819 */ /* 0x000fe4000001160b */
[--C-:B------:R-:W-:Y:S02]  /*29dc0*/  SHF.R.U32.HI R27, RZ, 0x11, R36.reuse ;  /* 0x00000011ff1b7819 */ /* 0x100fe40000011624 */
[----:B0-----:R-:W-:Y:S02]  /*29dd0*/  SHF.R.U32.HI R28, RZ, 0x8, R36 ;  /* 0x00000008ff1c7819 */ /* 0x001fe40000011624 */
[--C-:B------:R-:W-:Y:S02]  /*29de0*/  SHF.R.U32.HI R29, RZ, 0x11, R20.reuse ;  /* 0x00000011ff1d7819 */ /* 0x100fe40000011614 */
[----:B------:R-:W-:Y:S02]  /*29df0*/  SHF.R.U32.HI R26, RZ, 0x8, R20 ;  /* 0x00000008ff1a7819 */ /* 0x000fe40000011614 */
[----:B------:R-:W-:Y:S01]  /*29e00*/  LOP3.LUT R40, R40, 0x7ffffe, RZ, 0xc0, !PT ;  /* 0x007ffffe28287812 */ /* 0x000fe200078ec0ff */
[----:B------:R-:W-:Y:S01]  /*29e10*/  IMAD.SHL.U32 R37, R20, 0x2, RZ ;  /* 0x0000000214257824 */ /* 0x000fe200078e00ff */
[----:B------:R-:W-:-:S02]  /*29e20*/  LOP3.LUT R28, R34, R27, R28, 0x40, !PT ;  /* 0x0000001b221c7212 */ /* 0x000fc400078e401c */
[----:B------:R-:W-:Y:S02]  /*29e30*/  LOP3.LUT R27, R34, R29, R26, 0x40, !PT ;  /* 0x0000001d221b7212 */ /* 0x000fe400078e401a */
[----:B------:R-:W-:Y:S02]  /*29e40*/  SHF.R.U32.HI R32, RZ, 0x5, R11 ;  /* 0x00000005ff207819 */ /* 0x000fe4000001160b */
[--C-:B------:R-:W-:Y:S02]  /*29e50*/  SHF.R.U32.HI R30, RZ, 0x7, R40.reuse ;  /* 0x00000007ff1e7819 */ /* 0x100fe40000011628 */
[--C-:B------:R-:W-:Y:S02]  /*29e60*/  SHF.R.U32.HI R31, RZ, 0x11, R40.reuse ;  /* 0x00000011ff1f7819 */ /* 0x100fe40000011628 */
[--C-:B------:R-:W-:Y:S02]  /*29e70*/  SHF.R.U32.HI R35, RZ, 0x15, R40.reuse ;  /* 0x00000015ff237819 */ /* 0x100fe40000011628 */
[----:B------:R-:W-:-:S02]  /*29e80*/  SHF.R.U32.HI R26, RZ, 0xc, R40 ;  /* 0x0000000cff1a7819 */ /* 0x000fc40000011628 */
[----:B------:R-:W-:Y:S02]  /*29e90*/  SHF.R.U32.HI R49, RZ, 0xc, R11 ;  /* 0x0000000cff317819 */ /* 0x000fe4000001160b */
[----:B------:R-:W-:Y:S02]  /*29ea0*/  LOP3.LUT R37, R37, 0x7ffffe, RZ, 0xc0, !PT ;  /* 0x007ffffe25257812 */ /* 0x000fe400078ec0ff */
[----:B------:R-:W-:Y:S02]  /*29eb0*/  LOP3.LUT R29, R30, R32, R31, 0x40, !PT ;  /* 0x000000201e1d7212 */ /* 0x000fe400078e401f */
[----:B------:R-:W-:Y:S02]  /*29ec0*/  LOP3.LUT R30, R26, R35, R30, 0x40, !PT ;  /* 0x000000231a1e7212 */ /* 0x000fe400078e401e */
[----:B------:R-:W-:Y:S02]  /*29ed0*/  LOP3.LUT R26, R31, R26, R49, 0x10, !PT ;  /* 0x0000001a1f1a7212 */ /* 0x000fe400078e1031 */
        /* <DEDUP_REMOVED lines=18> */
[----:B------:R-:W-:-:S02]  /*2a000*/  SHF.R.U32.HI R44, RZ, 0x7, R20 ;  /* 0x00000007ff2c7819 */ /* 0x000fc40000011614 */
[----:B------:R-:W-:Y:S02]  /*2a010*/  LOP3.LUT R11, R46, R47, R49, 0x10, !PT ;  /* 0x0000002f2e0b7212 */ /* 0x000fe400078e1031 */
[----:B------:R-:W-:Y:S02]  /*2a020*/  LOP3.LUT R38, R42, R38, R45, 0x10, !PT ;  /* 0x000000262a267212 */ /* 0x000fe400078e102d */
[----:B------:R-:W-:Y:S02]  /*2a030*/  LOP3.LUT R20, R40, R43, RZ, 0xfc, !PT ;  /* 0x0000002b28147212 */ /* 0x000fe400078efcff */
[--C-:B------:R-:W-:Y:S02]  /*2a040*/  SHF.R.U32.HI R47, RZ, 0x10, R40.reuse ;  /* 0x00000010ff2f7819 */ /* 0x100fe40000011628 */
[--C-:B------:R-:W-:Y:S02]  /*2a050*/  SHF.R.U32.HI R48, RZ, 0x4, R40.reuse ;  /* 0x00000004ff307819 */ /* 0x100fe40000011628 */
[----:B------:R-:W-:-:S02]  /*2a060*/  SHF.R.U32.HI R43, RZ, 0x12, R40 ;  /* 0x00000012ff2b7819 */ /* 0x000fc40000011628 */
[--C-:B------:R-:W-:Y:S02]  /*2a070*/  SHF.R.U32.HI R50, RZ, 0x16, R40.reuse ;  /* 0x00000016ff327819 */ /* 0x100fe40000011628 */
[--C-:B------:R-:W-:Y:S02]  /*2a080*/  SHF.R.U32.HI R45, RZ, 0x13, R37.reuse ;  /* 0x00000013ff2d7819 */ /* 0x100fe40000011625 */
[--C-:B------:R-:W-:Y:S02]  /*2a090*/  SHF.R.U32.HI R49, RZ, 0x14, R37.reuse ;  /* 0x00000014ff317819 */ /* 0x100fe40000011625 */
[--C-:B------:R-:W-:Y:S02]  /*2a0a0*/  SHF.R.U32.HI R46, RZ, 0x6, R37.reuse ;  /* 0x00000006ff2e7819 */ /* 0x100fe40000011625 */
[----:B------:R-:W-:Y:S02]  /*2a0b0*/  SHF.R.U32.HI R52, RZ, 0xd, R37 ;  /* 0x0000000dff347819 */ /* 0x000fe40000011625 */
        /* <DEDUP_REMOVED lines=11> */
[--C-:B------:R-:W-:Y:S02]  /*2a170*/  SHF.R.U32.HI R52, RZ, 0x16, R37.reuse ;  /* 0x00000016ff347819 */ /* 0x100fe40000011625 */
[----:B------:R-:W-:-:S02]  /*2a180*/  SHF.R.U32.HI R53, RZ, 0x9, R37 ;  /* 0x00000009ff357819 */ /* 0x000fc40000011625 */
[----:B------:R-:W-:Y:S02]  /*2a190*/  LOP3.LUT R24, R37, R24, RZ, 0xfc, !PT ;  /* 0x0000001825187212 */ /* 0x000fe400078efcff */
[--C-:B------:R-:W-:Y:S02]  /*2a1a0*/  LOP3.LUT R47, R48, R47, R34.reuse, 0x40, !PT ;  /* 0x0000002f302f7212 */ /* 0x100fe400078e4022 */
[----:B------:R-:W-:Y:S02]  /*2a1b0*/  LOP3.LUT R37, R50, R49, R34, 0x40, !PT ;  /* 0x0000003132257212 */ /* 0x000fe400078e4022 */
[----:B------:R-:W-:Y:S02]  /*2a1c0*/  LOP3.LUT R48, R52, R51, R50, 0x10, !PT ;  /* 0x0000003334307212 */ /* 0x000fe400078e1032 */
[----:B------:R-:W-:Y:S02]  /*2a1d0*/  LOP3.LUT R34, R53, R52, R49, 0x10, !PT ;  /* 0x0000003435227212 */ /* 0x000fe400078e1031 */
[----:B------:R-:W-:-:S02]  /*2a1e0*/  SHF.R.U32.HI R49, RZ, 0x2, R4 ;  /* 0x00000002ff317819 */ /* 0x000fc40000011604 */
[----:B------:R-:W-:Y:S02]  /*2a1f0*/  SHF.R.U32.HI R50, RZ, 0x5, R4 ;  /* 0x00000005ff327819 */ /* 0x000fe40000011604 */
[----:B------:R-:W-:Y:S02]  /*2a200*/  SHF.R.U32.HI R51, RZ, 0x6, R6 ;  /* 0x00000006ff337819 */ /* 0x000fe40000011606 */
[----:B------:R-:W-:Y:S02]  /*2a210*/  LOP3.LUT R39, R41, R39, R36, 0xfe, !PT ;  /* 0x0000002729277212 */ /* 0x000fe400078efe24 */
[----:B------:R-:W-:-:S04]  /*2a220*/  LOP3.LUT R49, R51, R49, R50, 0x96, !PT ;  /* 0x0000003133317212 */ /* 0x000fc800078e9632 */
[----:B------:R-:W-:-:S04]  /*2a230*/  LOP3.LUT R38, R49, R39, R38, 0x1e, !PT ;  /* 0x0000002731267212 */ /* 0x000fc800078e1e26 */
[----:B------:R-:W-:Y:S02]  /*2a240*/  LOP3.LUT R38, R38, 0x1, RZ, 0xc0, !PT ;  /* 0x0000000126267812 */ /* 0x000fe400078ec0ff */
[----:B------:R-:W-:Y:S02]  /*2a250*/  LOP3.LUT R35, R35, R29, R30, 0xfe, !PT ;  /* 0x0000001d23237212 */ /* 0x000fe400078efe1e */
[----:B------:R-:W-:Y:S02]  /*2a260*/  ISETP.NE.U32.AND P2, PT, R38, 0x1, PT ;  /* 0x000000012600780c */ /* 0x000fe40003f45070 */
[--C-:B------:R-:W-:Y:S02]  /*2a270*/  SHF.R.U32.HI R29, RZ, 0x2, R2.reuse ;  /* 0x00000002ff1d7819 */ /* 0x100fe40000011602 */
[----:B------:R-:W-:Y:S02]  /*2a280*/  SHF.R.U32.HI R30, RZ, 0x5, R2 ;  /* 0x00000005ff1e7819 */ /* 0x000fe40000011602 */
[----:B------:R-:W-:-:S02]  /*2a290*/  SHF.R.U32.HI R36, RZ, 0x6, R4 ;  /* 0x00000006ff247819 */ /* 0x000fc40000011604 */
[----:B------:R-:W-:Y:S02]  /*2a2a0*/  LOP3.LUT R45, R46, R45, R44, 0xfe, !PT ;  /* 0x0000002d2e2d7212 */ /* 0x000fe400078efe2c */
[----:B------:R-:W-:Y:S02]  /*2a2b0*/  LOP3.LUT R43, R43, R47, R28, 0xfe, !PT ;  /* 0x0000002f2b2b7212 */ /* 0x000fe400078efe1c */
[----:B------:R-:W-:Y:S02]  /*2a2c0*/  LOP3.LUT R28, R36, R29, R30, 0x96, !PT ;  /* 0x0000001d241c7212 */ /* 0x000fe400078e961e */
[----:B------:R-:W-:Y:S02]  /*2a2d0*/  SHF.R.U32.HI R30, RZ, 0x6, R2 ;  /* 0x00000006ff1e7819 */ /* 0x000fe40000011602 */
[----:B------:R-:W-:Y:S02]  /*2a2e0*/  SHF.R.U32.HI R29, RZ, 0x3, R6 ;  /* 0x00000003ff1d7819 */ /* 0x000fe40000011606 */
[----:B------:R-:W-:-:S02]  /*2a2f0*/  LOP3.LUT R42, R49, R45, R42, 0x1e, !PT ;  /* 0x0000002d312a7212 */ /* 0x000fc400078e1e2a */
[----:B------:R-:W-:Y:S02]  /*2a300*/  LOP3.LUT R30, R29, R30, RZ, 0x3c, !PT ;  /* 0x0000001e1d1e7212 */ /* 0x000fe400078e3cff */
[----:B------:R-:W-:Y:S02]  /*2a310*/  LOP3.LUT R42, R42, 0x1, RZ, 0xc0, !PT ;  /* 0x000000012a2a7812 */ /* 0x000fe400078ec0ff */
[----:B------:R-:W-:Y:S01]  /*2a320*/  LOP3.LUT R27, R48, R37, R27, 0xfe, !PT ;  /* 0x00000025301b7212 */ /* 0x000fe200078efe1b */
[----:B------:R-:W-:Y:S01]  /*2a330*/  IMAD.SHL.U32 R25, R25, 0x2, RZ ;  /* 0x0000000219197824 */ /* 0x000fe200078e00ff */
[----:B------:R-:W-:Y:S02]  /*2a340*/  LOP3.LUT R43, R30, R43, R40, 0x1e, !PT ;  /* 0x0000002b1e2b7212 */ /* 0x000fe400078e1e28 */
[----:B------:R-:W-:Y:S02]  /*2a350*/  ISETP.NE.U32.AND P1, PT, R42, 0x1, PT ;  /* 0x000000012a00780c */ /* 0x000fe40003f25070 */
[----:B------:R-:W-:-:S02]  /*2a360*/  LOP3.LUT R29, R32, R33, R31, 0xfe, !PT ;  /* 0x00000021201d7212 */ /* 0x000fc400078efe1f */
[----:B------:R-:W-:Y:S02]  /*2a370*/  LOP3.LUT R35, R28, R35, R26, 0x1e, !PT ;  /* 0x000000231c237212 */ /* 0x000fe400078e1e1a */
[----:B------:R-:W-:Y:S01]  /*2a380*/  LOP3.LUT R40, R30, R27, R34, 0x1e, !PT ;  /* 0x0000001b1e287212 */ /* 0x000fe200078e1e22 */
[----:B------:R-:W-:Y:S06]  /*2a390*/  @!P2 BRA `(.L_x_237) ;  /* 0x0000000000d8a947 */ /* 0x000fec0003800000 */
[----:B------:R-:W0:Y:S01]  /*2a3a0*/  S2R R30, SR_LANEID ;  /* 0x00000000001e7919 */ /* 0x000e220000000000 */
[----:B------:R-:W1:Y:S01]  /*2a3b0*/  S2UR UR11, SR_CgaCtaId ;  /* 0x00000000000b79c3 */ /* 0x000e620000008800 */
[----:B------:R-:W-:Y:S01]  /*2a3c0*/  VOTEU.ANY UR24, UPT, PT ;  /* 0x0000000000187886 */ /* 0x000fe200038e0100 */
[----:B------:R-:W-:Y:S01]  /*2a3d0*/  UMOV UR10, 0x400 ;  /* 0x00000400000a7882 */ /* 0x000fe20000000000 */
[----:B------:R-:W-:Y:S01]  /*2a3e0*/  FLO.U32 R27, UR24 ;  /* 0x00000018001b7d00 */ /* 0x000fe200080e0000 */
[----:B------:R-:W-:Y:S01]  /*2a3f0*/  UIADD3 UR10, UPT, UPT, UR10, 0x1c, URZ ;  /* 0x0000001c0a0a7890 */ /* 0x000fe2000fffe0ff */
[----:B------:R-:W2:Y:S01]  /*2a400*/  S2R R34, SR_LTMASK ;  /* 0x0000000000227919 */ /* 0x000ea20000003900 */
[----:B------:R-:W-:Y:S01]  /*2a410*/  LOP3.LUT R38, R35, 0x1, RZ, 0xc0, !PT ;  /* 0x0000000123267812 */ /* 0x000fe200078ec0ff */
[----:B------:R-:W-:Y:S01]  /*2a420*/  IMAD.SHL.U32 R39, R2, 0x2, RZ ;  /* 0x0000000202277824 */ /* 0x000fe200078e00ff */
[----:B------:R-:W-:Y:S01]  /*2a430*/  LOP3.LUT R36, R43, R9, R10, 0x96, !PT ;  /* 0x000000092b247212 */ /* 0x000fe200078e960a */
[----:B------:R-:W-:Y:S01]  /*2a440*/  IMAD.SHL.U32 R37, R6, 0x2, RZ ;  /* 0x0000000206257824 */ /* 0x000fe200078e00ff */
[----:B------:R-:W-:Y:S01]  /*2a450*/  LOP3.LUT R51, R20, 0x80000, RZ, 0x3c, !PT ;  /* 0x0008000014337812 */ /* 0x000fe200078e3cff */
[----:B------:R-:W3:Y:S01]  /*2a460*/  POPC R26, UR24 ;  /* 0x00000018001a7d09 */ /* 0x000ee20008000000 */
[----:B------:R-:W-:Y:S01]  /*2a470*/  LOP3.LUT R36, R36, 0x1, RZ, 0xc0, !PT ;  /* 0x0000000124247812 */ /* 0x000fe200078ec0ff */
[----:B------:R-:W-:Y:S01]  /*2a480*/  VIADD R49, R25, 0x1 ;  /* 0x0000000119317836 */ /* 0x000fe20000000000 */
[----:B------:R-:W-:Y:S01]  /*2a490*/  LOP3.LUT R43, R38, 0x7e, R39, 0xf8, !PT ;  /* 0x0000007e262b7812 */ /* 0x000fe200078ef827 */
[----:B------:R-:W-:Y:S01]  /*2a4a0*/  IMAD.SHL.U32 R38, R4, 0x2, RZ ;  /* 0x0000000204267824 */ /* 0x000fe200078e00ff */
[----:B------:R-:W-:Y:S01]  /*2a4b0*/  LOP3.LUT R41, R36, 0x7e, R37, 0xf8, !PT ;  /* 0x0000007e24297812 */ /* 0x000fe200078ef825 */
[----:B-1----:R-:W-:Y:S01]  /*2a4c0*/  ULEA UR10, UR11, UR10, 0x18 ;  /* 0x0000000a0b0a7291 */ /* 0x002fe2000f8ec0ff */
[----:B---3--:R-:W-:Y:S01]  /*2a4d0*/  IMAD.SHL.U32 R26, R26, 0x2, RZ ;  /* 0x000000021a1a7824 */ /* 0x008fe200078e00ff */
[----:B0-----:R-:W-:-:S02]  /*2a4e0*/  ISETP.EQ.U32.AND P2, PT, R27, R30, PT ;  /* 0x0000001e1b00720c */ /* 0x001fc40003f42070 */
[----:B--2---:R-:W-:-:S06]  /*2a4f0*/  LOP3.LUT R34, R34, UR24, RZ, 0xc0, !PT ;  /* 0x0000001822227c12 */ /* 0x004fcc000f8ec0ff */
[----:B------:R-:W0:Y:S05]  /*2a500*/  POPC R34, R34 ;  /* 0x0000002200227309 */ /* 0x000e2a0000000000 */
[----:B------:R-:W1:Y:S04]  /*2a510*/  @P2 ATOMS.ADD R26, [UR10], R26 ;  /* 0x0000001aff1a298c */ /* 0x000e68000800000a */
[----:B-1----:R-:W0:Y:S02]  /*2a520*/  SHFL.IDX PT, R45, R26, R27, 0x1f ;  /* 0x00001f1b1a2d7589 */ /* 0x002e2400000e0000 */
[----:B0-----:R-:W-:-:S04]  /*2a530*/  IMAD R45, R34, 0x2, R45 ;  /* 0x00000002222d7824 */ /* 0x001fc800078e022d */
[----:B------:R-:W-:-:S04]  /*2a540*/  IMAD.WIDE.U32 R30, R45, 0x4, R16 ;  /* 0x000000042d1e7825 */ /* 0x000fc800078e0010 */
[C---:B------:R-:W-:Y:S01]  /*2a550*/  IMAD.WIDE.U32 R32, R45.reuse, 0x2, RZ ;  /* 0x000000022d207825 */ /* 0x040fe200078e00ff */
[----:B------:R0:W-:Y:S03]  /*2a560*/  STG.E desc[UR12][R30.64+0x10000], R25 ;  /* 0x010000191e007986 */ /* 0x0001e6000c10190c */
[----:B------:R-:W-:Y:S01]  /*2a570*/  VIADD R47, R45, 0x1 ;  /* 0x000000012d2f7836 */ /* 0x000fe20000000000 */
[----:B------:R-:W-:Y:S01]  /*2a580*/  IADD3 R32, P2, PT, R30, -R32, RZ ;  /* 0x800000201e207210 */ /* 0x000fe20007f5e0ff */
[----:B-----5:R0:W-:Y:S02]  /*2a590*/  STG.E desc[UR12][R30.64+0x20000], R7 ;  /* 0x020000071e007986 */ /* 0x0201e4000c10190c */
[C---:B------:R-:W-:Y:S02]  /*2a5a0*/  IMAD.WIDE.U32 R26, R47.reuse, 0x4, R16 ;  /* 0x000000042f1a7825 */ /* 0x040fe400078e0010 */
[----:B------:R0:W-:Y:S02]  /*2a5b0*/  STG.E desc[UR12][R30.64+0x30000], R20 ;  /* 0x030000141e007986 */ /* 0x0001e4000c10190c */
[----:B------:R-:W-:-:S04]  /*2a5c0*/  IMAD.WIDE.U32 R34, R47, 0x2, RZ ;  /* 0x000000022f227825 */ /* 0x000fc800078e00ff */
[----:B------:R-:W-:Y:S01]  /*2a5d0*/  IMAD.X R33, R31, 0x1, ~R33, P2 ;  /* 0x000000011f217824 */ /* 0x000fe200010e0e21 */
[----:B------:R-:W-:-:S04]  /*2a5e0*/  IADD3 R34, P2, PT, R26, -R34, RZ ;  /* 0x800000221a227210 */ /* 0x000fc80007f5e0ff */
[----:B------:R0:W-:Y:S01]  /*2a5f0*/  STG.E.U16 desc[UR12][R32.64+0x40000], R10 ;  /* 0x0400000a20007986 */ /* 0x0001e2000c10150c */
[----:B------:R-:W-:Y:S01]  /*2a600*/  IMAD.X R35, R27, 0x1, ~R35, P2 ;  /* 0x000000011b237824 */ /* 0x000fe200010e0e23 */
[----:B------:R-:W-:Y:S02]  /*2a610*/  IADD3 R36, P2, PT, -R45, R32, RZ ;  /* 0x000000202d247210 */ /* 0x000fe40007f5e1ff */
[----:B------:R-:W-:Y:S02]  /*2a620*/  LOP3.LUT R45, R38, 0x7e, RZ, 0xc0, !PT ;  /* 0x0000007e262d7812 */ /* 0x000fe400078ec0ff */
[----:B------:R-:W-:Y:S02]  /*2a630*/  IADD3.X R37, PT, PT, R33, -0x1, RZ, P2, !PT ;  /* 0xffffffff21257810 */ /* 0x000fe400017fe4ff */
        /* <DEDUP_REMOVED lines=12> */
.L_x_237:
[----:B------:R-:W-:Y:S05]  /*2a700*/  BSYNC.RECONVERGENT B1 ;  /* 0x0000000000017941 */ /* 0x000fea0003800200 */
.L_x_236:
[----:B------:R-:W-:Y:S01]  /*2a710*/  BSSY.RECONVERGENT B1, `(.L_x_238) ;  /* 0x000003a000017945 */ /* 0x000fe20003800200 */
[----:B0-----:R-:W-:Y:S02]  /*2a720*/  LOP3.LUT R30, R28, R29, R11, 0x1e, !PT ;  /* 0x0000001d1c1e7212 */ /* 0x001fe400078e1e0b */
[----:B------:R-:W-:Y:S01]  /*2a730*/  LOP3.LUT R11, R40, R9, R8, 0x96, !PT ;  /* 0x00000009280b7212 */ /* 0x000fe200078e9608 */
[----:B------:R-:W-:Y:S06]  /*2a740*/  @P1 BRA `(.L_x_239) ;  /* 0x0000000000d81947 */ /* 0x000fec0003800000 */
[----:B------:R-:W0:Y:S01]  /*2a750*/  S2R R20, SR_LANEID ;  /* 0x0000000000147919 */ /* 0x000e220000000000 */
[----:B------:R-:W1:Y:S01]  /*2a760*/  S2UR UR11, SR_CgaCtaId ;  /* 0x00000000000b79c3 */ /* 0x000e620000008800 */
[----:B------:R-:W-:Y:S01]  /*2a770*/  VOTEU.ANY UR24, UPT, PT ;  /* 0x0000000000187886 */ /* 0x000fe200038e0100 */
[----:B------:R-:W-:Y:S01]  /*2a780*/  UMOV UR10, 0x400 ;  /* 0x00000400000a7882 */ /* 0x000fe20000000000 */
[----:B------:R-:W-:Y:S01]  /*2a790*/  FLO.U32 R9, UR24 ;  /* 0x0000001800097d00 */ /* 0x000fe200080e0000 */
[----:B------:R-:W-:Y:S01]  /*2a7a0*/  UIADD3 UR10, UPT, UPT, UR10, 0x1c, URZ ;  /* 0x0000001c0a0a7890 */ /* 0x000fe2000fffe0ff */
[----:B------:R-:W-:Y:S01]  /*2a7b0*/  IMAD.SHL.U32 R32, R6, 0x2, RZ ;  /* 0x0000000206207824 */ /* 0x000fe200078e00ff */
[----:B------:R-:W-:Y:S01]  /*2a7c0*/  LOP3.LUT R6, R30, 0x1, RZ, 0xc0, !PT ;  /* 0x000000011e067812 */ /* 0x000fe200078ec0ff */
[----:B------:R-:W-:Y:S01]  /*2a7d0*/  IMAD.SHL.U32 R4, R4, 0x2, RZ ;  /* 0x0000000204047824 */ /* 0x000fe200078e00ff */
[----:B------:R-:W-:Y:S01]  /*2a7e0*/  LOP3.LUT R11, R11, 0x1, RZ, 0xc0, !PT ;  /* 0x000000010b0b7812 */ /* 0x000fe200078ec0ff */
[----:B------:R-:W-:Y:S01]  /*2a7f0*/  IMAD.SHL.U32 R37, R2, 0x2, RZ ;  /* 0x0000000202257824 */ /* 0x000fe200078e00ff */
[----:B------:R-:W-:Y:S01]  /*2a800*/  LOP3.LUT R43, R24, 0x80000, RZ, 0x3c, !PT ;  /* 0x00080000182b7812 */ /* 0x000fe200078e3cff */
[----:B------:R-:W2:Y:S01]  /*2a810*/  POPC R8, UR24 ;  /* 0x0000001800087d09 */ /* 0x000ea20008000000 */
[----:B------:R-:W-:Y:S01]  /*2a820*/  LOP3.LUT R4, R4, 0x7e, RZ, 0xc0, !PT ;  /* 0x0000007e04047812 */ /* 0x000fe200078ec0ff */
[----:B------:R-:W-:Y:S01]  /*2a830*/  VIADD R45, R25, 0x1 ;  /* 0x00000001192d7836 */ /* 0x000fe20000000000 */
[----:B------:R-:W-:-:S02]  /*2a840*/  LOP3.LUT R11, R11, 0x7e, R32, 0xf8, !PT ;  /* 0x0000007e0b0b7812 */ /* 0x000fc400078ef820 */
[----:B------:R-:W-:Y:S02]  /*2a850*/  LOP3.LUT R37, R6, 0x7e, R37, 0xf8, !PT ;  /* 0x0000007e06257812 */ /* 0x000fe400078ef825 */
[----:B------:R-:W-:Y:S01]  /*2a860*/  LOP3.LUT R39, R4, 0x1, RZ, 0xfc, !PT ;  /* 0x0000000104277812 */ /* 0x000fe200078efcff */
[----:B-1----:R-:W-:Y:S01]  /*2a870*/  ULEA UR10, UR11, UR10, 0x18 ;  /* 0x0000000a0b0a7291 */ /* 0x002fe2000f8ec0ff */
[----:B--2---:R-:W-:Y:S01]  /*2a880*/  IMAD.SHL.U32 R8, R8, 0x2, RZ ;  /* 0x0000000208087824 */ /* 0x004fe200078e00ff */
[----:B0-----:R-:W-:Y:S02]  /*2a890*/  ISETP.EQ.U32.AND P1, PT, R9, R20, PT ;  /* 0x000000140900720c */ /* 0x001fe40003f22070 */
[----:B------:R-:W0:Y:S11]  /*2a8a0*/  S2R R20, SR_LTMASK ;  /* 0x0000000000147919 */ /* 0x000e360000003900 */
[----:B------:R-:W1:Y:S01]  /*2a8b0*/  @P1 ATOMS.ADD R8, [UR10], R8 ;  /* 0x00000008ff08198c */ /* 0x000e62000800000a */
[----:B0-----:R-:W-:-:S03]  /*2a8c0*/  LOP3.LUT R20, R20, UR24, RZ, 0xc0, !PT ;  /* 0x0000001814147c12 */ /* 0x001fc6000f8ec0ff */
[----:B-1----:R-:W0:Y:S03]  /*2a8d0*/  SHFL.IDX PT, R33, R8, R9, 0x1f ;  /* 0x00001f0908217589 */ /* 0x002e2600000e0000 */
[----:B------:R-:W0:Y:S02]  /*2a8e0*/  POPC R20, R20 ;  /* 0x0000001400147309 */ /* 0x000e240000000000 */
        /* <DEDUP_REMOVED lines=14> */
[----:B------:R-:W-:-:S04]  /*2a9d0*/  IADD3 R30, P1, PT, -R33, R28, RZ ;  /* 0x0000001c211e7210 */ /* 0x000fc80007f3e1ff */
        /* <DEDUP_REMOVED lines=13> */
.L_x_239:
[----:B------:R-:W-:Y:S05]  /*2aab0*/  BSYNC.RECONVERGENT B1 ;  /* 0x0000000000017941 */ /* 0x000fea0003800200 */
.L_x_238:
[----:B------:R-:W-:Y:S05]  /*2aac0*/  @!P0 BRA `(.L_x_240) ;  /* 0xfffffff000188947 */ /* 0x000fea000383ffff */
.L_x_235:
[----:B------:R-:W-:Y:S05]  /*2aad0*/  BSYNC.RECONVERGENT B0 ;  /* 0x0000000000007941 */ /* 0x000fea0003800200 */
.L_x_234:
[----:B------:R-:W1:Y:S08]  /*2aae0*/  S2UR UR11, SR_CgaCtaId ;  /* 0x00000000000b79c3 */ /* 0x000e700000008800 */
[----:B------:R-:W-:Y:S01]  /*2aaf0*/  BAR.SYNC.DEFER_BLOCKING 0x0 ;  /* 0x0000000000007b1d */ /* 0x000fe20000010000 */
[----:B------:R-:W-:Y:S02]  /*2ab00*/  IMAD.U32 R4, RZ, RZ, UR14 ;  /* 0x0000000eff047e24 */ /* 0x000fe4000f8e00ff */
[----:B------:R-:W-:-:S02]  /*2ab10*/  IMAD.U32 R5, RZ, RZ, UR15 ;  /* 0x0000000fff057e24 */ /* 0x000fc4000f8e00ff */
[----:B0----5:R-:W-:Y:S01]  /*2ab20*/  IMAD.MOV.U32 R7, RZ, RZ, RZ ;  /* 0x000000ffff077224 */ /* 0x021fe200078e00ff */
[----:B------:R-:W-:Y:S01]  /*2ab30*/  UMOV UR10, 0x400 ;  /* 0x00000400000a7882 */ /* 0x000fe20000000000 */
[----:B------:R-:W-:Y:S01]  /*2ab40*/  BSSY.RECONVERGENT B0, `(.L_x_241) ;  /* 0x0000103000007945 */ /* 0x000fe20003800200 */
[----:B-1----:R-:W-:-:S09]  /*2ab50*/  ULEA UR10, UR11, UR10, 0x18 ;  /* 0x0000000a0b0a7291 */ /* 0x002fd2000f8ec0ff */
[----:B------:R-:W0:Y:S04]  /*2ab60*/  LDS R6, [UR10+0x1c] ;  /* 0x00001c0aff067984 */ /* 0x000e280008000800 */
[----:B0-----:R-:W-:Y:S01]  /*2ab70*/  STG.E desc[UR12][R4.64+0x800], R6 ;  /* 0x0008000604007986 */ /* 0x001fe2000c10190c */
[----:B------:R-:W-:Y:S06]  /*2ab80*/  BAR.SYNC.DEFER_BLOCKING 0x0 ;  /* 0x0000000000007b1d */ /* 0x000fec0000010000 */
[----:B------:R-:W-:Y:S02]  /*2ab90*/  STS.64 [UR10+0x20], R6 ;  /* 0x00002006ff007988 */ /* 0x000fe40008000a0a */
[----:B------:R-:W-:Y:S06]  /*2aba0*/  BAR.SYNC.DEFER_BLOCKING 0x0 ;  /* 0x0000000000007b1d */ /* 0x000fec0000010000 */
[----:B------:R-:W0:Y:S02]  /*2abb0*/  LDS R3, [UR10+0x20] ;  /* 0x0000200aff037984 */ /* 0x000e240008000800 */
[----:B0-----:R-:W-:-:S13]  /*2abc0*/  ISETP.GE.U32.AND P0, PT, R22, R3, PT ;  /* 0x000000031600720c */ /* 0x001fda0003f06070 */
[----:B------:R-:W-:Y:S05]  /*2abd0*/  @P0 BRA `(.L_x_242) ;  /* 0x0000000c00e40947 */ /* 0x000fea0003800000 */
[----:B------:R-:W-:-:S07]  /*2abe0*/  IMAD.MOV.U32 R0, RZ, RZ, R22 ;  /* 0x000000ffff007224 */ /* 0x000fce00078e0016 */
.L_x_247:
[----:B01----:R-:W-:-:S04]  /*2abf0*/  IMAD.WIDE.U32 R8, R0, 0x4, R16 ;  /* 0x0000000400087825 */ /* 0x003fc800078e0010 */
        /* <DEDUP_REMOVED lines=11> */
[----:B------:R-:W4:Y:S04]  /*2acb0*/  LDG.E R24, desc[UR12][R26.64+0x10000] ;  /* 0x0100000c1a187981 */ /* 0x000f28000c1e1900 */
[----:B-----5:R0:W5:Y:S01]  /*2acc0*/  LDG.E R6, desc[UR12][R26.64+0x20000] ;  /* 0x0200000c1a067981 */ /* 0x020162000c1e1900 */
[----:B------:R-:W-:Y:S01]  /*2acd0*/  VIADD R0, R0, UR21 ;  /* 0x0000001500007c36 */ /* 0x000fe20008000000 */
[----:B------:R-:W-:Y:S04]  /*2ace0*/  BSSY.RECONVERGENT B1, `(.L_x_243) ;  /* 0x00000ac000017945 */ /* 0x000fe80003800200 */
[----:B------:R-:W-:-:S02]  /*2acf0*/  ISETP.GE.U32.AND P0, PT, R0, R3, PT ;  /* 0x000000030000720c */ /* 0x000fc40003f06070 */
[----:B--2---:R-:W-:Y:S01]  /*2ad00*/  SHF.R.U32.HI R11, RZ, 0x16, R31 ;  /* 0x00000016ff0b7819 */ /* 0x004fe2000001161f */
[----:B---3--:R-:W-:Y:S01]  /*2ad10*/  IMAD.SHL.U32 R41, R7, 0x2, RZ ;  /* 0x0000000207297824 */ /* 0x008fe200078e00ff */
[--C-:B------:R-:W-:Y:S02]  /*2ad20*/  SHF.R.U32.HI R20, RZ, 0x2, R7.reuse ;  /* 0x00000002ff147819 */ /* 0x100fe40000011607 */
[--C-:B------:R-:W-:Y:S02]  /*2ad30*/  SHF.R.U32.HI R25, RZ, 0xc, R7.reuse ;  /* 0x0000000cff197819 */ /* 0x100fe40000011607 */
[----:B------:R-:W-:Y:S02]  /*2ad40*/  LOP3.LUT R41, R41, 0x1ffe, RZ, 0xc0, !PT ;  /* 0x00001ffe29297812 */ /* 0x000fe400078ec0ff */
[--C-:B------:R-:W-:Y:S02]  /*2ad50*/  LOP3.LUT R20, R25, R20, R7.reuse, 0x78, !PT ;  /* 0x0000001419147212 */ /* 0x100fe400078e7807 */
[----:B------:R-:W-:-:S02]  /*2ad60*/  SHF.R.U32.HI R8, RZ, 0xa, R7 ;  /* 0x0000000aff087819 */ /* 0x000fc40000011607 */
[----:B----4-:R-:W-:Y:S02]  /*2ad70*/  LOP3.LUT R25, R41, R2, RZ, 0x3c, !PT ;  /* 0x0000000229197212 */ /* 0x010fe400078e3cff */
[--C-:B------:R-:W-:Y:S02]  /*2ad80*/  SHF.R.U32.HI R9, RZ, 0x3, R7.reuse ;  /* 0x00000003ff097819 */ /* 0x100fe40000011607 */
[----:B------:R-:W-:Y:S02]  /*2ad90*/  SHF.R.U32.HI R10, RZ, 0x9, R7 ;  /* 0x00000009ff0a7819 */ /* 0x000fe40000011607 */
[----:B------:R-:W-:Y:S02]  /*2ada0*/  SHF.R.U32.HI R25, RZ, 0x4, R25 ;  /* 0x00000004ff197819 */ /* 0x000fe40000011619 */
[----:B------:R-:W-:Y:S02]  /*2adb0*/  LOP3.LUT R7, R20, R8, R9, 0x78, !PT ;  /* 0x0000000814077212 */ /* 0x000fe400078e7809 */
[----:B------:R-:W-:-:S02]  /*2adc0*/  LOP3.LUT R8, R10, R11, R25, 0x96, !PT ;  /* 0x0000000b0a087212 */ /* 0x000fc400078e9619 */
[--C-:B------:R-:W-:Y:S02]  /*2add0*/  LOP3.LUT R9, R41, 0x1, R7.reuse, 0x34, !PT ;  /* 0x0000000129097812 */ /* 0x100fe400078e3407 */
[C---:B------:R-:W-:Y:S02]  /*2ade0*/  LOP3.LUT R11, R8.reuse, 0x1, R7, 0x48, !PT ;  /* 0x00000001080b7812 */ /* 0x040fe400078e4807 */
[----:B------:R-:W-:-:S03]  /*2adf0*/  LOP3.LUT R42, R8, 0x1, R9, 0x48, !PT ;  /* 0x00000001082a7812 */ /* 0x000fc600078e4809 */
[----:B------:R-:W-:Y:S02]  /*2ae00*/  IMAD.MOV R20, RZ, RZ, -R11 ;  /* 0x000000ffff147224 */ /* 0x000fe400078e0a0b */
[----:B------:R-:W-:-:S03]  /*2ae10*/  IMAD.MOV R10, RZ, RZ, -R42 ;  /* 0x000000ffff0a7224 */ /* 0x000fc600078e0a2a */
[C---:B------:R-:W-:Y:S02]  /*2ae20*/  LOP3.LUT R20, R31.reuse, 0xb0240, R20, 0x78, !PT ;  /* 0x000b02401f147812 */ /* 0x040fe400078e7814 */
[----:B------:R-:W-:-:S03]  /*2ae30*/  LOP3.LUT R10, R31, 0xb0240, R10, 0x78, !PT ;  /* 0x000b02401f0a7812 */ /* 0x000fc600078e780a */
[----:B------:R-:W-:Y:S02]  /*2ae40*/  IMAD.SHL.U32 R36, R20, 0x2, RZ ;  /* 0x0000000214247824 */ /* 0x000fe400078e00ff */
[----:B------:R-:W-:Y:S01]  /*2ae50*/  IMAD.SHL.U32 R39, R10, 0x2, RZ ;  /* 0x000000020a277824 */ /* 0x000fe200078e00ff */
[----:B------:R-:W-:Y:S02]  /*2ae60*/  SHF.R.U32.HI R32, RZ, 0x9, R41 ;  /* 0x00000009ff207819 */ /* 0x000fe40000011629 */
[--C-:B------:R-:W-:Y:S02]  /*2ae70*/  SHF.R.U32.HI R25, RZ, 0x11, R10.reuse ;  /* 0x00000011ff197819 */ /* 0x100fe4000001160a */
[----:B0-----:R-:W-:Y:S02]  /*2ae80*/  SHF.R.U32.HI R26, RZ, 0x8, R10 ;  /* 0x00000008ff1a7819 */ /* 0x001fe4000001160a */
[--C-:B------:R-:W-:Y:S02]  /*2ae90*/  SHF.R.U32.HI R27, RZ, 0x11, R20.reuse ;  /* 0x00000011ff1b7819 */ /* 0x100fe40000011614 */
[----:B------:R-:W-:-:S02]  /*2aea0*/  SHF.R.U32.HI R28, RZ, 0x8, R20 ;  /* 0x00000008ff1c7819 */ /* 0x000fc40000011614 */
[----:B------:R-:W-:Y:S02]  /*2aeb0*/  LOP3.LUT R39, R39, 0x7ffffe, RZ, 0xc0, !PT ;  /* 0x007ffffe27277812 */ /* 0x000fe400078ec0ff */
[----:B------:R-:W-:Y:S02]  /*2aec0*/  LOP3.LUT R36, R36, 0x7ffffe, RZ, 0xc0, !PT ;  /* 0x007ffffe24247812 */ /* 0x000fe400078ec0ff */
[C---:B------:R-:W-:Y:S02]  /*2aed0*/  LOP3.LUT R26, R32.reuse, R25, R26, 0x40, !PT ;  /* 0x00000019201a7212 */ /* 0x040fe400078e401a */
[----:B------:R-:W-:Y:S02]  /*2aee0*/  LOP3.LUT R25, R32, R27, R28, 0x40, !PT ;  /* 0x0000001b20197212 */ /* 0x000fe400078e401c */
[----:B------:R-:W-:Y:S02]  /*2aef0*/  SHF.R.U32.HI R35, RZ, 0x5, R41 ;  /* 0x00000005ff237819 */ /* 0x000fe40000011629 */
[----:B------:R-:W-:-:S02]  /*2af00*/  SHF.R.U32.HI R33, RZ, 0x7, R39 ;  /* 0x00000007ff217819 */ /* 0x000fc40000011627 */
[--C-:B------:R-:W-:Y:S02]  /*2af10*/  SHF.R.U32.HI R30, RZ, 0x11, R39.reuse ;  /* 0x00000011ff1e7819 */ /* 0x100fe40000011627 */
[--C-:B------:R-:W-:Y:S02]  /*2af20*/  SHF.R.U32.HI R34, RZ, 0x15, R39.reuse ;  /* 0x00000015ff227819 */ /* 0x100fe40000011627 */
[----:B------:R-:W-:Y:S02]  /*2af30*/  SHF.R.U32.HI R27, RZ, 0xc, R39 ;  /* 0x0000000cff1b7819 */ /* 0x000fe40000011627 */
[----:B------:R-:W-:Y:S02]  /*2af40*/  SHF.R.U32.HI R47, RZ, 0xc, R41 ;  /* 0x0000000cff2f7819 */ /* 0x000fe40000011629 */
        /* <DEDUP_REMOVED lines=8> */
[C-C-:B------:R-:W-:Y:S02]  /*2afd0*/  LOP3.LUT R34, R47.reuse, R34, R35.reuse, 0x10, !PT ;  /* 0x000000222f227212 */ /* 0x140fe400078e1023 */
[-C--:B------:R-:W-:Y:S02]  /*2afe0*/  LOP3.LUT R30, R47, R38.reuse, R35, 0x10, !PT ;  /* 0x000000262f1e7212 */ /* 0x080fe400078e1023 */
[----:B------:R-:W-:Y:S02]  /*2aff0*/  LOP3.LUT R29, R45, R38, R29, 0x40, !PT ;  /* 0x000000262d1d7212 */ /* 0x000fe400078e401d */
[----:B------:R-:W-:Y:S02]  /*2b000*/  SHF.R.U32.HI R41, RZ, 0xb, R41 ;  /* 0x0000000bff297819 */ /* 0x000fe40000011629 */
[----:B------:R-:W-:Y:S02]  /*2b010*/  SHF.R.U32.HI R35, RZ, 0x7, R10 ;  /* 0x00000007ff237819 */ /* 0x000fe4000001160a */
[----:B------:R-:W-:-:S02]  /*2b020*/  SHF.R.U32.HI R38, RZ, 0x13, R39 ;  /* 0x00000013ff267819 */ /* 0x000fc40000011627 */
[--C-:B------:R-:W-:Y:S02]  /*2b030*/  SHF.R.U32.HI R37, RZ, 0x14, R39.reuse ;  /* 0x00000014ff257819 */ /* 0x100fe40000011627 */
[--C-:B------:R-:W-:Y:S02]  /*2b040*/  SHF.R.U32.HI R40, RZ, 0x6, R39.reuse ;  /* 0x00000006ff287819 */ /* 0x100fe40000011627 */
[--C-:B------:R-:W-:Y:S02]  /*2b050*/  SHF.R.U32.HI R43, RZ, 0x8, R39.reuse ;  /* 0x00000008ff2b7819 */ /* 0x100fe40000011627 */
[----:B------:R-:W-:Y:S02]  /*2b060*/  SHF.R.U32.HI R44, RZ, 0xd, R39 ;  /* 0x0000000dff2c7819 */ /* 0x000fe40000011627 */
[----:B------:R-:W-:Y:S02]  /*2b070*/  LOP3.LUT R35, R38, R35, R41, 0x40, !PT ;  /* 0x0000002326237212 */ /* 0x000fe400078e4029 */
[----:B------:R-:W-:-:S02]  /*2b080*/  LOP3.LUT R10, R46, R45, R47, 0x10, !PT ;  /* 0x0000002d2e0a7212 */ /* 0x000fc400078e102f */
[-C--:B------:R-:W-:Y:S02]  /*2b090*/  LOP3.LUT R38, R40, R37.reuse, R38, 0x40, !PT ;  /* 0x0000002528267212 */ /* 0x080fe400078e4026 */
[----:B------:R-:W-:Y:S02]  /*2b0a0*/  LOP3.LUT R40, R44, R40, R43, 0x10, !PT ;  /* 0x000000282c287212 */ /* 0x000fe400078e102b */
[----:B------:R-:W-:Y:S02]  /*2b0b0*/  LOP3.LUT R37, R41, R37, R44, 0x10, !PT ;  /* 0x0000002529257212 */ /* 0x000fe400078e102c */
[----:B------:R-:W-:Y:S02]  /*2b0c0*/  SHF.R.U32.HI R45, RZ, 0x7, R20 ;  /* 0x00000007ff2d7819 */ /* 0x000fe40000011614 */
[----:B------:R-:W-:Y:S02]  /*2b0d0*/  LOP3.LUT R20, R39, R42, RZ, 0xfc, !PT ;  /* 0x0000002a27147212 */ /* 0x000fe400078efcff */
[----:B------:R-:W-:-:S02]  /*2b0e0*/  SHF.R.U32.HI R47, RZ, 0x10, R39 ;  /* 0x00000010ff2f7819 */ /* 0x000fc40000011627 */
[--C-:B------:R-:W-:Y:S02]  /*2b0f0*/  SHF.R.U32.HI R46, RZ, 0x4, R39.reuse ;  /* 0x00000004ff2e7819 */ /* 0x100fe40000011627 */
[--C-:B------:R-:W-:Y:S02]  /*2b100*/  SHF.R.U32.HI R43, RZ, 0x12, R39.reuse ;  /* 0x00000012ff2b7819 */ /* 0x100fe40000011627 */
[----:B------:R-:W-:Y:S02]  /*2b110*/  SHF.R.U32.HI R48, RZ, 0x16, R39 ;  /* 0x00000016ff307819 */ /* 0x000fe40000011627 */
[--C-:B------:R-:W-:Y:S02]  /*2b120*/  SHF.R.U32.HI R44, RZ, 0x13, R36.reuse ;  /* 0x00000013ff2c7819 */ /* 0x100fe40000011624 */
[--C-:B------:R-:W-:Y:S02]  /*2b130*/  SHF.R.U32.HI R49, RZ, 0x14, R36.reuse ;  /* 0x00000014ff317819 */ /* 0x100fe40000011624 */
[----:B------:R-:W-:-:S02]  /*2b140*/  SHF.R.U32.HI R50, RZ, 0x6, R36 ;  /* 0x00000006ff327819 */ /* 0x000fc40000011624 */
[--C-:B------:R-:W-:Y:S02]  /*2b150*/  SHF.R.U32.HI R52, RZ, 0xd, R36.reuse ;  /* 0x0000000dff347819 */ /* 0x100fe40000011624 */
[----:B------:R-:W-:Y:S02]  /*2b160*/  SHF.R.U32.HI R39, RZ, 0x9, R39 ;  /* 0x00000009ff277819 */ /* 0x000fe40000011627 */
[----:B------:R-:W-:Y:S02]  /*2b170*/  SHF.R.U32.HI R51, RZ, 0x8, R36 ;  /* 0x00000008ff337819 */ /* 0x000fe40000011624 */
[----:B------:R-:W-:Y:S02]  /*2b180*/  LOP3.LUT R42, R44, R45, R41, 0x40, !PT ;  /* 0x0000002d2c2a7212 */ /* 0x000fe400078e4029 */
[-C--:B------:R-:W-:Y:S02]  /*2b190*/  LOP3.LUT R45, R50, R49.reuse, R44, 0x40, !PT ;  /* 0x00000031322d7212 */ /* 0x080fe400078e402c */
[----:B------:R-:W-:-:S02]  /*2b1a0*/  LOP3.LUT R41, R41, R49, R52, 0x10, !PT ;  /* 0x0000003129297212 */ /* 0x000fc400078e1034 */
[----:B------:R-:W-:Y:S02]  /*2b1b0*/  LOP3.LUT R43, R48, R43, R46, 0x10, !PT ;  /* 0x0000002b302b7212 */ /* 0x000fe400078e102e */
[----:B------:R-:W-:Y:S02]  /*2b1c0*/  LOP3.LUT R39, R39, R48, R47, 0x10, !PT ;  /* 0x0000003027277212 */ /* 0x000fe400078e102f */
[----:B------:R-:W-:Y:S02]  /*2b1d0*/  LOP3.LUT R44, R52, R50, R51, 0x10, !PT ;  /* 0x00000032342c7212 */ /* 0x000fe400078e1033 */
[--C-:B------:R-:W-:Y:S02]  /*2b1e0*/  SHF.R.U32.HI R49, RZ, 0x10, R36.reuse ;  /* 0x00000010ff317819 */ /* 0x100fe40000011624 */
[--C-:B------:R-:W-:Y:S02]  /*2b1f0*/  SHF.R.U32.HI R48, RZ, 0x4, R36.reuse ;  /* 0x00000004ff307819 */ /* 0x100fe40000011624 */
[----:B------:R-:W-:-:S02]  /*2b200*/  SHF.R.U32.HI R51, RZ, 0x12, R36 ;  /* 0x00000012ff337819 */ /* 0x000fc40000011624 */
[--C-:B------:R-:W-:Y:S02]  /*2b210*/  SHF.R.U32.HI R50, RZ, 0x16, R36.reuse ;  /* 0x00000016ff327819 */ /* 0x100fe40000011624 */
[----:B------:R-:W-:Y:S02]  /*2b220*/  SHF.R.U32.HI R52, RZ, 0x9, R36 ;  /* 0x00000009ff347819 */ /* 0x000fe40000011624 */
[--C-:B------:R-:W-:Y:S02]  /*2b230*/  LOP3.LUT R47, R46, R47, R32.reuse, 0x40, !PT ;  /* 0x0000002f2e2f7212 */ /* 0x100fe400078e4020 */
[----:B------:R-:W-:Y:S02]  /*2b240*/  LOP3.LUT R11, R36, R11, RZ, 0xfc, !PT ;  /* 0x0000000b240b7212 */ /* 0x000fe400078efcff */
[----:B------:R-:W-:Y:S02]  /*2b250*/  LOP3.LUT R46, R48, R49, R32, 0x40, !PT ;  /* 0x00000031302e7212 */ /* 0x000fe400078e4020 */
[----:B------:R-:W-:-:S02]  /*2b260*/  LOP3.LUT R36, R50, R51, R48, 0x10, !PT ;  /* 0x0000003332247212 */ /* 0x000fc400078e1030 */
[----:B------:R-:W-:Y:S02]  /*2b270*/  LOP3.LUT R32, R52, R50, R49, 0x10, !PT ;  /* 0x0000003234207212 */ /* 0x000fe400078e1031 */
[--C-:B------:R-:W-:Y:S02]  /*2b280*/  SHF.R.U32.HI R48, RZ, 0x2, R4.reuse ;  /* 0x00000002ff307819 */ /* 0x100fe40000011604 */
        /* <DEDUP_REMOVED lines=14> */
[----:B------:R-:W-:Y:S02]  /*2b370*/  LOP3.LUT R41, R48, R42, R41, 0x1e, !PT ;  /* 0x0000002a30297212 */ /* 0x000fe400078e1e29 */
[----:B------:R-:W-:Y:S02]  /*2b380*/  SHF.R.U32.HI R34, RZ, 0x6, R2 ;  /* 0x00000006ff227819 */ /* 0x000fe40000011602 */
[----:B------:R-:W-:-:S02]  /*2b390*/  SHF.R.U32.HI R33, RZ, 0x3, R5 ;  /* 0x00000003ff217819 */ /* 0x000fc40000011605 */
[----:B------:R-:W-:Y:S02]  /*2b3a0*/  LOP3.LUT R41, R41, 0x1, RZ, 0xc0, !PT ;  /* 0x0000000129297812 */ /* 0x000fe400078ec0ff */
[----:B------:R-:W-:Y:S02]  /*2b3b0*/  LOP3.LUT R33, R33, R34, RZ, 0x3c, !PT ;  /* 0x0000002221217212 */ /* 0x000fe400078e3cff */
[----:B------:R-:W-:Y:S02]  /*2b3c0*/  LOP3.LUT R25, R36, R46, R25, 0xfe, !PT ;  /* 0x0000002e24197212 */ /* 0x000fe400078efe19 */
[----:B------:R-:W-:Y:S01]  /*2b3d0*/  LOP3.LUT R28, R26, R28, R27, 0x1e, !PT ;  /* 0x0000001c1a1c7212 */ /* 0x000fe200078e1e1b */
[----:B------:R-:W-:Y:S01]  /*2b3e0*/  IMAD.SHL.U32 R27, R24, 0x2, RZ ;  /* 0x00000002181b7824 */ /* 0x000fe200078e00ff */
[----:B------:R-:W-:Y:S02]  /*2b3f0*/  ISETP.NE.U32.AND P1, PT, R41, 0x1, PT ;  /* 0x000000012900780c */ /* 0x000fe40003f25070 */
[----:B------:R-:W-:-:S02]  /*2b400*/  LOP3.LUT R37, R30, R31, R29, 0xfe, !PT ;  /* 0x0000001f1e257212 */ /* 0x000fc400078efe1d */
[C---:B------:R-:W-:Y:S02]  /*2b410*/  LOP3.LUT R39, R33.reuse, R40, R39, 0x1e, !PT ;  /* 0x0000002821277212 */ /* 0x040fe400078e1e27 */
        /* <DEDUP_REMOVED lines=56> */
.L_x_244:
[----:B------:R-:W-:Y:S05]  /*2b7a0*/  BSYNC.RECONVERGENT B1 ;  /* 0x0000000000017941 */ /* 0x000fea0003800200 */
.L_x_243:
[----:B------:R-:W-:Y:S01]  /*2b7b0*/  BSSY.RECONVERGENT B1, `(.L_x_245) ;  /* 0x000003a000017945 */ /* 0x000fe20003800200 */
[----:B------:R-:W-:Y:S02]  /*2b7c0*/  LOP3.LUT R26, R26, R37, R10, 0x1e, !PT ;  /* 0x000000251a1a7212 */ /* 0x000fe400078e1e0a */
[----:B------:R-:W-:Y:S01]  /*2b7d0*/  LOP3.LUT R36, R36, R8, R7, 0x96, !PT ;  /* 0x0000000824247212 */ /* 0x000fe200078e9607 */
[----:B------:R-:W-:Y:S06]  /*2b7e0*/  @P1 BRA `(.L_x_246) ;  /* 0x0000000000d81947 */ /* 0x000fec0003800000 */
[----:B0-----:R-:W0:Y:S01]  /*2b7f0*/  S2R R25, SR_LANEID ;  /* 0x0000000000197919 */ /* 0x001e220000000000 */
[----:B------:R-:W1:Y:S01]  /*2b800*/  S2UR UR11, SR_CgaCtaId ;  /* 0x00000000000b79c3 */ /* 0x000e620000008800 */
[----:B------:R-:W-:Y:S01]  /*2b810*/  VOTEU.ANY UR24, UPT, PT ;  /* 0x0000000000187886 */ /* 0x000fe200038e0100 */
[----:B------:R-:W-:Y:S01]  /*2b820*/  UMOV UR10, 0x400 ;  /* 0x00000400000a7882 */ /* 0x000fe20000000000 */
[----:B------:R-:W-:Y:S01]  /*2b830*/  FLO.U32 R10, UR24 ;  /* 0x00000018000a7d00 */ /* 0x000fe200080e0000 */
[----:B------:R-:W-:Y:S01]  /*2b840*/  UIADD3 UR10, UPT, UPT, UR10, 0x24, URZ ;  /* 0x000000240a0a7890 */ /* 0x000fe2000fffe0ff */
[----:B------:R-:W2:Y:S01]  /*2b850*/  S2R R20, SR_LTMASK ;  /* 0x0000000000147919 */ /* 0x000ea20000003900 */
[----:B------:R-:W-:Y:S01]  /*2b860*/  IMAD.SHL.U32 R34, R5, 0x2, RZ ;  /* 0x0000000205227824 */ /* 0x000fe200078e00ff */
[----:B------:R-:W-:Y:S01]  /*2b870*/  LOP3.LUT R5, R26, 0x1, RZ, 0xc0, !PT ;  /* 0x000000011a057812 */ /* 0x000fe200078ec0ff */
[----:B------:R-:W-:Y:S01]  /*2b880*/  IMAD.SHL.U32 R2, R2, 0x2, RZ ;  /* 0x0000000202027824 */ /* 0x000fe200078e00ff */
[----:B------:R-:W-:Y:S01]  /*2b890*/  LOP3.LUT R41, R11, 0x80000, RZ, 0x3c, !PT ;  /* 0x000800000b297812 */ /* 0x000fe200078e3cff */
[----:B------:R-:W-:Y:S01]  /*2b8a0*/  VIADD R43, R27, 0x1 ;  /* 0x000000011b2b7836 */ /* 0x000fe20000000000 */
[----:B------:R-:W3:Y:S02]  /*2b8b0*/  POPC R7, UR24 ;  /* 0x0000001800077d09 */ /* 0x000ee40008000000 */
[----:B------:R-:W-:Y:S01]  /*2b8c0*/  LOP3.LUT R35, R5, 0x7e, R2, 0xf8, !PT ;  /* 0x0000007e05237812 */ /* 0x000fe200078ef802 */
[----:B------:R-:W-:-:S05]  /*2b8d0*/  IMAD.SHL.U32 R2, R4, 0x2, RZ ;  /* 0x0000000204027824 */ /* 0x000fca00078e00ff */
[----:B------:R-:W-:Y:S01]  /*2b8e0*/  LOP3.LUT R2, R2, 0x7e, RZ, 0xc0, !PT ;  /* 0x0000007e02027812 */ /* 0x000fe200078ec0ff */
[----:B-1----:R-:W-:Y:S01]  /*2b8f0*/  ULEA UR10, UR11, UR10, 0x18 ;  /* 0x0000000a0b0a7291 */ /* 0x002fe2000f8ec0ff */
[----:B---3--:R-:W-:Y:S01]  /*2b900*/  IMAD.SHL.U32 R8, R7, 0x2, RZ ;  /* 0x0000000207087824 */ /* 0x008fe200078e00ff */
[----:B------:R-:W-:Y:S02]  /*2b910*/  LOP3.LUT R7, R36, 0x1, RZ, 0xc0, !PT ;  /* 0x0000000124077812 */ /* 0x000fe400078ec0ff */
[----:B0-----:R-:W-:Y:S02]  /*2b920*/  ISETP.EQ.U32.AND P1, PT, R10, R25, PT ;  /* 0x000000190a00720c */ /* 0x001fe40003f22070 */
[----:B------:R-:W-:Y:S02]  /*2b930*/  LOP3.LUT R7, R7, 0x7e, R34, 0xf8, !PT ;  /* 0x0000007e07077812 */ /* 0x000fe400078ef822 */
[----:B--2---:R-:W-:-:S06]  /*2b940*/  LOP3.LUT R20, R20, UR24, RZ, 0xc0, !PT ;  /* 0x0000001814147c12 */ /* 0x004fcc000f8ec0ff */
[----:B------:R-:W0:Y:S03]  /*2b950*/  POPC R20, R20 ;  /* 0x0000001400147309 */ /* 0x000e260000000000 */
        /* <DEDUP_REMOVED lines=21> */
[----:B0-----:R-:W-:-:S03]  /*2bab0*/  IADD3.X R27, PT, PT, R33, -0x1, RZ, P1, !PT ;  /* 0xffffffff211b7810 */ /* 0x001fc60000ffe4ff */
        /* <DEDUP_REMOVED lines=9> */
.L_x_246:
[----:B------:R-:W-:Y:S05]  /*2bb50*/  BSYNC.RECONVERGENT B1 ;  /* 0x0000000000017941 */ /* 0x000fea0003800200 */
.L_x_245:
[----:B------:R-:W-:Y:S05]  /*2bb60*/  @!P0 BRA `(.L_x_247) ;  /* 0xfffffff000208947 */ /* 0x000fea000383ffff */
.L_x_242:
[----:B------:R-:W-:Y:S05]  /*2bb70*/  BSYNC.RECONVERGENT B0 ;  /* 0x0000000000007941 */ /* 0x000fea0003800200 */
.L_x_241:
[----:B------:R-:W2:Y:S08]  /*2bb80*/  S2UR UR11, SR_CgaCtaId ;  /* 0x00000000000b79c3 */ /* 0x000eb00000008800 */
[----:B------:R-:W-:Y:S01]  /*2bb90*/  BAR.SYNC.DEFER_BLOCKING 0x0 ;  /* 0x0000000000007b1d */ /* 0x000fe20000010000 */
[----:B-1----:R-:W-:-:S05]  /*2bba0*/  IMAD.MOV.U32 R5, RZ, RZ, RZ ;  /* 0x000000ffff057224 */ /* 0x002fca00078e00ff */
[----:B------:R-:W-:Y:S01]  /*2bbb0*/  UMOV UR10, 0x400 ;  /* 0x00000400000a7882 */ /* 0x000fe20000000000 */
[----:B------:R-:W-:Y:S01]  /*2bbc0*/  BSSY.RECONVERGENT B0, `(.L_x_248) ;  /* 0x0000102000007945 */ /* 0x000fe20003800200 */
[----:B--2---:R-:W-:-:S09]  /*2bbd0*/  ULEA UR10, UR11, UR10, 0x18 ;  /* 0x0000000a0b0a7291 */ /* 0x004fd2000f8ec0ff */
[----:B------:R-:W1:Y:S01]  /*2bbe0*/  LDS R4, [UR10+0x24] ;  /* 0x0000240aff047984 */ /* 0x000e620008000800 */
[----:B------:R-:W-:Y:S06]  /*2bbf0*/  BAR.SYNC.DEFER_BLOCKING 0x0 ;  /* 0x0000000000007b1d */ /* 0x000fec0000010000 */
[----:B-1----:R-:W-:Y:S02]  /*2bc00*/  STS.64 [UR10+0x20], R4 ;  /* 0x00002004ff007988 */ /* 0x002fe40008000a0a */
[----:B------:R-:W-:Y:S06]  /*2bc10*/  BAR.SYNC.DEFER_BLOCKING 0x0 ;  /* 0x0000000000007b1d */ /* 0x000fec0000010000 */
[----:B------:R-:W1:Y:S02]  /*2bc20*/  LDS R3, [UR10+0x20] ;  /* 0x0000200aff037984 */ /* 0x000e640008000800 */
[----:B-1----:R-:W-:-:S13]  /*2bc30*/  ISETP.GE.U32.AND P0, PT, R22, R3, PT ;  /* 0x000000031600720c */ /* 0x002fda0003f06070 */
[----:B------:R-:W-:Y:S05]  /*2bc40*/  @P0 BRA `(.L_x_249) ;  /* 0x0000000c00e40947 */ /* 0x000fea0003800000 */
[----:B------:R-:W-:-:S07]  /*2bc50*/  IMAD.MOV.U32 R0, RZ, RZ, R22 ;  /* 0x000000ffff007224 */ /* 0x000fce00078e0016 */
.L_x_254:
        /* <DEDUP_REMOVED lines=187> */
.L_x_251:
[----:B------:R-:W-:Y:S05]  /*2c810*/  BSYNC.RECONVERGENT B1 ;  /* 0x0000000000017941 */ /* 0x000fea0003800200 */
.L_x_250:
        /* <DEDUP_REMOVED lines=58> */
.L_x_253:
[----:B------:R-:W-:Y:S05]  /*2cbc0*/  BSYNC.RECONVERGENT B1 ;  /* 0x0000000000017941 */ /* 0x000fea0003800200 */
.L_x_252:
[----:B------:R-:W-:Y:S05]  /*2cbd0*/  @!P0 BRA `(.L_x_254) ;  /* 0xfffffff000208947 */ /* 0x000fea000383ffff */
.L_x_249:
[----:B------:R-:W-:Y:S05]  /*2cbe0*/  BSYNC.RECONVERGENT B0 ;  /* 0x0000000000007941 */ /* 0x000fea0003800200 */
.L_x_248:
        /* <DEDUP_REMOVED lines=8> */
[----:B0----5:R-:W0:Y:S04]  /*2cc70*/  LDS R6, [UR10+0x24] ;  /* 0x0000240aff067984 */ /* 0x021e280008000800 */
        /* <DEDUP_REMOVED lines=8> */
.L_x_261:
        /* <DEDUP_REMOVED lines=187> */
.L_x_258:
[----:B------:R-:W-:Y:S05]  /*2d8b0*/  BSYNC.RECONVERGENT B1 ;  /* 0x0000000000017941 */ /* 0x000fea0003800200 */
.L_x_257:
        /* <DEDUP_REMOVED lines=58> */
.L_x_260:
[----:B------:R-:W-:Y:S05]  /*2dc60*/  BSYNC.RECONVERGENT B1 ;  /* 0x0000000000017941 */ /* 0x000fea0003800200 */
.L_x_259:
[----:B------:R-:W-:Y:S05]  /*2dc70*/  @!P0 BRA `(.L_x_261) ;  /* 0xfffffff000208947 */ /* 0x000fea000383ffff */
.L_x_256:
[----:B------:R-:W-:Y:S05]  /*2dc80*/  BSYNC.RECONVERGENT B0 ;  /* 0x0000000000007941 */ /* 0x000fea0003800200 */
.L_x_255:
        /* <DEDUP_REMOVED lines=14> */
.L_x_268:
        /* <DEDUP_REMOVED lines=187> */
.L_x_265:
[----:B------:R-:W-:Y:S05]  /*2e920*/  BSYNC.RECONVERGENT B1 ;  /* 0x0000000000017941 */ /* 0x000fea0003800200 */
.L_x_264:
        /* <DEDUP_REMOVED lines=58> */
.L_x_267:
[----:B------:R-:W-:Y:S05]  /*2ecd0*/  BSYNC.RECONVERGENT B1 ;  /* 0x0000000000017941 */ /* 0x000fea0003800200 */
.L_x_266:
[----:B------:R-:W-:Y:S05]  /*2ece0*/  @!P0 BRA `(.L_x_268) ;  /* 0xfffffff000208947 */ /* 0x000fea000383ffff */
.L_x_263:
[----:B------:R-:W-:Y:S05]  /*2ecf0*/  BSYNC.RECONVERGENT B0 ;  /* 0x0000000000007941 */ /* 0x000fea0003800200 */
.L_x_262:
        /* <DEDUP_REMOVED lines=17> */
.L_x_275:
        /* <DEDUP_REMOVED lines=187> */
.L_x_272:
[----:B------:R-:W-:Y:S05]  /*2f9c0*/  BSYNC.RECONVERGENT B1 ;  /* 0x0000000000017941 */ /* 0x000fea0003800200 */
.L_x_271:
        /* <DEDUP_REMOVED lines=58> */
.L_x_274:
[----:B------:R-:W-:Y:S05]  /*2fd70*/  BSYNC.RECONVERGENT B1 ;  /* 0x0000000000017941 */ /* 0x000fea0003800200 */
.L_x_273:
[----:B------:R-:W-:Y:S05]  /*2fd80*/  @!P0 BRA `(.L_x_275) ;  /* 0xfffffff000208947 */ /* 0x000fea000383ffff */
.L_x_270:
[----:B------:R-:W-:Y:S05]  /*2fd90*/  BSYNC.RECONVERGENT B0 ;  /* 0x0000000000007941 */ /* 0x000fea0003800200 */
.L_x_269:
        /* <DEDUP_REMOVED lines=14> */
.L_x_282:
        /* <DEDUP_REMOVED lines=187> */
.L_x_279:
[----:B------:R-:W-:Y:S05]  /*30a30*/  BSYNC.RECONVERGENT B1 ;  /* 0x0000000000017941 */ /* 0x000fea0003800200 */
.L_x_278:
        /* <DEDUP_REMOVED lines=58> */
.L_x_281:
[----:B------:R-:W-:Y:S05]  /*30de0*/  BSYNC.RECONVERGENT B1 ;  /* 0x0000000000017941 */ /* 0x000fea0003800200 */
.L_x_280:
[----:B------:R-:W-:Y:S05]  /*30df0*/  @!P0 BRA `(.L_x_282) ;  /* 0xfffffff000208947 */ /* 0x000fea000383ffff */
.L_x_277:
[----:B------:R-:W-:Y:S05]  /*30e00*/  BSYNC.RECONVERGENT B0 ;  /* 0x0000000000007941 */ /* 0x000fea0003800200 */
.L_x_276:
[----:B------:R-:W2:Y:S08]  /*30e10*/  S2UR UR11, SR_CgaCtaId ;  /* 0x00000000000b79c3 */ /* 0x000eb00000008800 */
[----:B------:R-:W-:Y:S01]  /*30e20*/  BAR.SYNC.DEFER_BLOCKING 0x0 ;  /* 0x0000000000007b1d */ /* 0x000fe20000010000 */
[----:B------:R-:W-:Y:S02]  /*30e30*/  IMAD.U32 R2, RZ, RZ, UR14 ;  /* 0x0000000eff027e24 */ /* 0x000fe4000f8e00ff */
[----:B------:R-:W-:-:S02]  /*30e40*/  IMAD.U32 R3, RZ, RZ, UR15 ;  /* 0x0000000fff037e24 */ /* 0x000fc4000f8e00ff */
[----:B-1----:R-:W-:Y:S01]  /*30e50*/  IMAD.MOV.U32 R5, RZ, RZ, RZ ;  /* 0x000000ffff057224 */ /* 0x002fe200078e00ff */
        /* <DEDUP_REMOVED lines=8> */
[----:B0-----:R-:W0:Y:S02]  /*30ee0*/  LDS R9, [UR10+0x28] ;  /* 0x0000280aff097984 */ /* 0x001e240008000800 */
[----:B0-----:R-:W-:-:S13]  /*30ef0*/  ISETP.GE.U32.AND P0, PT, R22, R9, PT ;  /* 0x000000091600720c */ /* 0x001fda0003f06070 */
[----:B------:R-:W-:Y:S05]  /*30f00*/  @P0 BRA `(.L_x_284) ;  /* 0x0000005000840947 */ /* 0x000fea0003800000 */
[----:B------:R-:W0:Y:S01]  /*30f10*/  LDCU.64 UR10, c[0x4][0x8] ;  /* 0x01000100ff0a77ac */ /* 0x000e220008000a00 */
[----:B------:R-:W-:Y:S01]  /*30f20*/  IMAD.SHL.U32 R4, R23, 0x8, RZ ;  /* 0x0000000817047824 */ /* 0x000fe200078e00ff */
[----:B------:R1:W5:Y:S01]  /*30f30*/  LDG.E.U8 R0, desc[UR12][R18.64] ;  /* 0x0000000c12007981 */ /* 0x000362000c1e1100 */
[----:B------:R-:W2:Y:S03]  /*30f40*/  LDCU.64 UR24, c[0x4][0x18] ;  /* 0x01000300ff1877ac */ /* 0x000ea60008000a00 */
[C---:B0-----:R-:W-:Y:S02]  /*30f50*/  IADD3 R2, P0, PT, R4.reuse, UR10, RZ ;  /* 0x0000000a04027c10 */ /* 0x041fe4000ff1e0ff */
[----:B--2---:R-:W-:-:S03]  /*30f60*/  IADD3 R4, P1, PT, R4, UR24, RZ ;  /* 0x0000001804047c10 */ /* 0x004fc6000ff3e0ff */
[----:B------:R-:W-:Y:S02]  /*30f70*/  IMAD.X R3, RZ, RZ, UR11, P0 ;  /* 0x0000000bff037e24 */ /* 0x000fe400080e06ff */
[----:B------:R-:W-:-:S04]  /*30f80*/  IMAD.X R5, RZ, RZ, UR25, P1 ;  /* 0x00000019ff057e24 */ /* 0x000fc800088e06ff */
[----:B------:R-:W5:Y:S04]  /*30f90*/  LDG.E.64 R2, desc[UR12][R2.64] ;  /* 0x0000000c02027981 */ /* 0x000f68000c1e1b00 */
[----:B------:R-:W5:Y:S01]  /*30fa0*/  LDG.E.64 R4, desc[UR12][R4.64] ;  /* 0x0000000c04047981 */ /* 0x000f62000c1e1b00 */
[----:B-1----:R-:W-:-:S07]  /*30fb0*/  IMAD.MOV.U32 R11, RZ, RZ, R22 ;  /* 0x000000ffff0b7224 */ /* 0x002fce00078e0016 */
.L_x_287:
[----:B0-----:R-:W-:-:S04]  /*30fc0*/  IMAD.WIDE.U32 R36, R11, 0x4, R16 ;  /* 0x000000040b247825 */ /* 0x001fc800078e0010 */
[----:B-----5:R-:W-:-:S03]  /*30fd0*/  IMAD.WIDE.U32 R6, R11, 0x2, RZ ;  /* 0x000000020b067825 */ /* 0x020fc600078e00ff */
[----:B------:R-:W-:Y:S02]  /*30fe0*/  IADD3 R26, P0, PT, R36, -R6, RZ ;  /* 0x80000006241a7210 */ /* 0x000fe40007f1e0ff */
[----:B------:R-:W2:Y:S03]  /*30ff0*/  LDG.E R36, desc[UR12][R36.64+0x30000] ;  /* 0x0300000c24247981 */ /* 0x000ea6000c1e1900 */
[----:B------:R-:W-:Y:S01]  /*31000*/  IMAD.X R27, R37, 0x1, ~R7, P0 ;  /* 0x00000001251b7824 */ /* 0x000fe200000e0e07 */
[----:B------:R-:W-:-:S04]  /*31010*/  IADD3 R6, P0, PT, -R11, R26, RZ ;  /* 0x0000001a0b067210 */ /* 0x000fc80007f1e1ff */
[----:B------:R-:W-:Y:S01]  /*31020*/  IADD3.X R7, PT, PT, R27, -0x1, RZ, P0, !PT ;  /* 0xffffffff1b077810 */ /* 0x000fe200007fe4ff */
[----:B------:R0:W3:Y:S04]  /*31030*/  LDG.E.U16 R10, desc[UR12][R26.64+0x40000] ;  /* 0x0400000c1a0a7981 */ /* 0x0000e8000c1e1500 */
[----:B------:R-:W4:Y:S04]  /*31040*/  LDG.E.U8 R24, desc[UR12][R6.64+0x48000] ;  /* 0x0480000c06187981 */ /* 0x000f28000c1e1100 */
[----:B------:R-:W3:Y:S04]  /*31050*/  LDG.E.U8 R20, desc[UR12][R6.64+0x4c000] ;  /* 0x04c0000c06147981 */ /* 0x000ee8000c1e1100 */
[----:B------:R-:W3:Y:S01]  /*31060*/  LDG.E.U8 R8, desc[UR12][R6.64+0x50000] ;  /* 0x0500000c06087981 */ /* 0x000ee2000c1e1100 */
[----:B----4-:R-:W-:-:S04]  /*31070*/  SHF.R.U32.HI R41, RZ, 0x6, R24 ;  /* 0x00000006ff297819 */ /* 0x010fc80000011618 */
[----:B------:R-:W-:-:S05]  /*31080*/  LOP3.LUT R41, R41, 0x1, RZ, 0xc0, !PT ;  /* 0x0000000129297812 */ /* 0x000fca00078ec0ff */
[----:B------:R-:W-:Y:S01]  /*31090*/  IMAD.MOV R25, RZ, RZ, -R41 ;  /* 0x000000ffff197224 */ /* 0x000fe200078e0a29 */
[----:B------:R-:W-:-:S04]  /*310a0*/  SHF.R.U32.HI R42, RZ, 0x5, R24 ;  /* 0x00000005ff2a7819 */ /* 0x000fc80000011618 */
[----:B--2---:R-:W-:Y:S02]  /*310b0*/  LOP3.LUT R38, R36, 0xb0240, R25, 0x78, !PT ;  /* 0x000b024024267812 */ /* 0x004fe400078e7819 */
[----:B------:R-:W-:-:S03]  /*310c0*/  LOP3.LUT R42, R42, 0x1, RZ, 0xc0, !PT ;  /* 0x000000012a2a7812 */ /* 0x000fc600078ec0ff */
[----:B------:R-:W-:Y:S02]  /*310d0*/  IMAD.SHL.U32 R28, R38, 0x2, RZ ;  /* 0x00000002261c7824 */ /* 0x000fe400078e00ff */
[----:B------:R-:W-:-:S03]  /*310e0*/  IMAD.MOV R25, RZ, RZ, -R42 ;  /* 0x000000ffff197224 */ /* 0x000fc600078e0a2a */
[----:B------:R-:W-:-:S04]  /*310f0*/  LOP3.LUT R28, R28, R41, RZ, 0xfc, !PT ;  /* 0x000000291c1c7212 */ /* 0x000fc800078efcff */
[----:B------:R-:W-:Y:S02]  /*31100*/  LOP3.LUT R28, R28, 0xb0240, R25, 0x78, !PT ;  /* 0x000b02401c1c7812 */ /* 0x000fe400078e7819 */
[----:B------:R-:W-:-:S03]  /*31110*/  SHF.R.U32.HI R40, RZ, 0x4, R24 ;  /* 0x00000004ff287819 */ /* 0x000fc60000011618 */
[----:B------:R-:W-:Y:S01]  /*31120*/  IMAD.SHL.U32 R28, R28, 0x2, RZ ;  /* 0x000000021c1c7824 */ /* 0x000fe200078e00ff */
[----:B------:R-:W-:-:S04]  /*31130*/  LOP3.LUT R40, R40, 0x1, RZ, 0xc0, !PT ;  /* 0x0000000128287812 */ /* 0x000fc800078ec0ff */
[----:B------:R-:W-:Y:S01]  /*31140*/  LOP3.LUT R43, R28, 0x7ffffe, RZ, 0xc0, !PT ;  /* 0x007ffffe1c2b7812 */ /* 0x000fe200078ec0ff */
[----:B------:R-:W-:-:S03]  /*31150*/  IMAD.MOV R25, RZ, RZ, -R40 ;  /* 0x000000ffff197224 */ /* 0x000fc600078e0a28 */
[----:B------:R-:W-:Y:S02]  /*31160*/  LOP3.LUT R28, R43, R42, RZ, 0xfc, !PT ;  /* 0x0000002a2b1c7212 */ /* 0x000fe400078efcff */
[----:B------:R-:W-:Y:S02]  /*31170*/  SHF.R.U32.HI R45, RZ, 0x3, R24 ;  /* 0x00000003ff2d7819 */ /* 0x000fe40000011618 */
[----:B------:R-:W-:Y:S02]  /*31180*/  LOP3.LUT R28, R28, 0xb0240, R25, 0x78, !PT ;  /* 0x000b02401c1c7812 */ /* 0x000fe400078e7819 */
[----:B------:R-:W-:-:S03]  /*31190*/  LOP3.LUT R45, R45, 0x1, RZ, 0xc0, !PT ;  /* 0x000000012d2d7812 */ /* 0x000fc600078ec0ff */
[----:B------:R-:W-:Y:S02]  /*311a0*/  IMAD.SHL.U32 R25, R28, 0x2, RZ ;  /* 0x000000021c197824 */ /* 0x000fe400078e00ff */
[----:B0-----:R-:W-:-:S03]  /*311b0*/  IMAD.MOV R26, RZ, RZ, -R45 ;  /* 0x000000ffff1a7224 */ /* 0x001fc600078e0a2d */
        /* <DEDUP_REMOVED lines=12> */
[----:B------:R-:W-:-:S03]  /*31280*/  IMAD.MOV R25, RZ, RZ, -R37 ;  /* 0x000000ffff197224 */ /* 0x000fc600078e0a25 */
[----:B------:R-:W-:-:S04]  /*31290*/  LOP3.LUT R26, R26, R39, RZ, 0xfc, !PT ;  /* 0x000000271a1a7212 */ /* 0x000fc800078efcff */
[----:B------:R-:W-:Y:S02]  /*312a0*/  LOP3.LUT R26, R26, 0xb0240, R25, 0x78, !PT ;  /* 0x000b02401a1a7812 */ /* 0x000fe400078e7819 */
[----:B------:R-:W-:-:S03]  /*312b0*/  LOP3.LUT R25, R24, 0x1, RZ, 0xc0, !PT ;  /* 0x0000000118197812 */ /* 0x000fc600078ec0ff */
[----:B------:R-:W-:-:S05]  /*312c0*/  IMAD.SHL.U32 R26, R26, 0x2, RZ ;  /* 0x000000021a1a7824 */ /* 0x000fca00078e00ff */
[----:B------:R-:W-:Y:S01]  /*312d0*/  LOP3.LUT R34, R26, 0x7ffffe, RZ, 0xc0, !PT ;  /* 0x007ffffe1a227812 */ /* 0x000fe200078ec0ff */
[----:B------:R-:W-:-:S03]  /*312e0*/  IMAD.MOV R26, RZ, RZ, -R25 ;  /* 0x000000ffff1a7224 */ /* 0x000fc600078e0a19 */
[----:B------:R-:W-:Y:S02]  /*312f0*/  LOP3.LUT R31, R34, R37, RZ, 0xfc, !PT ;  /* 0x00000025221f7212 */ /* 0x000fe400078efcff */
[----:B---3--:R-:W-:Y:S02]  /*31300*/  SHF.R.U32.HI R35, RZ, 0x6, R20 ;  /* 0x00000006ff237819 */ /* 0x008fe40000011614 */
[----:B------:R-:W-:Y:S02]  /*31310*/  LOP3.LUT R31, R31, 0xb0240, R26, 0x78, !PT ;  /* 0x000b02401f1f7812 */ /* 0x000fe400078e781a */
[----:B------:R-:W-:-:S03]  /*31320*/  LOP3.LUT R35, R35, 0x1, RZ, 0xc0, !PT ;  /* 0x0000000123237812 */ /* 0x000fc600078ec0ff */
[----:B------:R-:W-:Y:S02]  /*31330*/  IMAD.SHL.U32 R25, R31, 0x2, RZ ;  /* 0x000000021f197824 */ /* 0x000fe400078e00ff */
[----:B------:R-:W-:-:S03]  /*31340*/  IMAD.MOV R26, RZ, RZ, -R35 ;  /* 0x000000ffff1a7224 */ /* 0x000fc600078e0a23 */
[----:B------:R-:W-:-:S04]  /*31350*/  LOP3.LUT R25, R25, 0x1, R24, 0xf8, !PT ;  /* 0x0000000119197812 */ /* 0x000fc800078ef818 */
        /* <DEDUP_REMOVED lines=18> */
[----:B------:R-:W-:Y:S01]  /*31480*/  IMAD.MOV R49, RZ, RZ, -R25 ;  /* 0x000000ffff317224 */ /* 0x000fe200078e0a19 */
[--C-:B------:R-:W-:Y:S02]  /*31490*/  SHF.R.U32.HI R46, RZ, 0x16, R36.reuse ;  /* 0x00000016ff2e7819 */ /* 0x100fe40000011624 */
[----:B------:R-:W-:Y:S02]  /*314a0*/  SHF.R.U32.HI R47, RZ, 0x15, R36 ;  /* 0x00000015ff2f7819 */ /* 0x000fe40000011624 */
[----:B------:R-:W-:Y:S02]  /*314b0*/  LOP3.LUT R36, R26, R29, RZ, 0xfc, !PT ;  /* 0x0000001d1a247212 */ /* 0x000fe400078efcff */
[----:B------:R-:W-:Y:S02]  /*314c0*/  LOP3.LUT R46, R41, R46, RZ, 0x3c, !PT ;  /* 0x0000002e292e7212 */ /* 0x000fe400078e3cff */
[----:B------:R-:W-:-:S02]  /*314d0*/  SHF.R.U32.HI R38, RZ, 0x13, R38 ;  /* 0x00000013ff267819 */ /* 0x000fc40000011626 */
[----:B------:R-:W-:Y:S02]  /*314e0*/  SHF.R.U32.HI R41, RZ, 0x2, R20 ;  /* 0x00000002ff297819 */ /* 0x000fe40000011614 */
[----:B------:R-:W-:Y:S02]  /*314f0*/  LOP3.LUT R36, R36, 0xb0240, R49, 0x78, !PT ;  /* 0x000b024024247812 */ /* 0x000fe400078e7831 */
[----:B------:R-:W-:Y:S02]  /*31500*/  LOP3.LUT R45, R45, 0x1, R38, 0x78, !PT ;  /* 0x000000012d2d7812 */ /* 0x000fe400078e7826 */
[----:B------:R-:W-:Y:S01]  /*31510*/  LOP3.LUT R47, R42, 0x1, R47, 0x78, !PT ;  /* 0x000000012a2f7812 */ /* 0x000fe200078e782f */
[----:B------:R-:W-:Y:S01]  /*31520*/  IMAD.SHL.U32 R42, R36, 0x2, RZ ;  /* 0x00000002242a7824 */ /* 0x000fe200078e00ff */
[----:B------:R-:W-:Y:S02]  /*31530*/  LOP3.LUT R38, R41, 0x1, RZ, 0xc0, !PT ;  /* 0x0000000129267812 */ /* 0x000fe400078ec0ff */
[----:B------:R-:W-:-:S02]  /*31540*/  SHF.R.U32.HI R43, RZ, 0x16, R43 ;  /* 0x00000016ff2b7819 */ /* 0x000fc4000001162b */
[----:B------:R-:W-:Y:S01]  /*31550*/  LOP3.LUT R42, R42, R25, RZ, 0xfc, !PT ;  /* 0x000000192a2a7212 */ /* 0x000fe200078efcff */
[----:B------:R-:W-:Y:S01]  /*31560*/  IMAD.MOV R41, RZ, RZ, -R38 ;  /* 0x000000ffff297224 */ /* 0x000fe200078e0a26 */
[----:B------:R-:W-:-:S04]  /*31570*/  LOP3.LUT R43, R43, R40, RZ, 0x3c, !PT ;  /* 0x000000282b2b7212 */ /* 0x000fc800078e3cff */
[----:B------:R-:W-:Y:S02]  /*31580*/  LOP3.LUT R42, R42, 0xb0240, R41, 0x78, !PT ;  /* 0x000b02402a2a7812 */ /* 0x000fe400078e7829 */
[----:B------:R-:W-:Y:S02]  /*31590*/  SHF.R.U32.HI R40, RZ, 0x1, R20 ;  /* 0x00000001ff287819 */ /* 0x000fe40000011614 */
[----:B------:R-:W-:Y:S01]  /*315a0*/  SHF.R.U32.HI R44, RZ, 0x16, R44 ;  /* 0x00000016ff2c7819 */ /* 0x000fe2000001162c */
[----:B------:R-:W-:Y:S01]  /*315b0*/  IMAD.SHL.U32 R41, R42, 0x2, RZ ;  /* 0x000000022a297824 */ /* 0x000fe200078e00ff */
[----:B------:R-:W-:Y:S01]  /*315c0*/  LOP3.LUT R40, R40, 0x1, RZ, 0xc0, !PT ;  /* 0x0000000128287812 */ /* 0x000fe200078ec0ff */
[----:B------:R-:W-:Y:S02]  /*315d0*/  IMAD.SHL.U32 R46, R46, 0x80000, RZ ;  /* 0x000800002e2e7824 */ /* 0x000fe400078e00ff */
[----:B------:R-:W-:Y:S02]  /*315e0*/  IMAD.SHL.U32 R47, R47, 0x40000, RZ ;  /* 0x000400002f2f7824 */ /* 0x000fe400078e00ff */
[----:B------:R-:W-:Y:S01]  /*315f0*/  IMAD.SHL.U32 R43, R43, 0x20000, RZ ;  /* 0x000200002b2b7824 */ /* 0x000fe200078e00ff */
[----:B------:R-:W-:-:S02]  /*31600*/  LOP3.LUT R44, R44, R39, RZ, 0x3c, !PT ;  /* 0x000000272c2c7212 */ /* 0x000fc400078e3cff */
[----:B------:R-:W-:Y:S02]  /*31610*/  LOP3.LUT R39, R41, 0x7ffffe, RZ, 0xc0, !PT ;  /* 0x007ffffe29277812 */ /* 0x000fe400078ec0ff */
[----:B------:R-:W-:Y:S01]  /*31620*/  LOP3.LUT R43, R43, R47, R46, 0xfe, !PT ;  /* 0x0000002f2b2b7212 */ /* 0x000fe200078efe2e */
[----:B------:R-:W-:Y:S01]  /*31630*/  IMAD.MOV R47, RZ, RZ, -R40 ;  /* 0x000000ffff2f7224 */ /* 0x000fe200078e0a28 */
[----:B------:R-:W-:Y:S02]  /*31640*/  SHF.R.U32.HI R41, RZ, 0x16, R34 ;  /* 0x00000016ff297819 */ /* 0x000fe40000011622 */
[----:B------:R-:W-:Y:S01]  /*31650*/  LOP3.LUT R34, R39, R38, RZ, 0xfc, !PT ;  /* 0x0000002627227212 */ /* 0x000fe200078efcff */
[----:B------:R-:W-:Y:S01]  /*31660*/  IMAD.U32 R42, R45, 0x10000, RZ ;  /* 0x000100002d2a7824 */ /* 0x000fe200078e00ff */
[----:B------:R-:W-:Y:S01]  /*31670*/  SHF.R.U32.HI R28, RZ, 0x13, R28 ;  /* 0x00000013ff1c7819 */ /* 0x000fe2000001161c */
[----:B------:R-:W-:Y:S01]  /*31680*/  IMAD.SHL.U32 R44, R44, 0x8000, RZ ;  /* 0x000080002c2c7824 */ /* 0x000fe200078e00ff */
[----:B------:R-:W-:-:S02]  /*31690*/  LOP3.LUT R41, R41, 0x1, R24, 0x78, !PT ;  /* 0x0000000129297812 */ /* 0x000fc400078e7818 */
[----:B------:R-:W-:Y:S02]  /*316a0*/  LOP3.LUT R24, R34, 0xb0240, R47, 0x78, !PT ;  /* 0x000b024022187812 */ /* 0x000fe400078e782f */
[----:B------:R-:W-:Y:S02]  /*316b0*/  LOP3.LUT R28, R37, 0x1, R28, 0x78, !PT ;  /* 0x00000001251c7812 */ /* 0x000fe400078e781c */
[----:B------:R-:W-:Y:S01]  /*316c0*/  LOP3.LUT R42, R44, R43, R42, 0xfe, !PT ;  /* 0x0000002b2c2a7212 */ /* 0x000fe200078efe2a */
[----:B------:R-:W-:Y:S01]  /*316d0*/  IMAD.SHL.U32 R43, R24, 0x2, RZ ;  /* 0x00000002182b7824 */ /* 0x000fe200078e00ff */
[----:B------:R-:W-:Y:S01]  /*316e0*/  LOP3.LUT R34, R20, 0x1, RZ, 0xc0, !PT ;  /* 0x0000000114227812 */ /* 0x000fe200078ec0ff */
[----:B------:R-:W-:Y:S01]  /*316f0*/  IMAD.SHL.U32 R37, R28, 0x4000, RZ ;  /* 0x000040001c257824 */ /* 0x000fe200078e00ff */
[----:B------:R-:W-:Y:S01]  /*31700*/  SHF.R.U32.HI R28, RZ, 0x13, R33 ;  /* 0x00000013ff1c7819 */ /* 0x000fe20000011621 */
[----:B------:R-:W-:Y:S01]  /*31710*/  IMAD.SHL.U32 R41, R41, 0x2000, RZ ;  /* 0x0000200029297824 */ /* 0x000fe200078e00ff */
[----:B------:R-:W-:Y:S01]  /*31720*/  LOP3.LUT R43, R43, R40, RZ, 0xfc, !PT ;  /* 0x000000282b2b7212 */ /* 0x000fe200078efcff */
[----:B------:R-:W-:Y:S01]  /*31730*/  IMAD.MOV R34, RZ, RZ, -R34 ;  /* 0x000000ffff227224 */ /* 0x000fe200078e0a22 */
[----:B------:R-:W-:-:S02]  /*31740*/  LOP3.LUT R28, R35, 0x1, R28, 0x78, !PT ;  /* 0x00000001231c7812 */ /* 0x000fc400078e781c */
[----:B------:R-:W-:Y:S02]  /*31750*/  LOP3.LUT R37, R41, R42, R37, 0xfe, !PT ;  /* 0x0000002a29257212 */ /* 0x000fe400078efe25 */
[----:B------:R-:W-:Y:S02]  /*31760*/  LOP3.LUT R43, R43, 0xb0240, R34, 0x78, !PT ;  /* 0x000b02402b2b7812 */ /* 0x000fe400078e7822 */
[----:B------:R-:W-:Y:S01]  /*31770*/  SHF.R.U32.HI R33, RZ, 0x16, R32 ;  /* 0x00000016ff217819 */ /* 0x000fe20000011620 */
[----:B------:R-:W-:Y:S01]  /*31780*/  IMAD R37, R28, 0x1000, R37 ;  /* 0x000010001c257824 */ /* 0x000fe200078e0225 */
[----:B------:R-:W-:Y:S01]  /*31790*/  SHF.R.U32.HI R28, RZ, 0x6, R8 ;  /* 0x00000006ff1c7819 */ /* 0x000fe20000011608 */
[----:B------:R-:W-:Y:S01]  /*317a0*/  IMAD.SHL.U32 R43, R43, 0x2, RZ ;  /* 0x000000022b2b7824 */ /* 0x000fe200078e00ff */
[----:B------:R-:W-:Y:S02]  /*317b0*/  SHF.R.U32.HI R32, RZ, 0x13, R31 ;  /* 0x00000013ff207819 */ /* 0x000fe4000001161f */
[----:B------:R-:W-:-:S02]  /*317c0*/  LOP3.LUT R30, R33, R30, RZ, 0x3c, !PT ;  /* 0x0000001e211e7212 */ /* 0x000fc400078e3cff */
[----:B------:R-:W-:Y:S02]  /*317d0*/  LOP3.LUT R28, R28, 0x1, RZ, 0xc0, !PT ;  /* 0x000000011c1c7812 */ /* 0x000fe400078ec0ff */
[----:B------:R-:W-:Y:S01]  /*317e0*/  LOP3.LUT R31, R43, 0x7ffffe, RZ, 0xc0, !PT ;  /* 0x007ffffe2b1f7812 */ /* 0x000fe200078ec0ff */
[----:B------:R-:W-:Y:S01]  /*317f0*/  IMAD R30, R30, 0x800, R37 ;  /* 0x000008001e1e7824 */ /* 0x000fe200078e0225 */
[----:B------:R-:W-:Y:S01]  /*31800*/  LOP3.LUT R29, R29, 0x1, R32, 0x78, !PT ;  /* 0x000000011d1d7812 */ /* 0x000fe200078e7820 */
[----:B------:R-:W-:Y:S01]  /*31810*/  IMAD.MOV R35, RZ, RZ, -R28 ;  /* 0x000000ffff237224 */ /* 0x000fe200078e0a1c */
[----:B------:R-:W-:Y:S02]  /*31820*/  LOP3.LUT R32, R31, 0x1, R20, 0xf8, !PT ;  /* 0x000000011f207812 */ /* 0x000fe400078ef814 */
[----:B------:R-:W-:Y:S01]  /*31830*/  SHF.R.U32.HI R33, RZ, 0x5, R8 ;  /* 0x00000005ff217819 */ /* 0x000fe20000011608 */
[----:B------:R-:W-:Y:S01]  /*31840*/  IMAD R30, R29, 0x400, R30 ;  /* 0x000004001d1e7824 */ /* 0x000fe200078e021e */
[----:B------:R-:W-:-:S02]  /*31850*/  LOP3.LUT R29, R32, 0xb0240, R35, 0x78, !PT ;  /* 0x000b0240201d7812 */ /* 0x000fc400078e7823 */
[----:B------:R-:W-:Y:S02]  /*31860*/  SHF.R.U32.HI R32, RZ, 0x16, R26 ;  /* 0x00000016ff207819 */ /* 0x000fe4000001161a */
[----:B------:R-:W-:Y:S01]  /*31870*/  LOP3.LUT R26, R33, 0x1, RZ, 0xc0, !PT ;  /* 0x00000001211a7812 */ /* 0x000fe200078ec0ff */
[----:B------:R-:W-:Y:S01]  /*31880*/  IMAD.SHL.U32 R33, R29, 0x2, RZ ;  /* 0x000000021d217824 */ /* 0x000fe200078e00ff */
[----:B------:R-:W-:-:S03]  /*31890*/  LOP3.LUT R25, R32, R25, RZ, 0x3c, !PT ;  /* 0x0000001920197212 */ /* 0x000fc600078e3cff */
[----:B------:R-:W-:Y:S01]  /*318a0*/  IMAD.MOV R32, RZ, RZ, -R26 ;  /* 0x000000ffff207224 */ /* 0x000fe200078e0a1a */
[----:B------:R-:W-:Y:S02]  /*318b0*/  LOP3.LUT R33, R33, R28, RZ, 0xfc, !PT ;  /* 0x0000001c21217212 */ /* 0x000fe400078efcff */
[----:B------:R-:W-:Y:S02]  /*318c0*/  SHF.R.U32.HI R27, RZ, 0x13, R27 ;  /* 0x00000013ff1b7819 */ /* 0x000fe4000001161b */
[----:B------:R-:W-:Y:S01]  /*318d0*/  LOP3.LUT R33, R33, 0xb0240, R32, 0x78, !PT ;  /* 0x000b024021217812 */ /* 0x000fe200078e7820 */
[----:B------:R-:W-:Y:S01]  /*318e0*/  IMAD R25, R25, 0x200, R30 ;  /* 0x0000020019197824 */ /* 0x000fe200078e021e */
[----:B------:R-:W-:Y:S02]  /*318f0*/  LOP3.LUT R38, R38, 0x1, R27, 0x78, !PT ;  /* 0x0000000126267812 */ /* 0x000fe400078e781b */
[----:B------:R-:W-:Y:S01]  /*31900*/  SHF.R.U32.HI R39, RZ, 0x16, R39 ;  /* 0x00000016ff277819 */ /* 0x000fe20000011627 */
[----:B------:R-:W-:Y:S01]  /*31910*/  IMAD.SHL.U32 R33, R33, 0x2, RZ ;  /* 0x0000000221217824 */ /* 0x000fe200078e00ff */
[----:B------:R-:W-:Y:S01]  /*31920*/  SHF.R.U32.HI R30, RZ, 0x4, R8 ;  /* 0x00000004ff1e7819 */ /* 0x000fe20000011608 */
[----:B------:R-:W-:Y:S01]  /*31930*/  IMAD R25, R38, 0x100, R25 ;  /* 0x0000010026197824 */ /* 0x000fe200078e0219 */
[----:B------:R-:W-:-:S02]  /*31940*/  SHF.R.U32.HI R27, RZ, 0x13, R36 ;  /* 0x00000013ff1b7819 */ /* 0x000fc40000011624 */
[----:B------:R-:W-:Y:S02]  /*31950*/  LOP3.LUT R40, R39, R40, RZ, 0x3c, !PT ;  /* 0x0000002827287212 */ /* 0x000fe400078e3cff */
[----:B------:R-:W-:Y:S02]  /*31960*/  LOP3.LUT R30, R30, 0x1, RZ, 0xc0, !PT ;  /* 0x000000011e1e7812 */ /* 0x000fe400078ec0ff */
[----:B------:R-:W-:Y:S01]  /*31970*/  LOP3.LUT R33, R33, 0x7ffffe, RZ, 0xc0, !PT ;  /* 0x007ffffe21217812 */ /* 0x000fe200078ec0ff */
[----:B------:R-:W-:Y:S01]  /*31980*/  IMAD R25, R40, 0x80, R25 ;  /* 0x0000008028197824 */ /* 0x000fe200078e0219 */
[----:B------:R-:W-:Y:S01]  /*31990*/  LOP3.LUT R20, R20, 0x1, R27, 0x48, !PT ;  /* 0x0000000114147812 */ /* 0x000fe200078e481b */
[----:B------:R-:W-:Y:S01]  /*319a0*/  IMAD.MOV R32, RZ, RZ, -R30 ;  /* 0x000000ffff207224 */ /* 0x000fe200078e0a1e */
[----:B------:R-:W-:-:S03]  /*319b0*/  LOP3.LUT R27, R33, R26, RZ, 0xfc, !PT ;  /* 0x0000001a211b7212 */ /* 0x000fc600078efcff */
[----:B------:R-:W-:Y:S01]  /*319c0*/  IMAD R25, R20, 0x40, R25 ;  /* 0x0000004014197824 */ /* 0x000fe200078e0219 */
[----:B------:R-:W-:Y:S02]  /*319d0*/  SHF.R.U32.HI R20, RZ, 0x3, R8 ;  /* 0x00000003ff147819 */ /* 0x000fe40000011608 */
[----:B------:R-:W-:Y:S02]  /*319e0*/  LOP3.LUT R32, R27, 0xb0240, R32, 0x78, !PT ;  /* 0x000b02401b207812 */ /* 0x000fe400078e7820 */
[----:B------:R-:W-:Y:S02]  /*319f0*/  LOP3.LUT R20, R20, 0x1, RZ, 0xc0, !PT ;  /* 0x0000000114147812 */ /* 0x000fe400078ec0ff */
[----:B------:R-:W-:Y:S01]  /*31a00*/  SHF.R.U32.HI R31, RZ, 0x16, R31 ;  /* 0x00000016ff1f7819 */ /* 0x000fe2000001161f */
[----:B------:R-:W-:Y:S01]  /*31a10*/  IMAD.SHL.U32 R35, R32, 0x2, RZ ;  /* 0x0000000220237824 */ /* 0x000fe200078e00ff */
[----:B------:R-:W-:Y:S01]  /*31a20*/  SHF.R.U32.HI R27, RZ, 0x13, R24 ;  /* 0x00000013ff1b7819 */ /* 0x000fe20000011618 */
[----:B------:R-:W-:Y:S01]  /*31a30*/  IMAD.MOV R24, RZ, RZ, -R20 ;  /* 0x000000ffff187224 */ /* 0x000fe200078e0a14 */
[----:B------:R-:W-:-:S02]  /*31a40*/  LOP3.LUT R28, R31, R28, RZ, 0x3c, !PT ;  /* 0x0000001c1f1c7212 */ /* 0x000fc400078e3cff */
[-C--:B------:R-:W-:Y:S02]  /*31a50*/  LOP3.LUT R35, R35, R30.reuse, RZ, 0xfc, !PT ;  /* 0x0000001e23237212 */ /* 0x080fe400078efcff */
[----:B------:R-:W-:Y:S01]  /*31a60*/  LOP3.LUT R26, R26, 0x1, R27, 0x78, !PT ;  /* 0x000000011a1a7812 */ /* 0x000fe200078e781b */
[----:B------:R-:W-:Y:S01]  /*31a70*/  IMAD R25, R28, 0x20, R25 ;  /* 0x000000201c197824 */ /* 0x000fe200078e0219 */
[----:B------:R-:W-:Y:S02]  /*31a80*/  SHF.R.U32.HI R33, RZ, 0x16, R33 ;  /* 0x00000016ff217819 */ /* 0x000fe40000011621 */
[----:B------:R-:W-:Y:S01]  /*31a90*/  LOP3.LUT R35, R35, 0xb0240, R24, 0x78, !PT ;  /* 0x000b024023237812 */ /* 0x000fe200078e7818 */
[----:B------:R-:W-:Y:S01]  /*31aa0*/  IMAD R25, R26, 0x10, R25 ;  /* 0x000000101a197824 */ /* 0x000fe200078e0219 */
[----:B------:R-:W-:-:S03]  /*31ab0*/  LOP3.LUT R30, R33, R30, RZ, 0x3c, !PT ;  /* 0x0000001e211e7212 */ /* 0x000fc600078e3cff */
[----:B------:R-:W-:Y:S01]  /*31ac0*/  IMAD.SHL.U32 R27, R35, 0x2, RZ ;  /* 0x00000002231b7824 */ /* 0x000fe200078e00ff */
[----:B------:R-:W-:Y:S01]  /*31ad0*/  SHF.R.U32.HI R29, RZ, 0x13, R29 ;  /* 0x00000013ff1d7819 */ /* 0x000fe2000001161d */
[----:B------:R-:W-:Y:S01]  /*31ae0*/  IMAD R30, R30, 0x8, R25 ;  /* 0x000000081e1e7824 */ /* 0x000fe200078e0219 */
[--C-:B------:R-:W-:Y:S02]  /*31af0*/  SHF.R.U32.HI R25, RZ, 0x2, R8.reuse ;  /* 0x00000002ff197819 */ /* 0x100fe40000011608 */
[----:B------:R-:W-:Y:S02]  /*31b00*/  LOP3.LUT R27, R27, 0x7ffffe, RZ, 0xc0, !PT ;  /* 0x007ffffe1b1b7812 */ /* 0x000fe400078ec0ff */
[----:B------:R-:W-:Y:S02]  /*31b10*/  LOP3.LUT R29, R20, 0x1, R29, 0x78, !PT ;  /* 0x00000001141d7812 */ /* 0x000fe400078e781d */
[----:B------:R-:W-:Y:S02]  /*31b20*/  SHF.R.U32.HI R24, RZ, 0x1, R8 ;  /* 0x00000001ff187819 */ /* 0x000fe40000011608 */
[----:B------:R-:W-:-:S02]  /*31b30*/  LOP3.LUT R25, R25, 0x1, RZ, 0xc0, !PT ;  /* 0x0000000119197812 */ /* 0x000fc400078ec0ff */
[----:B------:R-:W-:Y:S01]  /*31b40*/  SHF.R.U32.HI R26, RZ, 0x16, R27 ;  /* 0x00000016ff1a7819 */ /* 0x000fe2000001161b */
[----:B------:R-:W-:Y:S01]  /*31b50*/  IMAD R29, R29, 0x4, R30 ;  /* 0x000000041d1d7824 */ /* 0x000fe200078e021e */
[----:B------:R-:W-:Y:S02]  /*31b60*/  LOP3.LUT R24, R24, 0x1, RZ, 0xc0, !PT ;  /* 0x0000000118187812 */ /* 0x000fe400078ec0ff */
[----:B------:R-:W-:Y:S02]  /*31b70*/  SHF.R.U32.HI R31, RZ, 0x13, R32 ;  /* 0x00000013ff1f7819 */ /* 0x000fe40000011620 */
[----:B------:R-:W-:Y:S02]  /*31b80*/  LOP3.LUT R26, R26, R25, RZ, 0x3c, !PT ;  /* 0x000000191a1a7212 */ /* 0x000fe400078e3cff */
[----:B------:R-:W-:-:S03]  /*31b90*/  LOP3.LUT R31, R24, 0x1, R31, 0x78, !PT ;  /* 0x00000001181f7812 */ /* 0x000fc600078e781f */
[----:B------:R-:W-:-:S04]  /*31ba0*/  IMAD R26, R26, 0x2, R29 ;  /* 0x000000021a1a7824 */ /* 0x000fc800078e021d */
[----:B------:R-:W-:Y:S02]  /*31bb0*/  IMAD.IADD R26, R26, 0x1, R31 ;  /* 0x000000011a1a7824 */ /* 0x000fe400078e021f */
[----:B------:R-:W-:-:S03]  /*31bc0*/  IMAD.SHL.U32 R29, R10, 0x1000, RZ ;  /* 0x000010000a1d7824 */ /* 0x000fc600078e00ff */
[----:B------:R-:W-:-:S04]  /*31bd0*/  SHF.R.U32.HI R28, RZ, 0x8, R26 ;  /* 0x00000008ff1c7819 */ /* 0x000fc8000001161a */
[----:B------:R-:W-:Y:S02]  /*31be0*/  LOP3.LUT R30, R28, R29, RZ, 0xfc, !PT ;  /* 0x0000001d1c1e7212 */ /* 0x000fe400078efcff */
[----:B------:R-:W-:Y:S02]  /*31bf0*/  SHF.R.U32.HI R31, RZ, 0x14, R26 ;  /* 0x00000014ff1f7819 */ /* 0x000fe4000001161a */
[--C-:B------:R-:W-:Y:S02]  /*31c00*/  SHF.R.U32.HI R32, RZ, 0x14, R30.reuse ;  /* 0x00000014ff207819 */ /* 0x100fe4000001161e */
[--C-:B------:R-:W-:Y:S02]  /*31c10*/  SHF.R.U32.HI R29, RZ, 0xe, R30.reuse ;  /* 0x0000000eff1d7819 */ /* 0x100fe4000001161e */
[----:B------:R-:W-:Y:S02]  /*31c20*/  LOP3.LUT R28, R31, R10, RZ, 0xfc, !PT ;  /* 0x0000000a1f1c7212 */ /* 0x000fe400078efcff */
[----:B------:R-:W-:-:S02]  /*31c30*/  SHF.R.U32.HI R31, RZ, 0x15, R30 ;  /* 0x00000015ff1f7819 */ /* 0x000fc4000001161e */
[--C-:B------:R-:W-:Y:S02]  /*31c40*/  SHF.R.U32.HI R33, RZ, 0xf, R30.reuse ;  /* 0x0000000fff217819 */ /* 0x100fe4000001161e */
[----:B------:R-:W-:Y:S02]  /*31c50*/  LOP3.LUT R32, R32, R29, RZ, 0x3c, !PT ;  /* 0x0000001d20207212 */ /* 0x000fe400078e3cff */
[--C-:B------:R-:W-:Y:S02]  /*31c60*/  SHF.R.U32.HI R35, RZ, 0x13, R30.reuse ;  /* 0x00000013ff237819 */ /* 0x100fe4000001161e */
[--C-:B------:R-:W-:Y:S01]  /*31c70*/  SHF.R.U32.HI R10, RZ, 0xd, R30.reuse ;  /* 0x0000000dff0a7819 */ /* 0x100fe2000001161e */
[----:B------:R-:W-:Y:S01]  /*31c80*/  IMAD.SHL.U32 R32, R32, 0x400, RZ ;  /* 0x0000040020207824 */ /* 0x000fe200078e00ff */
[----:B------:R-:W-:Y:S02]  /*31c90*/  LOP3.LUT R31, R31, R33, RZ, 0x3c, !PT ;  /* 0x000000211f1f7212 */ /* 0x000fe400078e3cff */
[----:B------:R-:W-:-:S02]  /*31ca0*/  SHF.R.U32.HI R37, RZ, 0x12, R30 ;  /* 0x00000012ff257819 */ /* 0x000fc4000001161e */
[----:B------:R-:W-:Y:S01]  /*31cb0*/  LOP3.LUT R35, R35, R10, RZ, 0x3c, !PT ;  /* 0x0000000a23237212 */ /* 0x000fe200078e3cff */
[----:B------:R-:W-:Y:S01]  /*31cc0*/  IMAD.SHL.U32 R31, R31, 0x800, RZ ;  /* 0x000008001f1f7824 */ /* 0x000fe200078e00ff */
[----:B------:R-:W-:Y:S02]  /*31cd0*/  LOP3.LUT R32, R32, 0x400, RZ, 0xc0, !PT ;  /* 0x0000040020207812 */ /* 0x000fe400078ec0ff */
[----:B------:R-:W-:Y:S01]  /*31ce0*/  LOP3.LUT R37, R37, R28, RZ, 0x3c, !PT ;  /* 0x0000001c25257212 */ /* 0x000fe200078e3cff */
[----:B------:R-:W-:Y:S01]  /*31cf0*/  IMAD.SHL.U32 R35, R35, 0x200, RZ ;  /* 0x0000020023237824 */ /* 0x000fe200078e00ff */
[----:B------:R-:W-:-:S03]  /*31d00*/  LOP3.LUT R32, R32, 0x800, R31, 0xf8, !PT ;  /* 0x0000080020207812 */ /* 0x000fc600078ef81f */
[----:B------:R-:W-:Y:S01]  /*31d10*/  IMAD.SHL.U32 R37, R37, 0x100, RZ ;  /* 0x0000010025257824 */ /* 0x000fe200078e00ff */
[----:B------:R-:W-:-:S04]  /*31d20*/  LOP3.LUT R32, R32, 0x200, R35, 0xf8, !PT ;  /* 0x0000020020207812 */ /* 0x000fc800078ef823 */
[----:B------:R-:W-:-:S04]  /*31d30*/  LOP3.LUT R37, R32, 0x100, R37, 0xf8, !PT ;  /* 0x0000010020257812 */ /* 0x000fc800078ef825 */
[----:B------:R-:W-:Y:S02]  /*31d40*/  LOP3.LUT R37, R37, R30, RZ, 0x3c, !PT ;  /* 0x0000001e25257212 */ /* 0x000fe400078e3cff */
[--C-:B------:R-:W-:Y:S02]  /*31d50*/  SHF.R.U32.HI R34, RZ, 0x10, R30.reuse ;  /* 0x00000010ff227819 */ /* 0x100fe4000001161e */
[--C-:B------:R-:W-:Y:S02]  /*31d60*/  SHF.R.U32.HI R35, RZ, 0xa, R37.reuse ;  /* 0x0000000aff237819 */ /* 0x100fe40000011625 */
[----:B------:R-:W-:Y:S02]  /*31d70*/  SHF.R.U32.HI R32, RZ, 0x11, R30 ;  /* 0x00000011ff207819 */ /* 0x000fe4000001161e */
[----:B------:R-:W-:Y:S02]  /*31d80*/  SHF.R.U32.HI R31, RZ, 0xb, R37 ;  /* 0x0000000bff1f7819 */ /* 0x000fe40000011625 */
[----:B------:R-:W-:-:S02]  /*31d90*/  LOP3.LUT R36, R35, R34, RZ, 0x3c, !PT ;  /* 0x0000002223247212 */ /* 0x000fc400078e3cff */
[--C-:B------:R-:W-:Y:S02]  /*31da0*/  SHF.R.U32.HI R30, RZ, 0x9, R37.reuse ;  /* 0x00000009ff1e7819 */ /* 0x100fe40000011625 */
[----:B------:R-:W-:Y:S01]  /*31db0*/  LOP3.LUT R34, R31, R32, RZ, 0x3c, !PT ;  /* 0x000000201f227212 */ /* 0x000fe200078e3cff */
[----:B------:R-:W-:Y:S01]  /*31dc0*/  IMAD.SHL.U32 R36, R36, 0x40, RZ ;  /* 0x0000004024247824 */ /* 0x000fe200078e00ff */
[----:B------:R-:W-:Y:S02]  /*31dd0*/  SHF.R.U32.HI R32, RZ, 0x8, R37 ;  /* 0x00000008ff207819 */ /* 0x000fe40000011625 */
        /* <DEDUP_REMOVED lines=9> */
[----:B------:R-:W-:-:S04]  /*31e70*/  LOP3.LUT R38, R38, R37, RZ, 0x3c, !PT ;  /* 0x0000002526267212 */ /* 0x000fc800078e3cff */
[--C-:B------:R-:W-:Y:S01]  /*31e80*/  SHF.R.U32.HI R29, RZ, 0x6, R38.reuse ;  /* 0x00000006ff1d7819 */ /* 0x100fe20000011626 */
[----:B------:R-:W-:Y:S01]  /*31e90*/  IMAD.MOV R34, RZ, RZ, -R25 ;  /* 0x000000ffff227224 */ /* 0x000fe200078e0a19 */
[----:B------:R-:W-:Y:S02]  /*31ea0*/  LOP3.LUT R33, R27, R20, RZ, 0xfc, !PT ;  /* 0x000000141b217212 */ /* 0x000fe400078efcff */
[--C-:B------:R-:W-:Y:S02]  /*31eb0*/  SHF.R.U32.HI R20, RZ, 0x4, R38.reuse ;  /* 0x00000004ff147819 */ /* 0x100fe40000011626 */
[----:B------:R-:W-:Y:S02]  /*31ec0*/  LOP3.LUT R28, R29, R28, RZ, 0x3c, !PT ;  /* 0x0000001c1d1c7212 */ /* 0x000fe400078e3cff */
[----:B------:R-:W-:Y:S02]  /*31ed0*/  SHF.R.U32.HI R27, RZ, 0x7, R38 ;  /* 0x00000007ff1b7819 */ /* 0x000fe40000011626 */
[----:B------:R-:W-:Y:S01]  /*31ee0*/  LOP3.LUT R36, R20, 0x1, R35, 0x48, !PT ;  /* 0x0000000114247812 */ /* 0x000fe200078e4823 */
[----:B------:R-:W-:Y:S01]  /*31ef0*/  IMAD.SHL.U32 R35, R28, 0x4, RZ ;  /* 0x000000041c237824 */ /* 0x000fe200078e00ff */
[----:B------:R-:W-:-:S02]  /*31f00*/  LOP3.LUT R33, R33, 0xb0240, R34, 0x78, !PT ;  /* 0x000b024021217812 */ /* 0x000fc400078e7822 */
[----:B------:R-:W-:Y:S02]  /*31f10*/  SHF.R.U32.HI R28, RZ, 0x5, R38 ;  /* 0x00000005ff1c7819 */ /* 0x000fe40000011626 */
[----:B------:R-:W-:Y:S01]  /*31f20*/  LOP3.LUT R34, R27, R10, RZ, 0x3c, !PT ;  /* 0x0000000a1b227212 */ /* 0x000fe200078e3cff */
[----:B------:R-:W-:Y:S01]  /*31f30*/  IMAD.SHL.U32 R10, R33, 0x2, RZ ;  /* 0x00000002210a7824 */ /* 0x000fe200078e00ff */
[----:B------:R-:W-:Y:S02]  /*31f40*/  LOP3.LUT R31, R28, R31, RZ, 0x3c, !PT ;  /* 0x0000001f1c1f7212 */ /* 0x000fe400078e3cff */
[----:B------:R-:W-:Y:S01]  /*31f50*/  LOP3.LUT R35, R36, 0x4, R35, 0xf8, !PT ;  /* 0x0000000424237812 */ /* 0x000fe200078ef823 */
[----:B------:R-:W-:Y:S01]  /*31f60*/  IMAD.SHL.U32 R34, R34, 0x8, RZ ;  /* 0x0000000822227824 */ /* 0x000fe200078e00ff */
[----:B------:R-:W-:Y:S01]  /*31f70*/  LOP3.LUT R10, R10, R25, RZ, 0xfc, !PT ;  /* 0x000000190a0a7212 */ /* 0x000fe200078efcff */
[----:B------:R-:W-:Y:S02]  /*31f80*/  IMAD.SHL.U32 R31, R31, 0x2, RZ ;  /* 0x000000021f1f7824 */ /* 0x000fe400078e00ff */
[----:B------:R-:W-:Y:S01]  /*31f90*/  IMAD.MOV R25, RZ, RZ, -R24 ;  /* 0x000000ffff197224 */ /* 0x000fe200078e0a18 */
[----:B------:R-:W-:-:S04]  /*31fa0*/  LOP3.LUT R34, R35, 0x8, R34, 0xf8, !PT ;  /* 0x0000000823227812 */ /* 0x000fc800078ef822 */
[----:B------:R-:W-:Y:S02]  /*31fb0*/  LOP3.LUT R31, R34, 0x2, R31, 0xf8, !PT ;  /* 0x00000002221f7812 */ /* 0x000fe400078ef81f */
[----:B------:R-:W-:Y:S02]  /*31fc0*/  LOP3.LUT R25, R10, 0xb0240, R25, 0x78, !PT ;  /* 0x000b02400a197812 */ /* 0x000fe400078e7819 */
[----:B------:R-:W-:-:S03]  /*31fd0*/  LOP3.LUT R10, R31, R38, RZ, 0x3c, !PT ;  /* 0x000000261f0a7212 */ /* 0x000fc600078e3cff */
[----:B------:R-:W-:Y:S01]  /*31fe0*/  IMAD.SHL.U32 R31, R25, 0x2, RZ ;  /* 0x00000002191f7824 */ /* 0x000fe200078e00ff */
[--C-:B------:R-:W-:Y:S02]  /*31ff0*/  SHF.R.U32.HI R25, RZ, 0x3, R10.reuse ;  /* 0x00000003ff197819 */ /* 0x100fe4000001160a */
[----:B------:R-:W-:Y:S02]  /*32000*/  LOP3.LUT R8, R8, 0x1, RZ, 0xc0, !PT ;  /* 0x0000000108087812 */ /* 0x000fe400078ec0ff */
[----:B------:R-:W-:Y:S02]  /*32010*/  LOP3.LUT R31, R24, 0x7ffffe, R31, 0xf8, !PT ;  /* 0x007ffffe181f7812 */ /* 0x000fe400078ef81f */
[----:B------:R-:W-:Y:S02]  /*32020*/  SHF.R.U32.HI R33, RZ, 0x2, R10 ;  /* 0x00000002ff217819 */ /* 0x000fe4000001160a */
[----:B------:R-:W-:Y:S01]  /*32030*/  LOP3.LUT R30, R25, R30, RZ, 0x3c, !PT ;  /* 0x0000001e191e7212 */ /* 0x000fe200078e3cff */
[----:B------:R-:W-:Y:S01]  /*32040*/  IMAD R8, R31, 0x2, R8 ;  /* 0x000000021f087824 */ /* 0x000fe200078e0208 */
[----:B------:R-:W-:Y:S01]  /*32050*/  LOP3.LUT R32, R33, R32, RZ, 0x3c, !PT ;  /* 0x0000002021207212 */ /* 0x000fe200078e3cff */
[----:B------:R-:W-:-:S02]  /*32060*/  IMAD.SHL.U32 R31, R26, 0x1000000, RZ ;  /* 0x010000001a1f7824 */ /* 0x000fc400078e00ff */
[----:B------:R-:W-:Y:S01]  /*32070*/  IMAD.U32 R30, R30, -0x80000000, RZ ;  /* 0x800000001e1e7824 */ /* 0x000fe200078e00ff */
[----:B------:R-:W-:Y:S01]  /*32080*/  SHF.R.U32.HI R24, RZ, 0x1, R10 ;  /* 0x00000001ff187819 */ /* 0x000fe2000001160a */
[----:B------:R-:W-:-:S03]  /*32090*/  IMAD.SHL.U32 R35, R32, 0x40000000, RZ ;  /* 0x4000000020237824 */ /* 0x000fc600078e00ff */
[----:B------:R-:W-:Y:S02]  /*320a0*/  LOP3.LUT R8, R30, R8, R31, 0x1e, !PT ;  /* 0x000000081e087212 */ /* 0x000fe400078e1e1f */
[----:B------:R-:W-:Y:S02]  /*320b0*/  LOP3.LUT R27, R24, R27, RZ, 0x3c, !PT ;  /* 0x0000001b181b7212 */ /* 0x000fe400078e3cff */
[----:B------:R-:W-:Y:S02]  /*320c0*/  LOP3.LUT R35, R8, 0x40000000, R35, 0x78, !PT ;  /* 0x4000000008237812 */ /* 0x000fe400078e7823 */
[----:B------:R-:W-:Y:S01]  /*320d0*/  LOP3.LUT R29, R10, R29, RZ, 0x3c, !PT ;  /* 0x0000001d0a1d7212 */ /* 0x000fe200078e3cff */
[----:B------:R-:W-:Y:S01]  /*320e0*/  IMAD.SHL.U32 R27, R27, 0x20000000, RZ ;  /* 0x200000001b1b7824 */ /* 0x000fe200078e00ff */
[----:B------:R-:W-:-:S03]  /*320f0*/  SHF.R.U32.HI R31, RZ, 0x1e, R35 ;  /* 0x0000001eff1f7819 */ /* 0x000fc60000011623 */
[----:B------:R-:W-:Y:S01]  /*32100*/  IMAD.SHL.U32 R29, R29, 0x10000000, RZ ;  /* 0x100000001d1d7824 */ /* 0x000fe200078e00ff */
[----:B------:R-:W-:Y:S02]  /*32110*/  LOP3.LUT R31, R31, R20, RZ, 0x3c, !PT ;  /* 0x000000141f1f7212 */ /* 0x000fe400078e3cff */
[----:B------:R-:W-:Y:S02]  /*32120*/  LOP3.LUT R26, R27, 0x20000000, RZ, 0xc0, !PT ;  /* 0x200000001b1a7812 */ /* 0x000fe400078ec0ff */
[----:B------:R-:W-:Y:S01]  /*32130*/  SHF.R.U32.HI R27, RZ, 0x1f, R8 ;  /* 0x0000001fff1b7819 */ /* 0x000fe20000011608 */
[----:B------:R-:W-:Y:S01]  /*32140*/  IMAD.SHL.U32 R31, R31, 0x4000000, RZ ;  /* 0x040000001f1f7824 */ /* 0x000fe200078e00ff */
[----:B------:R-:W-:Y:S02]  /*32150*/  LOP3.LUT R26, R26, 0x10000000, R29, 0xf8, !PT ;  /* 0x100000001a1a7812 */ /* 0x000fe400078ef81d */
[----:B------:R-:W-:Y:S02]  /*32160*/  LOP3.LUT R29, R27, 0x1, R28, 0x78, !PT ;  /* 0x000000011b1d7812 */ /* 0x000fe400078e781c */
[----:B------:R-:W-:-:S03]  /*32170*/  LOP3.LUT R31, R31, 0x4000000, RZ, 0xc0, !PT ;  /* 0x040000001f1f7812 */ /* 0x000fc600078ec0ff */
[----:B------:R-:W-:-:S04]  /*32180*/  IMAD R26, R29, 0x8000000, R26 ;  /* 0x080000001d1a7824 */ /* 0x000fc800078e021a */
[----:B------:R-:W-:-:S05]  /*32190*/  IMAD.IADD R26, R31, 0x1, R26 ;  /* 0x000000011f1a7824 */ /* 0x000fca00078e021a */
[----:B------:R-:W-:-:S04]  /*321a0*/  LOP3.LUT R26, R26, R35, RZ, 0x3c, !PT ;  /* 0x000000231a1a7212 */ /* 0x000fc800078e3cff */
[--C-:B------:R-:W-:Y:S02]  /*321b0*/  SHF.R.U32.HI R20, RZ, 0x1c, R26.reuse ;  /* 0x0000001cff147819 */ /* 0x100fe4000001161a */
[--C-:B------:R-:W-:Y:S02]  /*321c0*/  SHF.R.U32.HI R8, RZ, 0x1d, R26.reuse ;  /* 0x0000001dff087819 */ /* 0x100fe4000001161a */
[----:B------:R-:W-:Y:S02]  /*321d0*/  LOP3.LUT R20, R20, R33, RZ, 0x3c, !PT ;  /* 0x0000002114147212 */ /* 0x000fe400078e3cff */
[----:B------:R-:W-:Y:S02]  /*321e0*/  SHF.R.U32.HI R29, RZ, 0x1b, R26 ;  /* 0x0000001bff1d7819 */ /* 0x000fe4000001161a */
[----:B------:R-:W-:Y:S01]  /*321f0*/  LOP3.LUT R25, R8, R25, RZ, 0x3c, !PT ;  /* 0x0000001908197212 */ /* 0x000fe200078e3cff */
[----:B------:R-:W-:Y:S01]  /*32200*/  IMAD.SHL.U32 R20, R20, 0x1000000, RZ ;  /* 0x0100000014147824 */ /* 0x000fe200078e00ff */
[----:B------:R-:W-:-:S02]  /*32210*/  LOP3.LUT R29, R29, R24, RZ, 0x3c, !PT ;  /* 0x000000181d1d7212 */ /* 0x000fc400078e3cff */
[----:B------:R-:W-:Y:S01]  /*32220*/  SHF.R.U32.HI R31, RZ, 0x1a, R26 ;  /* 0x0000001aff1f7819 */ /* 0x000fe2000001161a */
[----:B------:R-:W-:Y:S01]  /*32230*/  IMAD.SHL.U32 R25, R25, 0x2000000, RZ ;  /* 0x0200000019197824 */ /* 0x000fe200078e00ff */
[----:B------:R-:W-:Y:S01]  /*32240*/  LOP3.LUT R20, R20, 0x1000000, RZ, 0xc0, !PT ;  /* 0x0100000014147812 */ /* 0x000fe200078ec0ff */
[----:B------:R-:W-:Y:S01]  /*32250*/  IMAD.SHL.U32 R29, R29, 0x800000, RZ ;  /* 0x008000001d1d7824 */ /* 0x000fe200078e00ff */
[----:B------:R-:W-:Y:S02]  /*32260*/  LOP3.LUT R31, R31, R10, RZ, 0x3c, !PT ;  /* 0x0000000a1f1f7212 */ /* 0x000fe400078e3cff */
[----:B------:R-:W-:-:S03]  /*32270*/  LOP3.LUT R20, R20, 0x2000000, R25, 0xf8, !PT ;  /* 0x0200000014147812 */ /* 0x000fc600078ef819 */
[----:B------:R-:W-:Y:S01]  /*32280*/  IMAD.SHL.U32 R31, R31, 0x400000, RZ ;  /* 0x004000001f1f7824 */ /* 0x000fe200078e00ff */
[----:B------:R-:W-:-:S04]  /*32290*/  LOP3.LUT R20, R20, 0x800000, R29, 0xf8, !PT ;  /* 0x0080000014147812 */ /* 0x000fc800078ef81d */
[----:B------:R-:W-:-:S04]  /*322a0*/  LOP3.LUT R31, R20, 0x400000, R31, 0xf8, !PT ;  /* 0x00400000141f7812 */ /* 0x000fc800078ef81f */
[----:B------:R-:W-:Y:S02]  /*322b0*/  LOP3.LUT R31, R31, R26, RZ, 0x3c, !PT ;  /* 0x0000001a1f1f7212 */ /* 0x000fe400078e3cff */
[----:B------:R-:W-:Y:S02]  /*322c0*/  SHF.R.U32.HI R26, RZ, 0x1e, R26 ;  /* 0x0000001eff1a7819 */ /* 0x000fe4000001161a */
[--C-:B------:R-:W-:Y:S02]  /*322d0*/  SHF.R.U32.HI R25, RZ, 0x18, R31.reuse ;  /* 0x00000018ff197819 */ /* 0x100fe4000001161f */
[----:B------:R-:W-:Y:S02]  /*322e0*/  SHF.R.U32.HI R29, RZ, 0x17, R31 ;  /* 0x00000017ff1d7819 */ /* 0x000fe4000001161f */
[----:B------:R-:W-:Y:S02]  /*322f0*/  LOP3.LUT R25, R25, R26, RZ, 0x3c, !PT ;  /* 0x0000001a19197212 */ /* 0x000fe400078e3cff */
[----:B------:R-:W-:-:S02]  /*32300*/  LOP3.LUT R29, R29, R8, RZ, 0x3c, !PT ;  /* 0x000000081d1d7212 */ /* 0x000fc400078e3cff */
[----:B------:R-:W-:Y:S01]  /*32310*/  SHF.R.U32.HI R20, RZ, 0x19, R31 ;  /* 0x00000019ff147819 */ /* 0x000fe2000001161f */
[----:B------:R-:W-:Y:S02]  /*32320*/  IMAD.SHL.U32 R25, R25, 0x100000, RZ ;  /* 0x0010000019197824 */ /* 0x000fe400078e00ff */
[----:B------:R-:W-:Y:S01]  /*32330*/  IMAD.SHL.U32 R29, R29, 0x80000, RZ ;  /* 0x000800001d1d7824 */ /* 0x000fe200078e00ff */
[----:B------:R-:W-:Y:S02]  /*32340*/  LOP3.LUT R20, R27, 0x1, R20, 0x78, !PT ;  /* 0x000000011b147812 */ /* 0x000fe400078e7814 */
[----:B------:R-:W-:Y:S02]  /*32350*/  LOP3.LUT R25, R25, 0x100000, RZ, 0xc0, !PT ;  /* 0x0010000019197812 */ /* 0x000fe400078ec0ff */
[----:B------:R-:W-:-:S03]  /*32360*/  LOP3.LUT R29, R29, 0x80000, RZ, 0xc0, !PT ;  /* 0x000800001d1d7812 */ /* 0x000fc600078ec0ff */
[----:B------:R-:W-:-:S04]  /*32370*/  IMAD R20, R20, 0x200000, R25 ;  /* 0x0020000014147824 */ /* 0x000fc800078e0219 */
[----:B------:R-:W-:-:S05]  /*32380*/  IMAD.IADD R20, R29, 0x1, R20 ;  /* 0x000000011d147824 */ /* 0x000fca00078e0214 */
[----:B------:R-:W-:-:S04]  /*32390*/  LOP3.LUT R20, R20, R31, RZ, 0x3c, !PT ;  /* 0x0000001f14147212 */ /* 0x000fc800078e3cff */
[--C-:B------:R-:W-:Y:S02]  /*323a0*/  SHF.R.U32.HI R8, RZ, 0x1b, R20.reuse ;  /* 0x0000001bff087819 */ /* 0x100fe40000011614 */
[--C-:B------:R-:W-:Y:S02]  /*323b0*/  SHF.R.U32.HI R27, RZ, 0x15, R20.reuse ;  /* 0x00000015ff1b7819 */ /* 0x100fe40000011614 */
[--C-:B------:R-:W-:Y:S02]  /*323c0*/  SHF.R.U32.HI R24, RZ, 0x1c, R20.reuse ;  /* 0x0000001cff187819 */ /* 0x100fe40000011614 */
[--C-:B------:R-:W-:Y:S02]  /*323d0*/  SHF.R.U32.HI R25, RZ, 0x16, R20.reuse ;  /* 0x00000016ff197819 */ /* 0x100fe40000011614 */
[----:B------:R-:W-:Y:S02]  /*323e0*/  LOP3.LUT R26, R8, R27, RZ, 0x3c, !PT ;  /* 0x0000001b081a7212 */ /* 0x000fe400078e3cff */
[----:B------:R-:W-:-:S02]  /*323f0*/  SHF.R.U32.HI R29, RZ, 0x1a, R20 ;  /* 0x0000001aff1d7819 */ /* 0x000fc40000011614 */
[--C-:B------:R-:W-:Y:S01]  /*32400*/  SHF.R.U32.HI R8, RZ, 0x14, R20.reuse ;  /* 0x00000014ff087819 */ /* 0x100fe20000011614 */
[----:B------:R-:W-:Y:S01]  /*32410*/  IMAD.SHL.U32 R26, R26, 0x20000, RZ ;  /* 0x000200001a1a7824 */ /* 0x000fe200078e00ff */
[----:B------:R-:W-:Y:S02]  /*32420*/  LOP3.LUT R24, R24, R25, RZ, 0x3c, !PT ;  /* 0x0000001918187212 */ /* 0x000fe400078e3cff */
[--C-:B------:R-:W-:Y:S02]  /*32430*/  SHF.R.U32.HI R30, RZ, 0x19, R20.reuse ;  /* 0x00000019ff1e7819 */ /* 0x100fe40000011614 */
[----:B------:R-:W-:Y:S01]  /*32440*/  SHF.R.U32.HI R31, RZ, 0x13, R20 ;  /* 0x00000013ff1f7819 */ /* 0x000fe20000011614 */
[----:B------:R-:W-:Y:S01]  /*32450*/  IMAD.SHL.U32 R24, R24, 0x40000, RZ ;  /* 0x0004000018187824 */ /* 0x000fe200078e00ff */
[----:B------:R-:W-:Y:S02]  /*32460*/  LOP3.LUT R28, R29, R8, RZ, 0x3c, !PT ;  /* 0x000000081d1c7212 */ /* 0x000fe400078e3cff */
[----:B------:R-:W-:-:S02]  /*32470*/  LOP3.LUT R29, R26, 0x20000, RZ, 0xc0, !PT ;  /* 0x000200001a1d7812 */ /* 0x000fc400078ec0ff */
[----:B------:R-:W-:Y:S01]  /*32480*/  LOP3.LUT R30, R30, R31, RZ, 0x3c, !PT ;  /* 0x0000001f1e1e7212 */ /* 0x000fe200078e3cff */
[----:B------:R-:W-:Y:S01]  /*32490*/  IMAD.U32 R28, R28, 0x10000, RZ ;  /* 0x000100001c1c7824 */ /* 0x000fe200078e00ff */
        /* <DEDUP_REMOVED lines=24> */
[--C-:B------:R-:W-:Y:S02]  /*32620*/  SHF.R.U32.HI R32, RZ, 0xd, R28.reuse ;  /* 0x0000000dff207819 */ /* 0x100fe4000001161c */
[--C-:B------:R-:W-:Y:S02]  /*32630*/  SHF.R.U32.HI R25, RZ, 0xe, R28.reuse ;  /* 0x0000000eff197819 */ /* 0x100fe4000001161c */
[----:B------:R-:W-:Y:S02]  /*32640*/  LOP3.LUT R31, R32, R31, RZ, 0x3c, !PT ;  /* 0x0000001f201f7212 */ /* 0x000fe400078e3cff */
[--C-:B------:R-:W-:Y:S02]  /*32650*/  SHF.R.U32.HI R24, RZ, 0xc, R28.reuse ;  /* 0x0000000cff187819 */ /* 0x100fe4000001161c */
[----:B------:R-:W-:Y:S01]  /*32660*/  LOP3.LUT R26, R25, R8, RZ, 0x3c, !PT ;  /* 0x00000008191a7212 */ /* 0x000fe200078e3cff */
[----:B------:R-:W-:Y:S01]  /*32670*/  IMAD.SHL.U32 R31, R31, 0x200, RZ ;  /* 0x000002001f1f7824 */ /* 0x000fe200078e00ff */
        /* <DEDUP_REMOVED lines=34> */
[----:B------:R-:W-:-:S03]  /*328a0*/  LOP3.LUT R20, R20, 0x1, R27, 0x48, !PT ;  /* 0x0000000114147812 */ /* 0x000fc600078e481b */
[----:B------:R-:W-:Y:S01]  /*328b0*/  IMAD.SHL.U32 R25, R25, 0x4, RZ ;  /* 0x0000000419197824 */ /* 0x000fe200078e00ff */
[----:B------:R-:W-:-:S04]  /*328c0*/  LOP3.LUT R20, R20, 0x2, R29, 0xf8, !PT ;  /* 0x0000000214147812 */ /* 0x000fc800078ef81d */
[----:B------:R-:W-:-:S04]  /*328d0*/  LOP3.LUT R25, R20, 0x4, R25, 0xf8, !PT ;  /* 0x0000000414197812 */ /* 0x000fc800078ef819 */
[----:B------:R-:W-:-:S04]  /*328e0*/  LOP3.LUT R25, R25, R26, RZ, 0x3c, !PT ;  /* 0x0000001a19197212 */ /* 0x000fc800078e3cff */
[----:B------:R-:W-:-:S04]  /*328f0*/  IADD3 R25, P0, P1, R25, RZ, -R2 ;  /* 0x000000ff19197210 */ /* 0x000fc8000791e802 */
[----:B------:R-:W-:Y:S02]  /*32900*/  IADD3.X R27, PT, PT, RZ, R10, ~R3, P0, P1 ;  /* 0x0000000aff1b7210 */ /* 0x000fe400007e2c03 */
[----:B------:R-:W-:-:S05]  /*32910*/  IADD3 R29, P0, PT, R4, R25, RZ ;  /* 0x00000019041d7210 */ /* 0x000fca0007f1e0ff */
[----:B------:R-:W-:-:S05]  /*32920*/  IMAD.X R20, R5, 0x1, R27, P0 ;  /* 0x0000000105147824 */ /* 0x000fca00000e061b */
[C-C-:B------:R-:W-:Y:S02]  /*32930*/  SHF.L.W.U32.HI R31, R29.reuse, 0x16, R20.reuse ;  /* 0x000000161d1f7819 */ /* 0x140fe40000010e14 */
[----:B------:R-:W-:-:S04]  /*32940*/  SHF.L.W.U32.HI R8, R29, 0x1c, R20 ;  /* 0x0000001c1d087819 */ /* 0x000fc80000010e14 */
[----:B------:R-:W-:-:S04]  /*32950*/  LOP3.LUT R31, R29, R8, R31, 0x96, !PT ;  /* 0x000000081d1f7212 */ /* 0x000fc800078e961f */
[--C-:B------:R-:W-:Y:S02]  /*32960*/  SHF.R.U32.HI R8, RZ, 0x1, R31.reuse ;  /* 0x00000001ff087819 */ /* 0x100fe4000001161f */
[----:B------:R-:W-:-:S04]  /*32970*/  SHF.R.U32.HI R29, RZ, 0x18, R31 ;  /* 0x00000018ff1d7819 */ /* 0x000fc8000001161f */
[----:B------:R-:W-:Y:S01]  /*32980*/  LOP3.LUT R29, R8, R29, RZ, 0x3c, !PT ;  /* 0x0000001d081d7212 */ /* 0x000fe200078e3cff */
[----:B------:R-:W-:-:S04]  /*32990*/  IMAD.SHL.U32 R10, R31, 0x40000000, RZ ;  /* 0x400000001f0a7824 */ /* 0x000fc800078e00ff */
[----:B------:R-:W-:Y:S01]  /*329a0*/  IMAD.SHL.U32 R29, R29, 0x800000, RZ ;  /* 0x008000001d1d7824 */ /* 0x000fe200078e00ff */
[----:B------:R-:W-:-:S04]  /*329b0*/  SHF.R.S32.HI R10, RZ, 0x1f, R10 ;  /* 0x0000001fff0a7819 */ /* 0x000fc8000001140a */
[----:B------:R-:W-:-:S04]  /*329c0*/  LOP3.LUT R29, R29, 0x800000, RZ, 0xc0, !PT ;  /* 0x008000001d1d7812 */ /* 0x000fc800078ec0ff */
[----:B------:R-:W-:-:S04]  /*329d0*/  LOP3.LUT R29, R29, 0x7ffffe, R8, 0xf8, !PT ;  /* 0x007ffffe1d1d7812 */ /* 0x000fc800078ef808 */
[----:B------:R-:W-:Y:S02]  /*329e0*/  LOP3.LUT R10, R29, 0x160480, R10, 0x78, !PT ;  /* 0x001604801d0a7812 */ /* 0x000fe400078e780a */
[----:B------:R-:W-:Y:S02]  /*329f0*/  SHF.R.U32.HI R29, RZ, 0x19, R31 ;  /* 0x00000019ff1d7819 */ /* 0x000fe4000001161f */
[----:B------:R-:W-:-:S04]  /*32a00*/  SHF.R.U32.HI R10, RZ, 0x1, R10 ;  /* 0x00000001ff0a7819 */ /* 0x000fc8000001160a */
[C---:B------:R-:W-:Y:S02]  /*32a10*/  LOP3.LUT R29, R10.reuse, R29, RZ, 0x3c, !PT ;  /* 0x0000001d0a1d7212 */ /* 0x040fe400078e3cff */
[----:B------:R-:W-:-:S03]  /*32a20*/  LOP3.LUT R8, R10, 0x1, RZ, 0xc0, !PT ;  /* 0x000000010a087812 */ /* 0x000fc600078ec0ff */
[----:B------:R-:W-:Y:S02]  /*32a30*/  IMAD.SHL.U32 R29, R29, 0x800000, RZ ;  /* 0x008000001d1d7824 */ /* 0x000fe400078e00ff */
[----:B------:R-:W-:-:S03]  /*32a40*/  IMAD.MOV R8, RZ, RZ, -R8 ;  /* 0x000000ffff087224 */ /* 0x000fc600078e0a08 */
        /* <DEDUP_REMOVED lines=32> */
[----:B------:R-:W-:Y:S01]  /*32c50*/  LOP3.LUT R29, R24, 0x800000, R29, 0xf8, !PT ;  /* 0x00800000181d7812 */ /* 0x000fe200078ef81d */
[----:B------:R-:W-:-:S03]  /*32c60*/  IMAD.WIDE.U32 R6, R11, 0x3, R6 ;  /* 0x000000030b067825 */ /* 0x000fc600078e0006 */
[----:B------:R-:W-:Y:S02]  /*32c70*/  LOP3.LUT R29, R29, 0x160480, R10, 0x78, !PT ;  /* 0x001604801d1d7812 */ /* 0x000fe400078e780a */
[----:B------:R-:W2:Y:S01]  /*32c80*/  LDG.E R8, desc[UR12][R6.64+0x10000] ;  /* 0x0100000c06087981 */ /* 0x000ea2000c1e1900 */
        /* <DEDUP_REMOVED lines=9> */
[----:B------:R-:W-:Y:S02]  /*32d20*/  SHF.R.U32.HI R10, RZ, 0x1, R29 ;  /* 0x00000001ff0a7819 */ /* 0x000fe4000001161d */
[----:B------:R-:W-:Y:S02]  /*32d30*/  LOP3.LUT R28, R20, 0xffffff, RZ, 0xc0, !PT ;  /* 0x00ffffff141c7812 */ /* 0x000fe400078ec0ff */
[----:B------:R-:W-:Y:S02]  /*32d40*/  LOP3.LUT R35, R35, 0x1, R10, 0x78, !PT ;  /* 0x0000000123237812 */ /* 0x000fe400078e780a */
[----:B------:R-:W-:-:S03]  /*32d50*/  LOP3.LUT R26, R10, 0x1, RZ, 0xc0, !PT ;  /* 0x000000010a1a7812 */ /* 0x000fc600078ec0ff */
[----:B------:R-:W-:Y:S01]  /*32d60*/  IMAD R32, R35, 0x800000, R10 ;  /* 0x0080000023207824 */ /* 0x000fe200078e020a */
[----:B------:R-:W-:Y:S01]  /*32d70*/  SHF.R.U32.HI R10, RZ, 0xa, R28 ;  /* 0x0000000aff0a7819 */ /* 0x000fe2000001161c */
[----:B------:R-:W-:Y:S01]  /*32d80*/  IMAD.MOV R37, RZ, RZ, -R26 ;  /* 0x000000ffff257224 */ /* 0x000fe200078e0a1a */
[----:B------:R-:W-:-:S04]  /*32d90*/  SHF.R.U32.HI R35, RZ, 0x4, R28 ;  /* 0x00000004ff237819 */ /* 0x000fc8000001161c */
[----:B------:R-:W-:Y:S02]  /*32da0*/  LOP3.LUT R35, R35, R10, RZ, 0x3c, !PT ;  /* 0x0000000a23237212 */ /* 0x000fe400078e3cff */
[----:B------:R-:W-:Y:S02]  /*32db0*/  LOP3.LUT R32, R32, 0x160480, R37, 0x78, !PT ;  /* 0x0016048020207812 */ /* 0x000fe400078e7825 */
[----:B------:R-:W-:Y:S02]  /*32dc0*/  LOP3.LUT R26, R35, 0xffffff, R20, 0x78, !PT ;  /* 0x00ffffff231a7812 */ /* 0x000fe400078e7814 */
[----:B------:R-:W-:-:S04]  /*32dd0*/  SHF.R.U32.HI R35, RZ, 0x1, R32 ;  /* 0x00000001ff237819 */ /* 0x000fc80000011620 */
[C---:B------:R-:W-:Y:S02]  /*32de0*/  LOP3.LUT R34, R35.reuse, R26, RZ, 0x3c, !PT ;  /* 0x0000001a23227212 */ /* 0x040fe400078e3cff */
[----:B------:R-:W-:-:S03]  /*32df0*/  LOP3.LUT R10, R35, 0x1, RZ, 0xc0, !PT ;  /* 0x00000001230a7812 */ /* 0x000fc600078ec0ff */
[----:B------:R-:W-:Y:S02]  /*32e00*/  IMAD.SHL.U32 R32, R34, 0x800000, RZ ;  /* 0x0080000022207824 */ /* 0x000fe400078e00ff */
[----:B------:R-:W-:-:S03]  /*32e10*/  IMAD.MOV R37, RZ, RZ, -R10 ;  /* 0x000000ffff257224 */ /* 0x000fc600078e0a0a */
[----:B------:R-:W-:-:S04]  /*32e20*/  LOP3.LUT R32, R35, 0x800000, R32, 0xf8, !PT ;  /* 0x0080000023207812 */ /* 0x000fc800078ef820 */
[----:B------:R-:W-:-:S04]  /*32e30*/  LOP3.LUT R32, R32, 0x160480, R37, 0x78, !PT ;  /* 0x0016048020207812 */ /* 0x000fc800078e7825 */
[----:B------:R-:W-:Y:S01]  /*32e40*/  SHF.R.U32.HI R32, RZ, 0x1, R32 ;  /* 0x00000001ff207819 */ /* 0x000fe20000011620 */
[----:B------:R-:W-:-:S03]  /*32e50*/  IMAD.SHL.U32 R35, R34, 0x400000, RZ ;  /* 0x0040000022237824 */ /* 0x000fc600078e00ff */
[C---:B------:R-:W-:Y:S02]  /*32e60*/  LOP3.LUT R10, R32.reuse, 0x1, RZ, 0xc0, !PT ;  /* 0x00000001200a7812 */ /* 0x040fe400078ec0ff */
[----:B------:R-:W-:-:S03]  /*32e70*/  LOP3.LUT R35, R32, 0x800000, R35, 0xf8, !PT ;  /* 0x0080000020237812 */ /* 0x000fc600078ef823 */
[----:B------:R-:W-:-:S05]  /*32e80*/  IMAD.MOV R10, RZ, RZ, -R10 ;  /* 0x000000ffff0a7224 */ /* 0x000fca00078e0a0a */
        /* <DEDUP_REMOVED lines=27> */
[----:B------:R-:W-:Y:S01]  /*33040*/  LOP3.LUT R35, R34, R35, RZ, 0x3c, !PT ;  /* 0x0000002322237212 */ /* 0x000fe200078e3cff */
[----:B------:R-:W-:-:S04]  /*33050*/  IMAD.SHL.U32 R10, R29, 0x1000000, RZ ;  /* 0x010000001d0a7824 */ /* 0x000fc800078e00ff */
[----:B------:R-:W-:Y:S01]  /*33060*/  IMAD.SHL.U32 R35, R35, 0x800000, RZ ;  /* 0x0080000023237824 */ /* 0x000fe200078e00ff */
[----:B------:R-:W-:-:S04]  /*33070*/  SHF.R.S32.HI R10, RZ, 0x1f, R10 ;  /* 0x0000001fff0a7819 */ /* 0x000fc8000001140a */
        /* <DEDUP_REMOVED lines=49> */
[----:B--2---:R-:W-:-:S03]  /*33390*/  IMAD.SHL.U32 R39, R8, 0x80000, RZ ;  /* 0x0008000008277824 */ /* 0x004fc600078e00ff */
[----:B------:R-:W-:-:S04]  /*333a0*/  LOP3.LUT R40, R37, 0x160480, R26, 0x78, !PT ;  /* 0x0016048025287812 */ /* 0x000fc800078e781a */
[----:B------:R-:W-:-:S04]  /*333b0*/  SHF.R.U32.HI R38, RZ, 0x1, R40 ;  /* 0x00000001ff267819 */ /* 0x000fc80000011628 */
[----:B------:R-:W-:Y:S02]  /*333c0*/  LOP3.LUT R39, R38, 0x80000, R39, 0x78, !PT ;  /* 0x0008000026277812 */ /* 0x000fe400078e7827 */
[----:B------:R-:W-:Y:S02]  /*333d0*/  SHF.R.U32.HI R42, RZ, 0xa, R40 ;  /* 0x0000000aff2a7819 */ /* 0x000fe40000011628 */
[----:B------:R-:W-:Y:S02]  /*333e0*/  SHF.R.U32.HI R41, RZ, 0x15, R28 ;  /* 0x00000015ff297819 */ /* 0x000fe4000001161c */
[--C-:B------:R-:W-:Y:S02]  /*333f0*/  SHF.R.U32.HI R40, RZ, 0x12, R39.reuse ;  /* 0x00000012ff287819 */ /* 0x100fe40000011627 */
[--C-:B------:R-:W-:Y:S02]  /*33400*/  SHF.R.U32.HI R44, RZ, 0x10, R39.reuse ;  /* 0x00000010ff2c7819 */ /* 0x100fe40000011627 */
[----:B------:R-:W-:-:S02]  /*33410*/  SHF.R.U32.HI R43, RZ, 0x4, R39 ;  /* 0x00000004ff2b7819 */ /* 0x000fc40000011627 */
[----:B------:R-:W-:Y:S02]  /*33420*/  SHF.R.U32.HI R45, RZ, 0x17, R37 ;  /* 0x00000017ff2d7819 */ /* 0x000fe40000011625 */
[----:B------:R-:W-:Y:S02]  /*33430*/  LOP3.LUT R42, R40, R41, R42, 0x40, !PT ;  /* 0x00000029282a7212 */ /* 0x000fe400078e402a */
[----:B------:R-:W-:Y:S02]  /*33440*/  LOP3.LUT R26, R31, 0x7f, RZ, 0xc0, !PT ;  /* 0x0000007f1f1a7812 */ /* 0x000fe400078ec0ff */
[----:B------:R-:W-:Y:S02]  /*33450*/  SHF.R.U32.HI R46, RZ, 0x9, R39 ;  /* 0x00000009ff2e7819 */ /* 0x000fe40000011627 */
[----:B------:R-:W-:Y:S02]  /*33460*/  LOP3.LUT R41, R43, R44, R41, 0x40, !PT ;  /* 0x0000002c2b297212 */ /* 0x000fe400078e4029 */
[----:B------:R-:W-:-:S02]  /*33470*/  LOP3.LUT R40, R45, R40, R43, 0x10, !PT ;  /* 0x000000282d287212 */ /* 0x000fc400078e102b */
[----:B------:R-:W-:Y:S02]  /*33480*/  LOP3.LUT R45, R46, R44, R45, 0x10, !PT ;  /* 0x0000002c2e2d7212 */ /* 0x000fe400078e102d */
[----:B------:R-:W-:Y:S02]  /*33490*/  SHF.R.U32.HI R26, RZ, 0x4, R26 ;  /* 0x00000004ff1a7819 */ /* 0x000fe4000001161a */
[----:B------:R-:W-:-:S04]  /*334a0*/  LOP3.LUT R40, R40, R42, R41, 0xfe, !PT ;  /* 0x0000002a28287212 */ /* 0x000fc800078efe29 */
[----:B------:R-:W-:-:S04]  /*334b0*/  LOP3.LUT R26, R26, R40, R45, 0x1e, !PT ;  /* 0x000000281a1a7212 */ /* 0x000fc800078e1e2d */
[----:B------:R-:W-:Y:S02]  /*334c0*/  LOP3.LUT R26, R38, R26, R31, 0x96, !PT ;  /* 0x0000001a261a7212 */ /* 0x000fe400078e961f */
[----:B------:R-:W-:Y:S02]  /*334d0*/  SHF.R.U32.HI R40, RZ, 0x16, R37 ;  /* 0x00000016ff287819 */ /* 0x000fe40000011625 */
[--C-:B------:R-:W-:Y:S01]  /*334e0*/  SHF.R.U32.HI R41, RZ, 0x7, R39.reuse ;  /* 0x00000007ff297819 */ /* 0x100fe20000011627 */
[----:B------:R-:W-:Y:S01]  /*334f0*/  IMAD.SHL.U32 R26, R26, 0x80, RZ ;  /* 0x000000801a1a7824 */ /* 0x000fe200078e00ff */
[--C-:B------:R-:W-:Y:S02]  /*33500*/  SHF.R.U32.HI R42, RZ, 0xc, R39.reuse ;  /* 0x0000000cff2a7819 */ /* 0x100fe40000011627 */
[----:B------:R-:W-:Y:S02]  /*33510*/  LOP3.LUT R20, R39, 0xffffff, R20, 0x8, !PT ;  /* 0x00ffffff27147812 */ /* 0x000fe400078e0814 */
[----:B------:R-:W-:-:S02]  /*33520*/  SHF.R.U32.HI R44, RZ, 0x11, R39 ;  /* 0x00000011ff2c7819 */ /* 0x000fc40000011627 */
[----:B------:R-:W-:Y:S02]  /*33530*/  LOP3.LUT R43, R42, R40, R41, 0x40, !PT ;  /* 0x000000282a2b7212 */ /* 0x000fe400078e4029 */
[----:B------:R-:W-:Y:S02]  /*33540*/  LOP3.LUT R40, R26, 0x80, RZ, 0xc0, !PT ;  /* 0x000000801a287812 */ /* 0x000fe400078ec0ff */
[----:B------:R-:W-:Y:S02]  /*33550*/  SHF.R.U32.HI R26, RZ, 0x11, R20 ;  /* 0x00000011ff1a7819 */ /* 0x000fe40000011614 */
[----:B------:R-:W-:Y:S02]  /*33560*/  LOP3.LUT R43, R43, R44, R42, 0xf4, !PT ;  /* 0x0000002c2b2b7212 */ /* 0x000fe400078ef42a */
[----:B------:R-:W-:Y:S02]  /*33570*/  LOP3.LUT R20, R40, 0x40, R35, 0xf8, !PT ;  /* 0x0000004028147812 */ /* 0x000fe400078ef823 */
[----:B------:R-:W-:-:S02]  /*33580*/  LOP3.LUT R26, R43, R26, R41, 0xf8, !PT ;  /* 0x0000001a2b1a7212 */ /* 0x000fc400078ef829 */
[----:B------:R-:W-:Y:S02]  /*33590*/  SHF.R.U32.HI R41, RZ, 0x6, R20 ;  /* 0x00000006ff297819 */ /* 0x000fe40000011614 */
[----:B------:R-:W-:Y:S02]  /*335a0*/  LOP3.LUT R35, R20, 0x3e, R35, 0xf8, !PT ;  /* 0x0000003e14237812 */ /* 0x000fe400078ef823 */
[----:B------:R-:W-:-:S04]  /*335b0*/  LOP3.LUT R26, R26, R41, RZ, 0x3c, !PT ;  /* 0x000000291a1a7212 */ /* 0x000fc800078e3cff */
[----:B------:R-:W-:-:S04]  /*335c0*/  LOP3.LUT R41, R26, R35, R34, 0x1e, !PT ;  /* 0x000000231a297212 */ /* 0x000fc800078e1e22 */
[----:B------:R-:W-:-:S05]  /*335d0*/  LOP3.LUT R41, R41, R36, RZ, 0x3c, !PT ;  /* 0x0000002429297212 */ /* 0x000fca00078e3cff */
[----:B------:R-:W-:Y:S01]  /*335e0*/  IMAD.SHL.U32 R34, R41, 0x80, RZ ;  /* 0x0000008029227824 */ /* 0x000fe200078e00ff */
[--C-:B------:R-:W-:Y:S02]  /*335f0*/  SHF.R.U32.HI R26, RZ, 0xf, R28.reuse ;  /* 0x0000000fff1a7819 */ /* 0x100fe4000001161c */
[--C-:B------:R-:W-:Y:S02]  /*33600*/  SHF.R.U32.HI R45, RZ, 0xd, R28.reuse ;  /* 0x0000000dff2d7819 */ /* 0x100fe4000001161c */
[----:B------:R-:W-:Y:S02]  /*33610*/  LOP3.LUT R34, R34, 0x80, RZ, 0xc0, !PT ;  /* 0x0000008022227812 */ /* 0x000fe400078ec0ff */
[----:B------:R-:W-:Y:S02]  /*33620*/  LOP3.LUT R45, R26, R45, RZ, 0xc0, !PT ;  /* 0x0000002d1a2d7212 */ /* 0x000fe400078ec0ff */
[--C-:B------:R-:W-:Y:S02]  /*33630*/  SHF.R.U32.HI R41, RZ, 0xc, R28.reuse ;  /* 0x0000000cff297819 */ /* 0x100fe4000001161c */
[----:B------:R-:W-:-:S02]  /*33640*/  SHF.R.U32.HI R36, RZ, 0x10, R28 ;  /* 0x00000010ff247819 */ /* 0x000fc4000001161c */
[--C-:B------:R-:W-:Y:S02]  /*33650*/  SHF.R.U32.HI R43, RZ, 0x16, R28.reuse ;  /* 0x00000016ff2b7819 */ /* 0x100fe4000001161c */
[----:B------:R-:W-:Y:S02]  /*33660*/  LOP3.LUT R26, R34, 0x40, R29, 0xf8, !PT ;  /* 0x00000040221a7812 */ /* 0x000fe400078ef81d */
[----:B------:R-:W-:Y:S02]  /*33670*/  SHF.R.U32.HI R42, RZ, 0x17, R28 ;  /* 0x00000017ff2a7819 */ /* 0x000fe4000001161c */
[----:B------:R-:W-:Y:S02]  /*33680*/  LOP3.LUT R43, R41, R36, R43, 0x96, !PT ;  /* 0x00000024292b7212 */ /* 0x000fe400078e962b */
[----:B------:R-:W-:Y:S02]  /*33690*/  LOP3.LUT R28, R26, 0x3e, R29, 0xf8, !PT ;  /* 0x0000003e1a1c7812 */ /* 0x000fe400078ef81d */
[----:B------:R-:W-:-:S02]  /*336a0*/  LOP3.LUT R44, R45, R42, R36, 0x78, !PT ;  /* 0x0000002a2d2c7212 */ /* 0x000fc400078e7824 */
[----:B------:R-:W-:Y:S02]  /*336b0*/  LOP3.LUT R36, R43, 0x1, R38, 0x78, !PT ;  /* 0x000000012b247812 */ /* 0x000fe400078e7826 */
[----:B------:R-:W-:Y:S02]  /*336c0*/  SHF.R.U32.HI R29, RZ, 0x5, R35 ;  /* 0x00000005ff1d7819 */ /* 0x000fe40000011623 */
[----:B------:R-:W-:-:S04]  /*336d0*/  LOP3.LUT R33, R28, 0x1, R33, 0xf8, !PT ;  /* 0x000000011c217812 */ /* 0x000fc800078ef821 */
[----:B------:R-:W-:Y:S02]  /*336e0*/  LOP3.LUT R36, R33, R36, R29, 0x96, !PT ;  /* 0x0000002421247212 */ /* 0x000fe400078e961d */
[----:B------:R-:W-:Y:S02]  /*336f0*/  LOP3.LUT R44, R44, R41, RZ, 0x3c, !PT ;  /* 0x000000292c2c7212 */ /* 0x000fe400078e3cff */
[----:B------:R-:W-:Y:S01]  /*33700*/  LOP3.LUT R38, R38, 0x1, RZ, 0xc0, !PT ;  /* 0x0000000126267812 */ /* 0x000fe200078ec0ff */
[----:B------:R-:W-:Y:S01]  /*33710*/  IMAD.SHL.U32 R46, R36, 0x800000, RZ ;  /* 0x00800000242e7824 */ /* 0x000fe200078e00ff */
[----:B------:R-:W-:Y:S01]  /*33720*/  SHF.R.U32.HI R43, RZ, 0x15, R37 ;  /* 0x00000015ff2b7819 */ /* 0x000fe20000011625 */
[----:B------:R-:W-:Y:S01]  /*33730*/  IMAD.SHL.U32 R48, R44, 0x2000, RZ ;  /* 0x000020002c307824 */ /* 0x000fe200078e00ff */
[--C-:B------:R-:W-:Y:S02]  /*33740*/  SHF.R.U32.HI R37, RZ, 0x13, R39.reuse ;  /* 0x00000013ff257819 */ /* 0x100fe40000011627 */
[--C-:B------:R-:W-:Y:S01]  /*33750*/  SHF.R.U32.HI R36, RZ, 0x8, R39.reuse ;  /* 0x00000008ff247819 */ /* 0x100fe20000011627 */
[----:B------:R-:W-:Y:S01]  /*33760*/  IMAD.MOV R45, RZ, RZ, -R38 ;  /* 0x000000ffff2d7224 */ /* 0x000fe200078e0a26 */
[----:B------:R-:W-:-:S02]  /*33770*/  SHF.R.U32.HI R44, RZ, 0x6, R39 ;  /* 0x00000006ff2c7819 */ /* 0x000fc40000011627 */
[----:B------:R-:W-:Y:S02]  /*33780*/  LOP3.LUT R46, R46, R39, RZ, 0xfc, !PT ;  /* 0x000000272e2e7212 */ /* 0x000fe400078efcff */
[----:B------:R-:W-:Y:S02]  /*33790*/  SHF.R.U32.HI R39, RZ, 0xd, R39 ;  /* 0x0000000dff277819 */ /* 0x000fe40000011627 */
[----:B------:R-:W-:Y:S02]  /*337a0*/  LOP3.LUT R38, R37, R36, R42, 0x40, !PT ;  /* 0x0000002425267212 */ /* 0x000fe400078e402a */
[----:B------:R-:W-:Y:S02]  /*337b0*/  LOP3.LUT R37, R44, R43, R37, 0x40, !PT ;  /* 0x0000002b2c257212 */ /* 0x000fe400078e4025 */
[----:B------:R-:W-:Y:S02]  /*337c0*/  LOP3.LUT R44, R39, R44, R36, 0x10, !PT ;  /* 0x0000002c272c7212 */ /* 0x000fe400078e1024 */
[----:B------:R-:W-:-:S02]  /*337d0*/  LOP3.LUT R36, R46, 0x160480, R45, 0x78, !PT ;  /* 0x001604802e247812 */ /* 0x000fc400078e782d */
[----:B------:R-:W-:Y:S02]  /*337e0*/  LOP3.LUT R44, R44, R38, R37, 0xfe, !PT ;  /* 0x000000262c2c7212 */ /* 0x000fe400078efe25 */
[----:B------:R-:W-:Y:S02]  /*337f0*/  LOP3.LUT R48, R41, 0xffffe000, R48, 0xf6, !PT ;  /* 0xffffe00029307812 */ /* 0x000fe400078ef630 */
[----:B------:R-:W-:Y:S01]  /*33800*/  SHF.R.U32.HI R37, RZ, 0x1, R36 ;  /* 0x00000001ff257819 */ /* 0x000fe20000011624 */
[----:B------:R-:W-:Y:S01]  /*33810*/  IMAD.SHL.U32 R45, R8, 0x40000, RZ ;  /* 0x00040000082d7824 */ /* 0x000fe200078e00ff */
[----:B------:R-:W-:Y:S02]  /*33820*/  LOP3.LUT R43, R42, R39, R43, 0x10, !PT ;  /* 0x000000272a2b7212 */ /* 0x000fe400078e102b */
[----:B------:R-:W-:Y:S02]  /*33830*/  SHF.R.U32.HI R42, RZ, 0x6, R26 ;  /* 0x00000006ff2a7819 */ /* 0x000fe4000001161a */
[----:B------:R-:W-:-:S02]  /*33840*/  SHF.R.U32.HI R39, RZ, 0x1, R48 ;  /* 0x00000001ff277819 */ /* 0x000fc40000011630 */
[----:B------:R-:W-:Y:S02]  /*33850*/  LOP3.LUT R38, R37, 0x7fffff, RZ, 0xc0, !PT ;  /* 0x007fffff25267812 */ /* 0x000fe400078ec0ff */
[----:B------:R-:W-:Y:S02]  /*33860*/  LOP3.LUT R43, R42, R44, R43, 0x1e, !PT ;  /* 0x0000002c2a2b7212 */ /* 0x000fe400078e1e2b */
[----:B------:R-:W-:Y:S02]  /*33870*/  LOP3.LUT R41, R39, 0x17ff, RZ, 0xc0, !PT ;  /* 0x000017ff27297812 */ /* 0x000fe400078ec0ff */
[----:B------:R-:W-:Y:S02]  /*33880*/  LOP3.LUT R42, R38, 0x80000, R45, 0x78, !PT ;  /* 0x00080000262a7812 */ /* 0x000fe400078e782d */
[----:B------:R-:W-:Y:S02]  /*33890*/  LOP3.LUT R43, R33, R43, R32, 0x96, !PT ;  /* 0x0000002b212b7212 */ /* 0x000fe400078e9620 */
[----:B------:R-:W-:-:S02]  /*338a0*/  SHF.R.U32.HI R44, RZ, 0x9, R41 ;  /* 0x00000009ff2c7819 */ /* 0x000fc40000011629 */
[----:B------:R-:W-:Y:S02]  /*338b0*/  SHF.R.U32.HI R32, RZ, 0xa, R36 ;  /* 0x0000000aff207819 */ /* 0x000fe40000011624 */
[--C-:B------:R-:W-:Y:S02]  /*338c0*/  SHF.R.U32.HI R33, RZ, 0x12, R42.reuse ;  /* 0x00000012ff217819 */ /* 0x100fe4000001162a */
[--C-:B------:R-:W-:Y:S02]  /*338d0*/  SHF.R.U32.HI R47, RZ, 0x10, R42.reuse ;  /* 0x00000010ff2f7819 */ /* 0x100fe4000001162a */
[----:B------:R-:W-:Y:S02]  /*338e0*/  SHF.R.U32.HI R46, RZ, 0x4, R42 ;  /* 0x00000004ff2e7819 */ /* 0x000fe4000001162a */
[----:B------:R-:W-:Y:S02]  /*338f0*/  SHF.R.U32.HI R48, RZ, 0x16, R38 ;  /* 0x00000016ff307819 */ /* 0x000fe40000011626 */
[----:B------:R-:W-:-:S02]  /*33900*/  SHF.R.U32.HI R49, RZ, 0x9, R42 ;  /* 0x00000009ff317819 */ /* 0x000fc4000001162a */
[----:B------:R-:W-:Y:S01]  /*33910*/  LOP3.LUT R45, R33, R44, R32, 0x40, !PT ;  /* 0x0000002c212d7212 */ /* 0x000fe200078e4020 */
[----:B------:R-:W-:Y:S01]  /*33920*/  IMAD.SHL.U32 R32, R43, 0x80, RZ ;  /* 0x000000802b207824 */ /* 0x000fe200078e00ff */
[----:B------:R-:W-:Y:S02]  /*33930*/  LOP3.LUT R44, R46, R47, R44, 0x40, !PT ;  /* 0x0000002f2e2c7212 */ /* 0x000fe400078e402c */
[----:B------:R-:W-:Y:S02]  /*33940*/  LOP3.LUT R33, R48, R33, R46, 0x10, !PT ;  /* 0x0000002130217212 */ /* 0x000fe400078e102e */
[----:B------:R-:W-:Y:S02]  /*33950*/  LOP3.LUT R49, R49, R47, R48, 0x10, !PT ;  /* 0x0000002f31317212 */ /* 0x000fe400078e1030 */
[----:B------:R-:W-:Y:S02]  /*33960*/  SHF.R.U32.HI R40, RZ, 0x7, R40 ;  /* 0x00000007ff287819 */ /* 0x000fe40000011628 */
[----:B------:R-:W-:-:S02]  /*33970*/  SHF.R.U32.HI R47, RZ, 0x4, R35 ;  /* 0x00000004ff2f7819 */ /* 0x000fc40000011623 */
[----:B------:R-:W-:Y:S02]  /*33980*/  LOP3.LUT R32, R32, 0x80, RZ, 0xc0, !PT ;  /* 0x0000008020207812 */ /* 0x000fe400078ec0ff */
[----:B------:R-:W-:Y:S02]  /*33990*/  LOP3.LUT R45, R33, R45, R44, 0xfe, !PT ;  /* 0x0000002d212d7212 */ /* 0x000fe400078efe2c */
[----:B------:R-:W-:Y:S02]  /*339a0*/  LOP3.LUT R33, R40, R47, RZ, 0x3c, !PT ;  /* 0x0000002f28217212 */ /* 0x000fe400078e3cff */
[----:B------:R-:W-:Y:S02]  /*339b0*/  LOP3.LUT R40, R32, 0x7f, R31, 0xf8, !PT ;  /* 0x0000007f20287812 */ /* 0x000fe400078ef81f */
[--C-:B------:R-:W-:Y:S02]  /*339c0*/  SHF.R.U32.HI R46, RZ, 0x3, R41.reuse ;  /* 0x00000003ff2e7819 */ /* 0x100fe40000011629 */
[----:B------:R-:W-:-:S02]  /*339d0*/  SHF.R.U32.HI R43, RZ, 0x1, R41 ;  /* 0x00000001ff2b7819 */ /* 0x000fc40000011629 */
[----:B------:R-:W-:Y:S02]  /*339e0*/  LOP3.LUT R45, R30, R45, R49, 0x1e, !PT ;  /* 0x0000002d1e2d7212 */ /* 0x000fe400078e1e31 */
[----:B------:R-:W-:Y:S02]  /*339f0*/  SHF.R.U32.HI R40, RZ, 0x1, R40 ;  /* 0x00000001ff287819 */ /* 0x000fe40000011628 */
[----:B------:R-:W-:Y:S02]  /*33a00*/  LOP3.LUT R43, R46, R43, RZ, 0xc0, !PT ;  /* 0x0000002b2e2b7212 */ /* 0x000fe400078ec0ff */
[----:B------:R-:W-:Y:S02]  /*33a10*/  SHF.R.U32.HI R30, RZ, 0x5, R41 ;  /* 0x00000005ff1e7819 */ /* 0x000fe40000011629 */
[----:B------:R-:W-:Y:S02]  /*33a20*/  SHF.R.U32.HI R44, RZ, 0x15, R38 ;  /* 0x00000015ff2c7819 */ /* 0x000fe40000011626 */
[----:B------:R-:W-:-:S02]  /*33a30*/  SHF.R.U32.HI R31, RZ, 0x7, R42 ;  /* 0x00000007ff1f7819 */ /* 0x000fc4000001162a */
[--C-:B------:R-:W-:Y:S02]  /*33a40*/  SHF.R.U32.HI R46, RZ, 0x11, R42.reuse ;  /* 0x00000011ff2e7819 */ /* 0x100fe4000001162a */
[----:B------:R-:W-:Y:S02]  /*33a50*/  SHF.R.U32.HI R49, RZ, 0xc, R42 ;  /* 0x0000000cff317819 */ /* 0x000fe4000001162a */
[----:B------:R-:W-:Y:S02]  /*33a60*/  LOP3.LUT R45, R37, R45, R40, 0x96, !PT ;  /* 0x0000002d252d7212 */ /* 0x000fe400078e9628 */
[----:B------:R-:W-:Y:S02]  /*33a70*/  SHF.R.U32.HI R51, RZ, 0xc, R41 ;  /* 0x0000000cff337819 */ /* 0x000fe40000011629 */
[----:B------:R-:W-:Y:S02]  /*33a80*/  LOP3.LUT R47, R31, R30, R46, 0x40, !PT ;  /* 0x0000001e1f2f7212 */ /* 0x000fe400078e402e */
[-C--:B------:R-:W-:Y:S01]  /*33a90*/  LOP3.LUT R48, R49, R44.reuse, R31, 0x40, !PT ;  /* 0x0000002c31307212 */ /* 0x080fe200078e401f */
[----:B------:R-:W-:Y:S01]  /*33aa0*/  IMAD.SHL.U32 R31, R45, 0x80, RZ ;  /* 0x000000802d1f7824 */ /* 0x000fe200078e00ff */
[----:B------:R-:W-:-:S02]  /*33ab0*/  LOP3.LUT R50, R51, R44, R30, 0x10, !PT ;  /* 0x0000002c33327212 */ /* 0x000fc400078e101e */
[--C-:B------:R-:W-:Y:S02]  /*33ac0*/  SHF.R.U32.HI R44, RZ, 0xb, R41.reuse ;  /* 0x0000000bff2c7819 */ /* 0x100fe40000011629 */
[----:B------:R-:W-:Y:S02]  /*33ad0*/  SHF.R.U32.HI R45, RZ, 0x4, R41 ;  /* 0x00000004ff2d7819 */ /* 0x000fe40000011629 */
[----:B------:R-:W-:Y:S02]  /*33ae0*/  SHF.R.U32.HI R30, RZ, 0x1, R35 ;  /* 0x00000001ff1e7819 */ /* 0x000fe40000011623 */
[----:B------:R-:W-:Y:S02]  /*33af0*/  LOP3.LUT R31, R31, 0x80, RZ, 0xc0, !PT ;  /* 0x000000801f1f7812 */ /* 0x000fe400078ec0ff */
[----:B------:R-:W-:Y:S02]  /*33b00*/  LOP3.LUT R46, R46, R49, R51, 0x10, !PT ;  /* 0x000000312e2e7212 */ /* 0x000fe400078e1033 */
[----:B------:R-:W-:-:S02]  /*33b10*/  LOP3.LUT R47, R47, R48, R50, 0xfe, !PT ;  /* 0x000000302f2f7212 */ /* 0x000fc400078efe32 */
[----:B------:R-:W-:Y:S02]  /*33b20*/  LOP3.LUT R52, R43, R44, R45, 0x78, !PT ;  /* 0x0000002c2b347212 */ /* 0x000fe400078e782d */
[-C--:B------:R-:W-:Y:S02]  /*33b30*/  LOP3.LUT R43, R31, R30.reuse, RZ, 0xfc, !PT ;  /* 0x0000001e1f2b7212 */ /* 0x080fe400078efcff */
[----:B------:R-:W-:Y:S02]  /*33b40*/  LOP3.LUT R33, R33, R47, R46, 0x1e, !PT ;  /* 0x0000002f21217212 */ /* 0x000fe400078e1e2e */
[----:B------:R-:W-:Y:S02]  /*33b50*/  SHF.R.U32.HI R41, RZ, 0xa, R41 ;  /* 0x0000000aff297819 */ /* 0x000fe40000011629 */
[----:B------:R-:W-:Y:S02]  /*33b60*/  SHF.R.U32.HI R46, RZ, 0x5, R43 ;  /* 0x00000005ff2e7819 */ /* 0x000fe4000001162b */
[----:B------:R-:W-:-:S02]  /*33b70*/  LOP3.LUT R33, R33, R30, RZ, 0x3c, !PT ;  /* 0x0000001e21217212 */ /* 0x000fc400078e3cff */
[----:B------:R-:W-:Y:S02]  /*33b80*/  LOP3.LUT R52, R52, 0x17ff, R39, 0x78, !PT ;  /* 0x000017ff34347812 */ /* 0x000fe400078e7827 */
[----:B------:R-:W-:Y:S01]  /*33b90*/  LOP3.LUT R46, R39, R41, R46, 0x96, !PT ;  /* 0x00000029272e7212 */ /* 0x000fe200078e962e */
[----:B------:R-:W-:Y:S02]  /*33ba0*/  IMAD.SHL.U32 R35, R33, 0x80, RZ ;  /* 0x0000008021237824 */ /* 0x000fe400078e00ff */
[----:B------:R-:W-:Y:S01]  /*33bb0*/  IMAD.SHL.U32 R52, R52, 0x2000, RZ ;  /* 0x0000200034347824 */ /* 0x000fe200078e00ff */
[----:B------:R-:W-:Y:S02]  /*33bc0*/  LOP3.LUT R48, R46, R45, RZ, 0x3c, !PT ;  /* 0x0000002d2e307212 */ /* 0x000fe400078e3cff */
[----:B------:R-:W-:Y:S02]  /*33bd0*/  SHF.R.U32.HI R41, RZ, 0x7, R34 ;  /* 0x00000007ff297819 */ /* 0x000fe40000011622 */
[----:B------:R-:W-:-:S02]  /*33be0*/  SHF.R.U32.HI R46, RZ, 0x4, R28 ;  /* 0x00000004ff2e7819 */ /* 0x000fc4000001161c */
[----:B------:R-:W-:Y:S02]  /*33bf0*/  SHF.R.U32.HI R33, RZ, 0x1, R28 ;  /* 0x00000001ff217819 */ /* 0x000fe4000001161c */
[----:B------:R-:W-:Y:S02]  /*33c00*/  LOP3.LUT R34, R35, 0x80, RZ, 0xc0, !PT ;  /* 0x0000008023227812 */ /* 0x000fe400078ec0ff */
[----:B------:R-:W-:Y:S02]  /*33c10*/  LOP3.LUT R48, R48, 0x1, R37, 0x78, !PT ;  /* 0x0000000130307812 */ /* 0x000fe400078e7825 */
[----:B------:R-:W-:Y:S02]  /*33c20*/  LOP3.LUT R52, R52, 0xffffe000, RZ, 0x3c, !PT ;  /* 0xffffe00034347812 */ /* 0x000fe400078e3cff */
[----:B------:R-:W-:Y:S02]  /*33c30*/  LOP3.LUT R37, R37, 0x1, RZ, 0xc0, !PT ;  /* 0x0000000125257812 */ /* 0x000fe400078ec0ff */
[----:B------:R-:W-:-:S02]  /*33c40*/  LOP3.LUT R35, R41, R46, RZ, 0x3c, !PT ;  /* 0x0000002e29237212 */ /* 0x000fc400078e3cff */
[----:B------:R-:W-:Y:S02]  /*33c50*/  LOP3.LUT R41, R48, R34, R33, 0x1e, !PT ;  /* 0x0000002230297212 */ /* 0x000fe400078e1e21 */
[----:B------:R-:W-:Y:S02]  /*33c60*/  LOP3.LUT R52, R52, 0x17ff, R39, 0xf8, !PT ;  /* 0x000017ff34347812 */ /* 0x000fe400078ef827 */
[----:B------:R-:W-:Y:S01]  /*33c70*/  SHF.R.U32.HI R39, RZ, 0x14, R38 ;  /* 0x00000014ff277819 */ /* 0x000fe20000011626 */
[----:B------:R-:W-:Y:S02]  /*33c80*/  IMAD.MOV R38, RZ, RZ, -R37 ;  /* 0x000000ffff267224 */ /* 0x000fe400078e0a25 */
[--C-:B------:R-:W-:Y:S01]  /*33c90*/  IMAD R37, R41, 0x800000, R42.reuse ;  /* 0x0080000029257824 */ /* 0x100fe200078e022a */
[--C-:B------:R-:W-:Y:S02]  /*33ca0*/  SHF.R.U32.HI R46, RZ, 0x6, R42.reuse ;  /* 0x00000006ff2e7819 */ /* 0x100fe4000001162a */
[----:B------:R-:W-:-:S02]  /*33cb0*/  SHF.R.U32.HI R41, RZ, 0x8, R42 ;  /* 0x00000008ff297819 */ /* 0x000fc4000001162a */
[----:B------:R-:W-:Y:S02]  /*33cc0*/  SHF.R.U32.HI R47, RZ, 0xd, R42 ;  /* 0x0000000dff2f7819 */ /* 0x000fe4000001162a */
[----:B------:R-:W-:Y:S02]  /*33cd0*/  LOP3.LUT R37, R37, 0x160480, R38, 0x78, !PT ;  /* 0x0016048025257812 */ /* 0x000fe400078e7826 */
[----:B------:R-:W-:Y:S02]  /*33ce0*/  SHF.R.U32.HI R45, RZ, 0x13, R42 ;  /* 0x00000013ff2d7819 */ /* 0x000fe4000001162a */
[----:B------:R-:W-:Y:S02]  /*33cf0*/  SHF.R.U32.HI R38, RZ, 0x9, R36 ;  /* 0x00000009ff267819 */ /* 0x000fe40000011624 */
[----:B------:R-:W-:Y:S02]  /*33d00*/  LOP3.LUT R48, R47, R46, R41, 0x10, !PT ;  /* 0x0000002e2f307212 */ /* 0x000fe400078e1029 */
[----:B------:R-:W-:-:S02]  /*33d10*/  LOP3.LUT R47, R44, R47, R39, 0x10, !PT ;  /* 0x0000002f2c2f7212 */ /* 0x000fc400078e1027 */
[----:B------:R-:W-:Y:S02]  /*33d20*/  LOP3.LUT R41, R46, R39, R45, 0x40, !PT ;  /* 0x000000272e297212 */ /* 0x000fe400078e402d */
[----:B------:R-:W-:Y:S02]  /*33d30*/  LOP3.LUT R44, R45, R38, R44, 0x40, !PT ;  /* 0x000000262d2c7212 */ /* 0x000fe400078e402c */
[----:B------:R-:W-:Y:S02]  /*33d40*/  SHF.R.U32.HI R39, RZ, 0x1, R52 ;  /* 0x00000001ff277819 */ /* 0x000fe40000011634 */
[----:B------:R-:W-:Y:S01]  /*33d50*/  SHF.R.U32.HI R36, RZ, 0x1, R37 ;  /* 0x00000001ff247819 */ /* 0x000fe20000011625 */
[----:B------:R-:W-:Y:S01]  /*33d60*/  IMAD.SHL.U32 R49, R8, 0x20000, RZ ;  /* 0x0002000008317824 */ /* 0x000fe200078e00ff */
[----:B------:R-:W-:Y:S02]  /*33d70*/  LOP3.LUT R44, R48, R41, R44, 0xfe, !PT ;  /* 0x00000029302c7212 */ /* 0x000fe400078efe2c */
[----:B------:R-:W-:-:S02]  /*33d80*/  LOP3.LUT R42, R39, 0x1bff, RZ, 0xc0, !PT ;  /* 0x00001bff272a7812 */ /* 0x000fc400078ec0ff */
[----:B------:R-:W-:Y:S02]  /*33d90*/  LOP3.LUT R38, R36, 0x7fffff, RZ, 0xc0, !PT ;  /* 0x007fffff24267812 */ /* 0x000fe400078ec0ff */
[----:B------:R-:W-:Y:S02]  /*33da0*/  LOP3.LUT R44, R35, R44, R47, 0x1e, !PT ;  /* 0x0000002c232c7212 */ /* 0x000fe400078e1e2f */
[----:B------:R-:W-:Y:S02]  /*33db0*/  SHF.R.U32.HI R46, RZ, 0x9, R42 ;  /* 0x00000009ff2e7819 */ /* 0x000fe4000001162a */
[----:B------:R-:W-:Y:S02]  /*33dc0*/  LOP3.LUT R41, R38, 0x80000, R49, 0x78, !PT ;  /* 0x0008000026297812 */ /* 0x000fe400078e7831 */
[----:B------:R-:W-:Y:S02]  /*33dd0*/  SHF.R.U32.HI R35, RZ, 0xa, R37 ;  /* 0x0000000aff237819 */ /* 0x000fe40000011625 */
[----:B------:R-:W-:-:S02]  /*33de0*/  SHF.R.U32.HI R47, RZ, 0x10, R41 ;  /* 0x00000010ff2f7819 */ /* 0x000fc40000011629 */
[----:B------:R-:W-:Y:S02]  /*33df0*/  SHF.R.U32.HI R48, RZ, 0x4, R41 ;  /* 0x00000004ff307819 */ /* 0x000fe40000011629 */
[----:B------:R-:W-:Y:S02]  /*33e00*/  LOP3.LUT R45, R45, R46, R35, 0x40, !PT ;  /* 0x0000002e2d2d7212 */ /* 0x000fe400078e4023 */
[----:B------:R-:W-:Y:S02]  /*33e10*/  SHF.R.U32.HI R50, RZ, 0x16, R38 ;  /* 0x00000016ff327819 */ /* 0x000fe40000011626 */
[--C-:B------:R-:W-:Y:S02]  /*33e20*/  SHF.R.U32.HI R35, RZ, 0x9, R41.reuse ;  /* 0x00000009ff237819 */ /* 0x100fe40000011629 */
[----:B------:R-:W-:Y:S02]  /*33e30*/  LOP3.LUT R44, R44, R33, RZ, 0x3c, !PT ;  /* 0x000000212c2c7212 */ /* 0x000fe400078e3cff */
[----:B------:R-:W-:-:S02]  /*33e40*/  SHF.R.U32.HI R49, RZ, 0x12, R41 ;  /* 0x00000012ff317819 */ /* 0x000fc40000011629 */
[-C--:B------:R-:W-:Y:S02]  /*33e50*/  LOP3.LUT R46, R48, R47.reuse, R46, 0x40, !PT ;  /* 0x0000002f302e7212 */ /* 0x080fe400078e402e */
[----:B------:R-:W-:Y:S01]  /*33e60*/  LOP3.LUT R47, R35, R47, R50, 0x10, !PT ;  /* 0x0000002f232f7212 */ /* 0x000fe200078e1032 */
[----:B------:R-:W-:Y:S01]  /*33e70*/  IMAD.SHL.U32 R35, R44, 0x80, RZ ;  /* 0x000000802c237824 */ /* 0x000fe200078e00ff */
[----:B------:R-:W-:-:S04]  /*33e80*/  LOP3.LUT R49, R50, R49, R48, 0x10, !PT ;  /* 0x0000003132317212 */ /* 0x000fc800078e1030 */
[----:B------:R-:W-:Y:S02]  /*33e90*/  LOP3.LUT R45, R49, R46, R45, 0xfe, !PT ;  /* 0x0000002e312d7212 */ /* 0x000fe400078efe2d */
[----:B------:R-:W-:Y:S02]  /*33ea0*/  LOP3.LUT R35, R35, 0x80, RZ, 0xc0, !PT ;  /* 0x0000008023237812 */ /* 0x000fe400078ec0ff */
[--C-:B------:R-:W-:Y:S02]  /*33eb0*/  SHF.R.U32.HI R48, RZ, 0x3, R42.reuse ;  /* 0x00000003ff307819 */ /* 0x100fe4000001162a */
[----:B------:R-:W-:Y:S02]  /*33ec0*/  SHF.R.U32.HI R51, RZ, 0x1, R42 ;  /* 0x00000001ff337819 */ /* 0x000fe4000001162a */
[----:B------:R-:W-:Y:S02]  /*33ed0*/  LOP3.LUT R47, R24, R45, R47, 0x1e, !PT ;  /* 0x0000002d182f7212 */ /* 0x000fe400078e1e2f */
[----:B------:R-:W-:-:S02]  /*33ee0*/  LOP3.LUT R45, R35, R40, RZ, 0xfc, !PT ;  /* 0x00000028232d7212 */ /* 0x000fc400078efcff */
[----:B------:R-:W-:Y:S02]  /*33ef0*/  LOP3.LUT R44, R48, R51, RZ, 0xc0, !PT ;  /* 0x00000033302c7212 */ /* 0x000fe400078ec0ff */
[--C-:B------:R-:W-:Y:S02]  /*33f00*/  SHF.R.U32.HI R24, RZ, 0x5, R42.reuse ;  /* 0x00000005ff187819 */ /* 0x100fe4000001162a */
[----:B------:R-:W-:Y:S02]  /*33f10*/  SHF.R.U32.HI R53, RZ, 0xc, R42 ;  /* 0x0000000cff357819 */ /* 0x000fe4000001162a */
[----:B------:R-:W-:Y:S02]  /*33f20*/  SHF.R.U32.HI R40, RZ, 0x15, R38 ;  /* 0x00000015ff287819 */ /* 0x000fe40000011626 */
[--C-:B------:R-:W-:Y:S02]  /*33f30*/  SHF.R.U32.HI R49, RZ, 0x7, R41.reuse ;  /* 0x00000007ff317819 */ /* 0x100fe40000011629 */
[----:B------:R-:W-:-:S02]  /*33f40*/  SHF.R.U32.HI R48, RZ, 0x11, R41 ;  /* 0x00000011ff307819 */ /* 0x000fc40000011629 */
[----:B------:R-:W-:Y:S02]  /*33f50*/  SHF.R.U32.HI R45, RZ, 0x1, R45 ;  /* 0x00000001ff2d7819 */ /* 0x000fe4000001162d */
[----:B------:R-:W-:Y:S02]  /*33f60*/  LOP3.LUT R52, R53, R40, R24, 0x10, !PT ;  /* 0x0000002835347212 */ /* 0x000fe400078e1018 */
[----:B------:R-:W-:Y:S02]  /*33f70*/  LOP3.LUT R50, R49, R24, R48, 0x40, !PT ;  /* 0x0000001831327212 */ /* 0x000fe400078e4030 */
[----:B------:R-:W-:Y:S02]  /*33f80*/  LOP3.LUT R24, R36, R47, R45, 0x96, !PT ;  /* 0x0000002f24187212 */ /* 0x000fe400078e962d */
[----:B------:R-:W-:Y:S02]  /*33f90*/  SHF.R.U32.HI R51, RZ, 0xc, R41 ;  /* 0x0000000cff337819 */ /* 0x000fe40000011629 */
[----:B------:R-:W-:Y:S01]  /*33fa0*/  SHF.R.U32.HI R46, RZ, 0x1, R43 ;  /* 0x00000001ff2e7819 */ /* 0x000fe2000001162b */
[----:B------:R-:W-:Y:S01]  /*33fb0*/  IMAD.SHL.U32 R43, R24, 0x80, RZ ;  /* 0x00000080182b7824 */ /* 0x000fe200078e00ff */
[----:B------:R-:W-:-:S02]  /*33fc0*/  LOP3.LUT R49, R51, R40, R49, 0x40, !PT ;  /* 0x0000002833317212 */ /* 0x000fc400078e4031 */
[--C-:B------:R-:W-:Y:S02]  /*33fd0*/  SHF.R.U32.HI R47, RZ, 0xb, R42.reuse ;  /* 0x0000000bff2f7819 */ /* 0x100fe4000001162a */
[--C-:B------:R-:W-:Y:S02]  /*33fe0*/  SHF.R.U32.HI R40, RZ, 0x4, R42.reuse ;  /* 0x00000004ff287819 */ /* 0x100fe4000001162a */
[----:B------:R-:W-:Y:S02]  /*33ff0*/  LOP3.LUT R24, R46, 0x80, R43, 0xf8, !PT ;  /* 0x000000802e187812 */ /* 0x000fe400078ef82b */
[----:B------:R-:W-:Y:S02]  /*34000*/  SHF.R.U32.HI R43, RZ, 0xa, R42 ;  /* 0x0000000aff2b7819 */ /* 0x000fe4000001162a */
[----:B------:R-:W-:Y:S02]  /*34010*/  LOP3.LUT R48, R48, R51, R53, 0x10, !PT ;  /* 0x0000003330307212 */ /* 0x000fe400078e1035 */
[----:B------:R-:W-:-:S02]  /*34020*/  LOP3.LUT R49, R50, R49, R52, 0xfe, !PT ;  /* 0x0000003132317212 */ /* 0x000fc400078efe34 */
[----:B------:R-:W-:Y:S02]  /*34030*/  SHF.R.U32.HI R42, RZ, 0x7, R31 ;  /* 0x00000007ff2a7819 */ /* 0x000fe4000001161f */
[----:B------:R-:W-:Y:S02]  /*34040*/  LOP3.LUT R50, R44, R47, R40, 0x78, !PT ;  /* 0x0000002f2c327212 */ /* 0x000fe400078e7828 */
[----:B------:R-:W-:Y:S02]  /*34050*/  LOP3.LUT R48, R42, R49, R48, 0x1e, !PT ;  /* 0x000000312a307212 */ /* 0x000fe400078e1e30 */
[----:B------:R-:W-:Y:S02]  /*34060*/  SHF.R.U32.HI R44, RZ, 0x5, R24 ;  /* 0x00000005ff2c7819 */ /* 0x000fe40000011618 */
[----:B------:R-:W-:Y:S02]  /*34070*/  LOP3.LUT R50, R50, 0x1bff, R39, 0x78, !PT ;  /* 0x00001bff32327812 */ /* 0x000fe400078e7827 */
[----:B------:R-:W-:-:S02]  /*34080*/  LOP3.LUT R48, R46, R48, R29, 0x96, !PT ;  /* 0x000000302e307212 */ /* 0x000fc400078e961d */
[----:B------:R-:W-:Y:S01]  /*34090*/  LOP3.LUT R43, R39, R43, R44, 0x96, !PT ;  /* 0x0000002b272b7212 */ /* 0x000fe200078e962c */
[----:B------:R-:W-:Y:S01]  /*340a0*/  IMAD.SHL.U32 R50, R50, 0x2000, RZ ;  /* 0x0000200032327824 */ /* 0x000fe200078e00ff */
[----:B------:R-:W-:Y:S01]  /*340b0*/  LOP3.LUT R42, R34, R33, RZ, 0xfc, !PT ;  /* 0x00000021222a7212 */ /* 0x000fe200078efcff */
[----:B------:R-:W-:Y:S01]  /*340c0*/  IMAD.SHL.U32 R48, R48, 0x80, RZ ;  /* 0x0000008030307824 */ /* 0x000fe200078e00ff */
[----:B------:R-:W-:Y:S02]  /*340d0*/  LOP3.LUT R49, R43, R40, RZ, 0x3c, !PT ;  /* 0x000000282b317212 */ /* 0x000fe400078e3cff */
[----:B------:R-:W-:Y:S02]  /*340e0*/  SHF.R.U32.HI R29, RZ, 0x1, R42 ;  /* 0x00000001ff1d7819 */ /* 0x000fe4000001162a */
[----:B------:R-:W-:Y:S02]  /*340f0*/  LOP3.LUT R40, R50, 0xffffe000, RZ, 0x3c, !PT ;  /* 0xffffe00032287812 */ /* 0x000fe400078e3cff */
[----:B------:R-:W-:-:S02]  /*34100*/  SHF.R.U32.HI R43, RZ, 0x5, R28 ;  /* 0x00000005ff2b7819 */ /* 0x000fc4000001161c */
[----:B------:R-:W-:Y:S02]  /*34110*/  SHF.R.U32.HI R42, RZ, 0x7, R34 ;  /* 0x00000007ff2a7819 */ /* 0x000fe40000011622 */
[----:B------:R-:W-:Y:S02]  /*34120*/  LOP3.LUT R28, R29, 0x80, R48, 0xf8, !PT ;  /* 0x000000801d1c7812 */ /* 0x000fe400078ef830 */
[----:B------:R-:W-:Y:S02]  /*34130*/  LOP3.LUT R49, R49, 0x1, R36, 0x78, !PT ;  /* 0x0000000131317812 */ /* 0x000fe400078e7824 */
[----:B------:R-:W-:Y:S02]  /*34140*/  LOP3.LUT R40, R40, 0x1bff, R39, 0xf8, !PT ;  /* 0x00001bff28287812 */ /* 0x000fe400078ef827 */
[----:B------:R-:W-:Y:S02]  /*34150*/  LOP3.LUT R39, R42, R43, RZ, 0x3c, !PT ;  /* 0x0000002b2a277212 */ /* 0x000fe400078e3cff */
[----:B------:R-:W-:-:S02]  /*34160*/  LOP3.LUT R36, R36, 0x1, RZ, 0xc0, !PT ;  /* 0x0000000124247812 */ /* 0x000fc400078ec0ff */
[----:B------:R-:W-:-:S03]  /*34170*/  LOP3.LUT R42, R49, R28, RZ, 0x3c, !PT ;  /* 0x0000001c312a7212 */ /* 0x000fc600078e3cff */
[----:B------:R-:W-:Y:S02]  /*34180*/  IMAD.MOV R49, RZ, RZ, -R36 ;  /* 0x000000ffff317224 */ /* 0x000fe400078e0a24 */
[----:B------:R-:W-:Y:S01]  /*34190*/  IMAD R36, R42, 0x800000, R41 ;  /* 0x008000002a247824 */ /* 0x000fe200078e0229 */
[----:B------:R-:W-:Y:S02]  /*341a0*/  SHF.R.U32.HI R43, RZ, 0x14, R38 ;  /* 0x00000014ff2b7819 */ /* 0x000fe40000011626 */
[----:B------:R-:W-:Y:S02]  /*341b0*/  SHF.R.U32.HI R37, RZ, 0x9, R37 ;  /* 0x00000009ff257819 */ /* 0x000fe40000011625 */
[--C-:B------:R-:W-:Y:S02]  /*341c0*/  SHF.R.U32.HI R38, RZ, 0x13, R41.reuse ;  /* 0x00000013ff267819 */ /* 0x100fe40000011629 */
[----:B------:R-:W-:Y:S02]  /*341d0*/  SHF.R.U32.HI R44, RZ, 0x6, R41 ;  /* 0x00000006ff2c7819 */ /* 0x000fe40000011629 */
[----:B------:R-:W-:-:S02]  /*341e0*/  LOP3.LUT R36, R36, 0x160480, R49, 0x78, !PT ;  /* 0x0016048024247812 */ /* 0x000fc400078e7831 */
[--C-:B------:R-:W-:Y:S02]  /*341f0*/  SHF.R.U32.HI R46, RZ, 0xd, R41.reuse ;  /* 0x0000000dff2e7819 */ /* 0x100fe40000011629 */
[----:B------:R-:W-:Y:S02]  /*34200*/  SHF.R.U32.HI R51, RZ, 0x8, R41 ;  /* 0x00000008ff337819 */ /* 0x000fe40000011629 */
[----:B------:R-:W-:Y:S02]  /*34210*/  LOP3.LUT R42, R38, R37, R47, 0x40, !PT ;  /* 0x00000025262a7212 */ /* 0x000fe400078e402f */
[----:B------:R-:W-:Y:S02]  /*34220*/  LOP3.LUT R49, R44, R43, R38, 0x40, !PT ;  /* 0x0000002b2c317212 */ /* 0x000fe400078e4026 */
[----:B------:R-:W-:Y:S02]  /*34230*/  SHF.R.U32.HI R38, RZ, 0x1, R36 ;  /* 0x00000001ff267819 */ /* 0x000fe40000011624 */
[----:B------:R-:W-:Y:S01]  /*34240*/  LOP3.LUT R43, R47, R46, R43, 0x10, !PT ;  /* 0x0000002e2f2b7212 */ /* 0x000fe200078e102b */
[----:B------:R-:W-:Y:S01]  /*34250*/  IMAD.U32 R47, R8, 0x10000, RZ ;  /* 0x00010000082f7824 */ /* 0x000fe200078e00ff */
[----:B------:R-:W-:-:S02]  /*34260*/  LOP3.LUT R51, R46, R44, R51, 0x10, !PT ;  /* 0x0000002c2e337212 */ /* 0x000fc400078e1033 */
[----:B------:R-:W-:Y:S02]  /*34270*/  SHF.R.U32.HI R37, RZ, 0x1, R40 ;  /* 0x00000001ff257819 */ /* 0x000fe40000011628 */
[----:B------:R-:W-:Y:S02]  /*34280*/  LOP3.LUT R40, R38, 0x7fffff, RZ, 0xc0, !PT ;  /* 0x007fffff26287812 */ /* 0x000fe400078ec0ff */
[----:B------:R-:W-:Y:S02]  /*34290*/  LOP3.LUT R44, R51, R49, R42, 0xfe, !PT ;  /* 0x00000031332c7212 */ /* 0x000fe400078efe2a */
[----:B------:R-:W-:Y:S02]  /*342a0*/  LOP3.LUT R41, R37, 0x1dff, RZ, 0xc0, !PT ;  /* 0x00001dff25297812 */ /* 0x000fe400078ec0ff */
[----:B------:R-:W-:Y:S02]  /*342b0*/  LOP3.LUT R42, R40, 0x80000, R47, 0x78, !PT ;  /* 0x00080000282a7812 */ /* 0x000fe400078e782f */
[----:B------:R-:W-:-:S02]  /*342c0*/  LOP3.LUT R44, R39, R44, R43, 0x1e, !PT ;  /* 0x0000002c272c7212 */ /* 0x000fc400078e1e2b */
[----:B------:R-:W-:Y:S02]  /*342d0*/  SHF.R.U32.HI R46, RZ, 0x9, R41 ;  /* 0x00000009ff2e7819 */ /* 0x000fe40000011629 */
[----:B------:R-:W-:Y:S02]  /*342e0*/  SHF.R.U32.HI R10, RZ, 0xe, R10 ;  /* 0x0000000eff0a7819 */ /* 0x000fe4000001160a */
[--C-:B------:R-:W-:Y:S02]  /*342f0*/  SHF.R.U32.HI R39, RZ, 0x12, R42.reuse ;  /* 0x00000012ff277819 */ /* 0x100fe4000001162a */
[--C-:B------:R-:W-:Y:S02]  /*34300*/  SHF.R.U32.HI R43, RZ, 0x10, R42.reuse ;  /* 0x00000010ff2b7819 */ /* 0x100fe4000001162a */
[----:B------:R-:W-:Y:S02]  /*34310*/  SHF.R.U32.HI R48, RZ, 0x4, R42 ;  /* 0x00000004ff307819 */ /* 0x000fe4000001162a */
[----:B------:R-:W-:-:S02]  /*34320*/  SHF.R.U32.HI R50, RZ, 0x16, R40 ;  /* 0x00000016ff327819 */ /* 0x000fc40000011628 */
[----:B------:R-:W-:Y:S02]  /*34330*/  LOP3.LUT R10, R39, R46, R10, 0x40, !PT ;  /* 0x0000002e270a7212 */ /* 0x000fe400078e400a */
[----:B------:R-:W-:Y:S02]  /*34340*/  LOP3.LUT R47, R48, R43, R46, 0x40, !PT ;  /* 0x0000002b302f7212 */ /* 0x000fe400078e402e */
[----:B------:R-:W-:Y:S02]  /*34350*/  LOP3.LUT R39, R50, R39, R48, 0x10, !PT ;  /* 0x0000002732277212 */ /* 0x000fe400078e1030 */
[----:B------:R-:W-:Y:S02]  /*34360*/  LOP3.LUT R44, R44, R29, RZ, 0x3c, !PT ;  /* 0x0000001d2c2c7212 */ /* 0x000fe400078e3cff */
[----:B------:R-:W-:Y:S02]  /*34370*/  LOP3.LUT R39, R39, R10, R47, 0xfe, !PT ;  /* 0x0000000a27277212 */ /* 0x000fe400078efe2f */
[----:B------:R-:W-:Y:S01]  /*34380*/  SHF.R.U32.HI R49, RZ, 0x9, R42 ;  /* 0x00000009ff317819 */ /* 0x000fe2000001162a */
[----:B------:R-:W-:Y:S01]  /*34390*/  IMAD.SHL.U32 R10, R44, 0x80, RZ ;  /* 0x000000802c0a7824 */ /* 0x000fe200078e00ff */
[----:B------:R-:W-:-:S02]  /*343a0*/  SHF.R.U32.HI R32, RZ, 0x7, R32 ;  /* 0x00000007ff207819 */ /* 0x000fc40000011620 */
[----:B------:R-:W-:Y:S02]  /*343b0*/  LOP3.LUT R50, R49, R43, R50, 0x10, !PT ;  /* 0x0000002b31327212 */ /* 0x000fe400078e1032 */
[----:B------:R-:W-:Y:S02]  /*343c0*/  LOP3.LUT R10, R45, 0x80, R10, 0xf8, !PT ;  /* 0x000000802d0a7812 */ /* 0x000fe400078ef80a */
[----:B------:R-:W-:Y:S02]  /*343d0*/  LOP3.LUT R50, R32, R39, R50, 0x1e, !PT ;  /* 0x0000002720327212 */ /* 0x000fe400078e1e32 */
[----:B------:R-:W-:-:S04]  /*343e0*/  SHF.R.U32.HI R39, RZ, 0x1, R10 ;  /* 0x00000001ff277819 */ /* 0x000fc8000001160a */
[----:B------:R-:W-:Y:S02]  /*343f0*/  LOP3.LUT R50, R38, R50, R39, 0x96, !PT ;  /* 0x0000003226327212 */ /* 0x000fe400078e9627 */
[----:B------:R-:W-:-:S03]  /*34400*/  SHF.R.U32.HI R45, RZ, 0x1, R24 ;  /* 0x00000001ff2d7819 */ /* 0x000fc60000011618 */
[----:B------:R-:W-:Y:S01]  /*34410*/  IMAD.SHL.U32 R50, R50, 0x80, RZ ;  /* 0x0000008032327824 */ /* 0x000fe200078e00ff */
[--C-:B------:R-:W-:Y:S02]  /*34420*/  SHF.R.U32.HI R43, RZ, 0x3, R41.reuse ;  /* 0x00000003ff2b7819 */ /* 0x100fe40000011629 */
[--C-:B------:R-:W-:Y:S02]  /*34430*/  SHF.R.U32.HI R44, RZ, 0x1, R41.reuse ;  /* 0x00000001ff2c7819 */ /* 0x100fe40000011629 */
[--C-:B------:R-:W-:Y:S02]  /*34440*/  SHF.R.U32.HI R46, RZ, 0x5, R41.reuse ;  /* 0x00000005ff2e7819 */ /* 0x100fe40000011629 */
[----:B------:R-:W-:Y:S02]  /*34450*/  SHF.R.U32.HI R51, RZ, 0xc, R41 ;  /* 0x0000000cff337819 */ /* 0x000fe40000011629 */
[----:B------:R-:W-:Y:S02]  /*34460*/  SHF.R.U32.HI R49, RZ, 0x15, R40 ;  /* 0x00000015ff317819 */ /* 0x000fe40000011628 */
[----:B------:R-:W-:-:S02]  /*34470*/  SHF.R.U32.HI R47, RZ, 0x7, R42 ;  /* 0x00000007ff2f7819 */ /* 0x000fc4000001162a */
[--C-:B------:R-:W-:Y:S02]  /*34480*/  SHF.R.U32.HI R48, RZ, 0x11, R42.reuse ;  /* 0x00000011ff307819 */ /* 0x100fe4000001162a */
[----:B------:R-:W-:Y:S02]  /*34490*/  SHF.R.U32.HI R52, RZ, 0xc, R42 ;  /* 0x0000000cff347819 */ /* 0x000fe4000001162a */
[----:B------:R-:W-:Y:S02]  /*344a0*/  LOP3.LUT R29, R45, 0x80, R50, 0xf8, !PT ;  /* 0x000000802d1d7812 */ /* 0x000fe400078ef832 */
[----:B------:R-:W-:Y:S02]  /*344b0*/  LOP3.LUT R43, R43, R44, RZ, 0xc0, !PT ;  /* 0x0000002c2b2b7212 */ /* 0x000fe400078ec0ff */
[----:B------:R-:W-:Y:S02]  /*344c0*/  LOP3.LUT R53, R51, R49, R46, 0x10, !PT ;  /* 0x0000003133357212 */ /* 0x000fe400078e102e */
[----:B------:R-:W-:-:S02]  /*344d0*/  SHF.R.U32.HI R32, RZ, 0xb, R41 ;  /* 0x0000000bff207819 */ /* 0x000fc40000011629 */
[----:B------:R-:W-:Y:S02]  /*344e0*/  SHF.R.U32.HI R44, RZ, 0x4, R41 ;  /* 0x00000004ff2c7819 */ /* 0x000fe40000011629 */
[----:B------:R-:W-:Y:S02]  /*344f0*/  LOP3.LUT R46, R47, R46, R48, 0x40, !PT ;  /* 0x0000002e2f2e7212 */ /* 0x000fe400078e4030 */
[----:B------:R-:W-:Y:S02]  /*34500*/  LOP3.LUT R47, R52, R49, R47, 0x40, !PT ;  /* 0x00000031342f7212 */ /* 0x000fe400078e402f */
[----:B------:R-:W-:Y:S02]  /*34510*/  LOP3.LUT R20, R29, R20, RZ, 0x3c, !PT ;  /* 0x000000141d147212 */ /* 0x000fe400078e3cff */
[----:B------:R-:W-:Y:S02]  /*34520*/  LOP3.LUT R50, R43, R32, R44, 0x78, !PT ;  /* 0x000000202b327212 */ /* 0x000fe400078e782c */
[----:B------:R-:W-:-:S02]  /*34530*/  LOP3.LUT R48, R48, R52, R51, 0x10, !PT ;  /* 0x0000003430307212 */ /* 0x000fc400078e1033 */
[----:B------:R-:W-:Y:S02]  /*34540*/  LOP3.LUT R47, R46, R47, R53, 0xfe, !PT ;  /* 0x0000002f2e2f7212 */ /* 0x000fe400078efe35 */
[----:B------:R-:W-:Y:S02]  /*34550*/  SHF.R.U32.HI R20, RZ, 0x6, R20 ;  /* 0x00000006ff147819 */ /* 0x000fe40000011614 */
[----:B------:R-:W-:Y:S02]  /*34560*/  LOP3.LUT R50, R50, 0x1dff, R37, 0x78, !PT ;  /* 0x00001dff32327812 */ /* 0x000fe400078e7825 */
[----:B------:R-:W-:Y:S02]  /*34570*/  LOP3.LUT R20, R20, R47, R48, 0x1e, !PT ;  /* 0x0000002f14147212 */ /* 0x000fe400078e1e30 */
[----:B------:R-:W-:Y:S02]  /*34580*/  SHF.R.U32.HI R41, RZ, 0xa, R41 ;  /* 0x0000000aff297819 */ /* 0x000fe40000011629 */
[----:B------:R-:W-:Y:S01]  /*34590*/  SHF.R.U32.HI R46, RZ, 0x5, R29 ;  /* 0x00000005ff2e7819 */ /* 0x000fe2000001161d */
[----:B------:R-:W-:Y:S01]  /*345a0*/  IMAD.SHL.U32 R50, R50, 0x2000, RZ ;  /* 0x0000200032327824 */ /* 0x000fe200078e00ff */
[----:B------:R-:W-:-:S02]  /*345b0*/  LOP3.LUT R45, R20, R45, RZ, 0x3c, !PT ;  /* 0x0000002d142d7212 */ /* 0x000fc400078e3cff */
[----:B------:R-:W-:Y:S02]  /*345c0*/  LOP3.LUT R41, R37, R41, R46, 0x96, !PT ;  /* 0x0000002925297212 */ /* 0x000fe400078e962e */
[----:B------:R-:W-:Y:S01]  /*345d0*/  LOP3.LUT R50, R50, 0x2000, RZ, 0x3c, !PT ;  /* 0x0000200032327812 */ /* 0x000fe200078e3cff */
[----:B------:R-:W-:Y:S01]  /*345e0*/  IMAD.SHL.U32 R45, R45, 0x80, RZ ;  /* 0x000000802d2d7824 */ /* 0x000fe200078e00ff */
[----:B------:R-:W-:Y:S02]  /*345f0*/  LOP3.LUT R43, R41, R44, RZ, 0x3c, !PT ;  /* 0x0000002c292b7212 */ /* 0x000fe400078e3cff */
[----:B------:R-:W-:Y:S02]  /*34600*/  SHF.R.U32.HI R20, RZ, 0x1, R28 ;  /* 0x00000001ff147819 */ /* 0x000fe4000001161c */
[----:B------:R-:W-:Y:S02]  /*34610*/  LOP3.LUT R41, R50, 0x1dff, R37, 0xf8, !PT ;  /* 0x00001dff32297812 */ /* 0x000fe400078ef825 */
[----:B------:R-:W-:-:S02]  /*34620*/  LOP3.LUT R44, R43, 0x1, R38, 0x78, !PT ;  /* 0x000000012b2c7812 */ /* 0x000fc400078e7826 */
[----:B------:R-:W-:Y:S02]  /*34630*/  LOP3.LUT R37, R20, 0x80, R45, 0xf8, !PT ;  /* 0x0000008014257812 */ /* 0x000fe400078ef82d */
[----:B------:R-:W-:Y:S02]  /*34640*/  LOP3.LUT R38, R38, 0x1, RZ, 0xc0, !PT ;  /* 0x0000000126267812 */ /* 0x000fe400078ec0ff */
[----:B------:R-:W-:Y:S02]  /*34650*/  LOP3.LUT R47, R44, R37, RZ, 0x3c, !PT ;  /* 0x000000252c2f7212 */ /* 0x000fe400078e3cff */
[----:B------:R-:W-:Y:S02]  /*34660*/  SHF.R.U32.HI R36, RZ, 0x9, R36 ;  /* 0x00000009ff247819 */ /* 0x000fe40000011624 */
[--C-:B------:R-:W-:Y:S01]  /*34670*/  SHF.R.U32.HI R43, RZ, 0x13, R42.reuse ;  /* 0x00000013ff2b7819 */ /* 0x100fe2000001162a */
[----:B------:R-:W-:Y:S01]  /*34680*/  IMAD R46, R47, 0x800000, R42 ;  /* 0x008000002f2e7824 */ /* 0x000fe200078e022a */
[----:B------:R-:W-:Y:S01]  /*34690*/  SHF.R.U32.HI R40, RZ, 0x14, R40 ;  /* 0x00000014ff287819 */ /* 0x000fe20000011628 */
[----:B------:R-:W-:Y:S01]  /*346a0*/  IMAD.MOV R49, RZ, RZ, -R38 ;  /* 0x000000ffff317224 */ /* 0x000fe200078e0a26 */
[----:B------:R-:W-:-:S02]  /*346b0*/  SHF.R.U32.HI R44, RZ, 0x6, R42 ;  /* 0x00000006ff2c7819 */ /* 0x000fc4000001162a */
[--C-:B------:R-:W-:Y:S02]  /*346c0*/  SHF.R.U32.HI R45, RZ, 0x8, R42.reuse ;  /* 0x00000008ff2d7819 */ /* 0x100fe4000001162a */
[----:B------:R-:W-:Y:S02]  /*346d0*/  SHF.R.U32.HI R47, RZ, 0xd, R42 ;  /* 0x0000000dff2f7819 */ /* 0x000fe4000001162a */
[----:B------:R-:W-:Y:S02]  /*346e0*/  LOP3.LUT R38, R43, R36, R32, 0x40, !PT ;  /* 0x000000242b267212 */ /* 0x000fe400078e4020 */
[----:B------:R-:W-:Y:S02]  /*346f0*/  LOP3.LUT R43, R44, R40, R43, 0x40, !PT ;  /* 0x000000282c2b7212 */ /* 0x000fe400078e402b */
[----:B------:R-:W-:Y:S02]  /*34700*/  LOP3.LUT R45, R47, R44, R45, 0x10, !PT ;  /* 0x0000002c2f2d7212 */ /* 0x000fe400078e102d */
[----:B------:R-:W-:-:S02]  /*34710*/  LOP3.LUT R26, R37, R26, RZ, 0x3c, !PT ;  /* 0x0000001a251a7212 */ /* 0x000fc400078e3cff */
[----:B------:R-:W-:Y:S02]  /*34720*/  LOP3.LUT R36, R46, 0x160480, R49, 0x78, !PT ;  /* 0x001604802e247812 */ /* 0x000fe400078e7831 */
[----:B------:R-:W-:Y:S02]  /*34730*/  LOP3.LUT R32, R32, R47, R40, 0x10, !PT ;  /* 0x0000002f20207212 */ /* 0x000fe400078e1028 */
[----:B------:R-:W-:Y:S02]  /*34740*/  LOP3.LUT R43, R45, R43, R38, 0xfe, !PT ;  /* 0x0000002b2d2b7212 */ /* 0x000fe400078efe26 */
[----:B------:R-:W-:Y:S02]  /*34750*/  SHF.R.U32.HI R26, RZ, 0x6, R26 ;  /* 0x00000006ff1a7819 */ /* 0x000fe4000001161a */
[----:B------:R-:W-:Y:S01]  /*34760*/  SHF.R.U32.HI R38, RZ, 0x1, R36 ;  /* 0x00000001ff267819 */ /* 0x000fe20000011624 */
[----:B------:R-:W-:Y:S01]  /*34770*/  IMAD.SHL.U32 R45, R8, 0x8000, RZ ;  /* 0x00008000082d7824 */ /* 0x000fe200078e00ff */
[----:B------:R-:W-:-:S02]  /*34780*/  LOP3.LUT R43, R26, R43, R32, 0x1e, !PT ;  /* 0x0000002b1a2b7212 */ /* 0x000fc400078e1e20 */
[----:B------:R-:W-:Y:S02]  /*34790*/  SHF.R.U32.HI R41, RZ, 0x1, R41 ;  /* 0x00000001ff297819 */ /* 0x000fe40000011629 */
[----:B------:R-:W-:Y:S02]  /*347a0*/  LOP3.LUT R40, R38, 0x7fffff, RZ, 0xc0, !PT ;  /* 0x007fffff26287812 */ /* 0x000fe400078ec0ff */
[----:B------:R-:W-:Y:S02]  /*347b0*/  LOP3.LUT R43, R43, R20, RZ, 0x3c, !PT ;  /* 0x000000142b2b7212 */ /* 0x000fe400078e3cff */
[----:B------:R-:W-:Y:S02]  /*347c0*/  LOP3.LUT R41, R41, 0x1eff, RZ, 0xc0, !PT ;  /* 0x00001eff29297812 */ /* 0x000fe400078ec0ff */
[----:B------:R-:W-:Y:S01]  /*347d0*/  LOP3.LUT R42, R40, 0x80000, R45, 0x78, !PT ;  /* 0x00080000282a7812 */ /* 0x000fe200078e782d */
[----:B------:R-:W-:Y:S01]  /*347e0*/  IMAD.SHL.U32 R20, R43, 0x80, RZ ;  /* 0x000000802b147824 */ /* 0x000fe200078e00ff */
[----:B------:R-:W-:-:S02]  /*347f0*/  SHF.R.U32.HI R26, RZ, 0x9, R41 ;  /* 0x00000009ff1a7819 */ /* 0x000fc40000011629 */
[----:B------:R-:W-:Y:S02]  /*34800*/  SHF.R.U32.HI R32, RZ, 0xa, R36 ;  /* 0x0000000aff207819 */ /* 0x000fe40000011624 */
[--C-:B------:R-:W-:Y:S02]  /*34810*/  SHF.R.U32.HI R43, RZ, 0x12, R42.reuse ;  /* 0x00000012ff2b7819 */ /* 0x100fe4000001162a */
[--C-:B------:R-:W-:Y:S02]  /*34820*/  SHF.R.U32.HI R45, RZ, 0x10, R42.reuse ;  /* 0x00000010ff2d7819 */ /* 0x100fe4000001162a */
[----:B------:R-:W-:Y:S02]  /*34830*/  SHF.R.U32.HI R44, RZ, 0x4, R42 ;  /* 0x00000004ff2c7819 */ /* 0x000fe4000001162a */
[----:B------:R-:W-:Y:S02]  /*34840*/  SHF.R.U32.HI R46, RZ, 0x16, R40 ;  /* 0x00000016ff2e7819 */ /* 0x000fe40000011628 */
[----:B------:R-:W-:-:S02]  /*34850*/  LOP3.LUT R32, R43, R26, R32, 0x40, !PT ;  /* 0x0000001a2b207212 */ /* 0x000fc400078e4020 */
[----:B------:R-:W-:Y:S02]  /*34860*/  SHF.R.U32.HI R48, RZ, 0x9, R42 ;  /* 0x00000009ff307819 */ /* 0x000fe4000001162a */
[----:B------:R-:W-:Y:S02]  /*34870*/  LOP3.LUT R47, R44, R45, R26, 0x40, !PT ;  /* 0x0000002d2c2f7212 */ /* 0x000fe400078e401a */
[----:B------:R-:W-:Y:S02]  /*34880*/  LOP3.LUT R43, R46, R43, R44, 0x10, !PT ;  /* 0x0000002b2e2b7212 */ /* 0x000fe400078e102c */
[----:B------:R-:W-:Y:S02]  /*34890*/  LOP3.LUT R45, R48, R45, R46, 0x10, !PT ;  /* 0x0000002d302d7212 */ /* 0x000fe400078e102e */
[----:B------:R-:W-:Y:S02]  /*348a0*/  LOP3.LUT R32, R43, R32, R47, 0xfe, !PT ;  /* 0x000000202b207212 */ /* 0x000fe400078efe2f */
[----:B------:R-:W-:-:S02]  /*348b0*/  SHF.R.U32.HI R35, RZ, 0x7, R35 ;  /* 0x00000007ff237819 */ /* 0x000fc40000011623 */
[----:B------:R-:W-:Y:S02]  /*348c0*/  LOP3.LUT R20, R39, 0x80, R20, 0xf8, !PT ;  /* 0x0000008027147812 */ /* 0x000fe400078ef814 */
[----:B------:R-:W-:Y:S02]  /*348d0*/  LOP3.LUT R32, R35, R32, R45, 0x1e, !PT ;  /* 0x0000002023207212 */ /* 0x000fe400078e1e2d */
[----:B------:R-:W-:Y:S02]  /*348e0*/  SHF.R.U32.HI R35, RZ, 0x1, R20 ;  /* 0x00000001ff237819 */ /* 0x000fe40000011614 */
[--C-:B------:R-:W-:Y:S02]  /*348f0*/  SHF.R.U32.HI R26, RZ, 0x3, R41.reuse ;  /* 0x00000003ff1a7819 */ /* 0x100fe40000011629 */
[----:B------:R-:W-:Y:S02]  /*34900*/  SHF.R.U32.HI R39, RZ, 0x1, R41 ;  /* 0x00000001ff277819 */ /* 0x000fe40000011629 */
[----:B------:R-:W-:-:S02]  /*34910*/  LOP3.LUT R32, R35, R32, R38, 0x96, !PT ;  /* 0x0000002023207212 */ /* 0x000fc400078e9626 */
[----:B------:R-:W-:Y:S02]  /*34920*/  LOP3.LUT R50, R26, R39, RZ, 0xc0, !PT ;  /* 0x000000271a327212 */ /* 0x000fe400078ec0ff */
[----:B------:R-:W-:Y:S01]  /*34930*/  SHF.R.U32.HI R26, RZ, 0x1, R29 ;  /* 0x00000001ff1a7819 */ /* 0x000fe2000001161d */
[----:B------:R-:W-:Y:S01]  /*34940*/  IMAD.SHL.U32 R39, R32, 0x80, RZ ;  /* 0x0000008020277824 */ /* 0x000fe200078e00ff */
[--C-:B------:R-:W-:Y:S02]  /*34950*/  SHF.R.U32.HI R43, RZ, 0x5, R41.reuse ;  /* 0x00000005ff2b7819 */ /* 0x100fe40000011629 */
[----:B------:R-:W-:Y:S02]  /*34960*/  SHF.R.U32.HI R48, RZ, 0xc, R41 ;  /* 0x0000000cff307819 */ /* 0x000fe40000011629 */
[----:B------:R-:W-:Y:S02]  /*34970*/  SHF.R.U32.HI R46, RZ, 0x15, R40 ;  /* 0x00000015ff2e7819 */ /* 0x000fe40000011628 */
[----:B------:R-:W-:-:S02]  /*34980*/  SHF.R.U32.HI R44, RZ, 0x7, R42 ;  /* 0x00000007ff2c7819 */ /* 0x000fc4000001162a */
[--C-:B------:R-:W-:Y:S02]  /*34990*/  SHF.R.U32.HI R45, RZ, 0x11, R42.reuse ;  /* 0x00000011ff2d7819 */ /* 0x100fe4000001162a */
[----:B------:R-:W-:Y:S02]  /*349a0*/  SHF.R.U32.HI R47, RZ, 0xc, R42 ;  /* 0x0000000cff2f7819 */ /* 0x000fe4000001162a */
[----:B------:R-:W-:Y:S02]  /*349b0*/  LOP3.LUT R32, R26, 0x80, R39, 0xf8, !PT ;  /* 0x000000801a207812 */ /* 0x000fe400078ef827 */
[-C--:B------:R-:W-:Y:S02]  /*349c0*/  LOP3.LUT R49, R48, R46.reuse, R43, 0x10, !PT ;  /* 0x0000002e30317212 */ /* 0x080fe400078e102b */
[----:B------:R-:W-:Y:S02]  /*349d0*/  LOP3.LUT R43, R44, R43, R45, 0x40, !PT ;  /* 0x0000002b2c2b7212 */ /* 0x000fe400078e402d */
[----:B------:R-:W-:-:S02]  /*349e0*/  LOP3.LUT R44, R47, R46, R44, 0x40, !PT ;  /* 0x0000002e2f2c7212 */ /* 0x000fc400078e402c */
[----:B------:R-:W-:Y:S02]  /*349f0*/  LOP3.LUT R30, R32, R31, R30, 0x1e, !PT ;  /* 0x0000001f201e7212 */ /* 0x000fe400078e1e1e */
[----:B------:R-:W-:Y:S02]  /*34a00*/  LOP3.LUT R45, R45, R47, R48, 0x10, !PT ;  /* 0x0000002f2d2d7212 */ /* 0x000fe400078e1030 */
[----:B------:R-:W-:Y:S02]  /*34a10*/  LOP3.LUT R44, R43, R44, R49, 0xfe, !PT ;  /* 0x0000002c2b2c7212 */ /* 0x000fe400078efe31 */
[----:B------:R-:W-:Y:S02]  /*34a20*/  SHF.R.U32.HI R30, RZ, 0x6, R30 ;  /* 0x00000006ff1e7819 */ /* 0x000fe4000001161e */
[----:B------:R-:W-:Y:S02]  /*34a30*/  SHF.R.U32.HI R39, RZ, 0xa, R41 ;  /* 0x0000000aff277819 */ /* 0x000fe40000011629 */
[----:B------:R-:W-:-:S02]  /*34a40*/  LOP3.LUT R45, R30, R44, R45, 0x1e, !PT ;  /* 0x0000002c1e2d7212 */ /* 0x000fc400078e1e2d */
[----:B------:R-:W-:Y:S02]  /*34a50*/  SHF.R.U32.HI R46, RZ, 0x5, R32 ;  /* 0x00000005ff2e7819 */ /* 0x000fe40000011620 */
[----:B------:R-:W-:Y:S02]  /*34a60*/  LOP3.LUT R45, R45, R26, RZ, 0x3c, !PT ;  /* 0x0000001a2d2d7212 */ /* 0x000fe400078e3cff */
[----:B------:R-:W-:Y:S02]  /*34a70*/  SHF.R.U32.HI R48, RZ, 0x4, R41 ;  /* 0x00000004ff307819 */ /* 0x000fe40000011629 */
[----:B------:R-:W-:Y:S01]  /*34a80*/  LOP3.LUT R39, R41, R39, R46, 0x96, !PT ;  /* 0x0000002729277212 */ /* 0x000fe200078e962e */
[----:B------:R-:W-:-:S03]  /*34a90*/  IMAD.SHL.U32 R30, R45, 0x80, RZ ;  /* 0x000000802d1e7824 */ /* 0x000fc600078e00ff */
[----:B------:R-:W-:Y:S02]  /*34aa0*/  LOP3.LUT R43, R39, R48, RZ, 0x3c, !PT ;  /* 0x00000030272b7212 */ /* 0x000fe400078e3cff */
[----:B------:R-:W-:Y:S02]  /*34ab0*/  SHF.R.U32.HI R39, RZ, 0x1, R37 ;  /* 0x00000001ff277819 */ /* 0x000fe40000011625 */
[----:B------:R-:W-:Y:S02]  /*34ac0*/  LOP3.LUT R45, R43, 0x1, R38, 0x78, !PT ;  /* 0x000000012b2d7812 */ /* 0x000fe400078e7826 */
[----:B------:R-:W-:Y:S02]  /*34ad0*/  LOP3.LUT R30, R39, 0x80, R30, 0xf8, !PT ;  /* 0x00000080271e7812 */ /* 0x000fe400078ef81e */
[----:B------:R-:W-:Y:S02]  /*34ae0*/  SHF.R.U32.HI R31, RZ, 0xb, R41 ;  /* 0x0000000bff1f7819 */ /* 0x000fe40000011629 */
[----:B------:R-:W-:-:S02]  /*34af0*/  LOP3.LUT R47, R45, R30, RZ, 0x3c, !PT ;  /* 0x0000001e2d2f7212 */ /* 0x000fc400078e3cff */
[----:B------:R-:W-:Y:S02]  /*34b00*/  LOP3.LUT R50, R50, R31, R48, 0x78, !PT ;  /* 0x0000001f32327212 */ /* 0x000fe400078e7830 */
[----:B------:R-:W-:Y:S01]  /*34b10*/  LOP3.LUT R44, R38, 0x1, RZ, 0xc0, !PT ;  /* 0x00000001262c7812 */ /* 0x000fe200078ec0ff */
[----:B------:R-:W-:Y:S01]  /*34b20*/  IMAD R47, R47, 0x800000, R42 ;  /* 0x008000002f2f7824 */ /* 0x000fe200078e022a */
[----:B------:R-:W-:Y:S02]  /*34b30*/  SHF.R.U32.HI R43, RZ, 0x9, R36 ;  /* 0x00000009ff2b7819 */ /* 0x000fe40000011624 */
[--C-:B------:R-:W-:Y:S02]  /*34b40*/  SHF.R.U32.HI R36, RZ, 0x13, R42.reuse ;  /* 0x00000013ff247819 */ /* 0x100fe4000001162a */
[--C-:B------:R-:W-:Y:S02]  /*34b50*/  SHF.R.U32.HI R45, RZ, 0x6, R42.reuse ;  /* 0x00000006ff2d7819 */ /* 0x100fe4000001162a */
[----:B------:R-:W-:Y:S01]  /*34b60*/  SHF.R.U32.HI R38, RZ, 0x8, R42 ;  /* 0x00000008ff267819 */ /* 0x000fe2000001162a */
[----:B------:R-:W-:Y:S01]  /*34b70*/  IMAD.MOV R44, RZ, RZ, -R44 ;  /* 0x000000ffff2c7224 */ /* 0x000fe200078e0a2c */
[----:B------:R-:W-:-:S02]  /*34b80*/  LOP3.LUT R50, R50, R41, RZ, 0x3c, !PT ;  /* 0x0000002932327212 */ /* 0x000fc400078e3cff */
[----:B------:R-:W-:Y:S02]  /*34b90*/  SHF.R.U32.HI R40, RZ, 0x14, R40 ;  /* 0x00000014ff287819 */ /* 0x000fe40000011628 */
[----:B------:R-:W-:Y:S02]  /*34ba0*/  SHF.R.U32.HI R42, RZ, 0xd, R42 ;  /* 0x0000000dff2a7819 */ /* 0x000fe4000001162a */
[----:B------:R-:W-:Y:S01]  /*34bb0*/  LOP3.LUT R43, R36, R43, R31, 0x40, !PT ;  /* 0x0000002b242b7212 */ /* 0x000fe200078e401f */
[----:B------:R-:W-:Y:S01]  /*34bc0*/  IMAD.SHL.U32 R50, R50, 0x2000, RZ ;  /* 0x0000200032327824 */ /* 0x000fe200078e00ff */
[----:B------:R-:W-:Y:S02]  /*34bd0*/  LOP3.LUT R36, R45, R40, R36, 0x40, !PT ;  /* 0x000000282d247212 */ /* 0x000fe400078e4024 */
[----:B------:R-:W-:Y:S02]  /*34be0*/  LOP3.LUT R38, R42, R45, R38, 0x10, !PT ;  /* 0x0000002d2a267212 */ /* 0x000fe400078e1026 */
[----:B------:R-:W-:-:S02]  /*34bf0*/  LOP3.LUT R33, R30, R34, R33, 0x1e, !PT ;  /* 0x000000221e217212 */ /* 0x000fc400078e1e21 */
[----:B------:R-:W-:Y:S02]  /*34c00*/  LOP3.LUT R45, R31, R42, R40, 0x10, !PT ;  /* 0x0000002a1f2d7212 */ /* 0x000fe400078e1028 */
[----:B------:R-:W-:Y:S02]  /*34c10*/  LOP3.LUT R31, R47, 0x160480, R44, 0x78, !PT ;  /* 0x001604802f1f7812 */ /* 0x000fe400078e782c */
[----:B------:R-:W-:Y:S02]  /*34c20*/  LOP3.LUT R36, R38, R36, R43, 0xfe, !PT ;  /* 0x0000002426247212 */ /* 0x000fe400078efe2b */
[----:B------:R-:W-:Y:S02]  /*34c30*/  SHF.R.U32.HI R34, RZ, 0x6, R33 ;  /* 0x00000006ff227819 */ /* 0x000fe40000011621 */
[----:B------:R-:W-:Y:S02]  /*34c40*/  LOP3.LUT R41, R41, 0x2000, R50, 0xf6, !PT ;  /* 0x0000200029297812 */ /* 0x000fe400078ef632 */
        /* <DEDUP_REMOVED lines=10> */
[--C-:B------:R-:W-:Y:S02]  /*34cf0*/  SHF.R.U32.HI R44, RZ, 0x10, R38.reuse ;  /* 0x00000010ff2c7819 */ /* 0x100fe40000011626 */
[--C-:B------:R-:W-:Y:S02]  /*34d00*/  SHF.R.U32.HI R39, RZ, 0x4, R38.reuse ;  /* 0x00000004ff277819 */ /* 0x100fe40000011626 */
[----:B------:R-:W-:Y:S02]  /*34d10*/  SHF.R.U32.HI R43, RZ, 0xa, R31 ;  /* 0x0000000aff2b7819 */ /* 0x000fe4000001161f */
[----:B------:R-:W-:Y:S02]  /*34d20*/  SHF.R.U32.HI R42, RZ, 0x12, R38 ;  /* 0x00000012ff2a7819 */ /* 0x000fe40000011626 */
[----:B------:R-:W-:Y:S02]  /*34d30*/  SHF.R.U32.HI R45, RZ, 0x16, R36 ;  /* 0x00000016ff2d7819 */ /* 0x000fe40000011624 */
[----:B------:R-:W-:-:S02]  /*34d40*/  LOP3.LUT R46, R39, R44, R41, 0x40, !PT ;  /* 0x0000002c272e7212 */ /* 0x000fc400078e4029 */
[----:B------:R-:W-:Y:S02]  /*34d50*/  SHF.R.U32.HI R47, RZ, 0x9, R38 ;  /* 0x00000009ff2f7819 */ /* 0x000fe40000011626 */
[----:B------:R-:W-:Y:S02]  /*34d60*/  LOP3.LUT R43, R42, R41, R43, 0x40, !PT ;  /* 0x000000292a2b7212 */ /* 0x000fe400078e402b */
[----:B------:R-:W-:Y:S02]  /*34d70*/  LOP3.LUT R39, R45, R42, R39, 0x10, !PT ;  /* 0x0000002a2d277212 */ /* 0x000fe400078e1027 */
[----:B------:R-:W-:Y:S02]  /*34d80*/  LOP3.LUT R35, R35, 0x80, R40, 0xf8, !PT ;  /* 0x0000008023237812 */ /* 0x000fe400078ef828 */
[----:B------:R-:W-:Y:S02]  /*34d90*/  LOP3.LUT R44, R47, R44, R45, 0x10, !PT ;  /* 0x0000002c2f2c7212 */ /* 0x000fe400078e102d */
[----:B------:R-:W-:-:S02]  /*34da0*/  LOP3.LUT R39, R39, R43, R46, 0xfe, !PT ;  /* 0x0000002b27277212 */ /* 0x000fc400078efe2e */
[----:B------:R-:W-:Y:S02]  /*34db0*/  SHF.R.U32.HI R40, RZ, 0x7, R10 ;  /* 0x00000007ff287819 */ /* 0x000fe4000001160a */
[----:B------:R-:W-:Y:S02]  /*34dc0*/  SHF.R.U32.HI R10, RZ, 0x1, R35 ;  /* 0x00000001ff0a7819 */ /* 0x000fe40000011623 */
[----:B------:R-:W-:-:S04]  /*34dd0*/  LOP3.LUT R39, R40, R39, R44, 0x1e, !PT ;  /* 0x0000002728277212 */ /* 0x000fc800078e1e2c */
[----:B------:R-:W-:Y:S02]  /*34de0*/  LOP3.LUT R39, R10, R39, R33, 0x96, !PT ;  /* 0x000000270a277212 */ /* 0x000fe400078e9621 */
[----:B------:R-:W-:-:S03]  /*34df0*/  SHF.R.U32.HI R40, RZ, 0x1, R32 ;  /* 0x00000001ff287819 */ /* 0x000fc60000011620 */
[----:B------:R-:W-:Y:S01]  /*34e00*/  IMAD.SHL.U32 R39, R39, 0x80, RZ ;  /* 0x0000008027277824 */ /* 0x000fe200078e00ff */
[--C-:B------:R-:W-:Y:S02]  /*34e10*/  SHF.R.U32.HI R41, RZ, 0x5, R34.reuse ;  /* 0x00000005ff297819 */ /* 0x100fe40000011622 */
[----:B------:R-:W-:Y:S02]  /*34e20*/  SHF.R.U32.HI R46, RZ, 0xc, R34 ;  /* 0x0000000cff2e7819 */ /* 0x000fe40000011622 */
[----:B------:R-:W-:Y:S02]  /*34e30*/  SHF.R.U32.HI R44, RZ, 0x15, R36 ;  /* 0x00000015ff2c7819 */ /* 0x000fe40000011624 */
[--C-:B------:R-:W-:Y:S02]  /*34e40*/  SHF.R.U32.HI R42, RZ, 0x7, R38.reuse ;  /* 0x00000007ff2a7819 */ /* 0x100fe40000011626 */
[--C-:B------:R-:W-:Y:S02]  /*34e50*/  SHF.R.U32.HI R43, RZ, 0x11, R38.reuse ;  /* 0x00000011ff2b7819 */ /* 0x100fe40000011626 */
[----:B------:R-:W-:-:S02]  /*34e60*/  SHF.R.U32.HI R45, RZ, 0xc, R38 ;  /* 0x0000000cff2d7819 */ /* 0x000fc40000011626 */
[----:B------:R-:W-:Y:S02]  /*34e70*/  LOP3.LUT R39, R40, 0x80, R39, 0xf8, !PT ;  /* 0x0000008028277812 */ /* 0x000fe400078ef827 */
[-C--:B------:R-:W-:Y:S02]  /*34e80*/  LOP3.LUT R47, R46, R44.reuse, R41, 0x10, !PT ;  /* 0x0000002c2e2f7212 */ /* 0x080fe400078e1029 */
[----:B------:R-:W-:Y:S02]  /*34e90*/  LOP3.LUT R41, R42, R41, R43, 0x40, !PT ;  /* 0x000000292a297212 */ /* 0x000fe400078e402b */
[----:B------:R-:W-:Y:S02]  /*34ea0*/  LOP3.LUT R42, R45, R44, R42, 0x40, !PT ;  /* 0x0000002c2d2a7212 */ /* 0x000fe400078e402a */
[----:B------:R-:W-:Y:S02]  /*34eb0*/  LOP3.LUT R24, R39, R24, RZ, 0x3c, !PT ;  /* 0x0000001827187212 */ /* 0x000fe400078e3cff */
[----:B------:R-:W-:-:S02]  /*34ec0*/  LOP3.LUT R43, R43, R45, R46, 0x10, !PT ;  /* 0x0000002d2b2b7212 */ /* 0x000fc400078e102e */
[----:B------:R-:W-:Y:S02]  /*34ed0*/  LOP3.LUT R42, R41, R42, R47, 0xfe, !PT ;  /* 0x0000002a292a7212 */ /* 0x000fe400078efe2f */
[----:B------:R-:W-:Y:S02]  /*34ee0*/  SHF.R.U32.HI R24, RZ, 0x6, R24 ;  /* 0x00000006ff187819 */ /* 0x000fe40000011618 */
[--C-:B------:R-:W-:Y:S02]  /*34ef0*/  SHF.R.U32.HI R45, RZ, 0x3, R34.reuse ;  /* 0x00000003ff2d7819 */ /* 0x100fe40000011622 */
[--C-:B------:R-:W-:Y:S02]  /*34f00*/  SHF.R.U32.HI R46, RZ, 0x1, R34.reuse ;  /* 0x00000001ff2e7819 */ /* 0x100fe40000011622 */
[----:B------:R-:W-:Y:S02]  /*34f10*/  LOP3.LUT R43, R24, R42, R43, 0x1e, !PT ;  /* 0x0000002a182b7212 */ /* 0x000fe400078e1e2b */
[----:B------:R-:W-:-:S02]  /*34f20*/  SHF.R.U32.HI R44, RZ, 0xa, R34 ;  /* 0x0000000aff2c7819 */ /* 0x000fc40000011622 */
[----:B------:R-:W-:Y:S02]  /*34f30*/  SHF.R.U32.HI R41, RZ, 0x5, R39 ;  /* 0x00000005ff297819 */ /* 0x000fe40000011627 */
[----:B------:R-:W-:Y:S02]  /*34f40*/  LOP3.LUT R48, R45, R46, RZ, 0xc0, !PT ;  /* 0x0000002e2d307212 */ /* 0x000fe400078ec0ff */
[----:B------:R-:W-:Y:S02]  /*34f50*/  LOP3.LUT R43, R43, R40, RZ, 0x3c, !PT ;  /* 0x000000282b2b7212 */ /* 0x000fe400078e3cff */
[----:B------:R-:W-:Y:S02]  /*34f60*/  SHF.R.U32.HI R45, RZ, 0x14, R36 ;  /* 0x00000014ff2d7819 */ /* 0x000fe40000011624 */
[----:B------:R-:W-:Y:S02]  /*34f70*/  SHF.R.U32.HI R40, RZ, 0xb, R34 ;  /* 0x0000000bff287819 */ /* 0x000fe40000011622 */
[----:B------:R-:W-:-:S02]  /*34f80*/  SHF.R.U32.HI R31, RZ, 0x9, R31 ;  /* 0x00000009ff1f7819 */ /* 0x000fc4000001161f */
[----:B------:R-:W-:Y:S02]  /*34f90*/  SHF.R.U32.HI R36, RZ, 0x13, R38 ;  /* 0x00000013ff247819 */ /* 0x000fe40000011626 */
[----:B------:R-:W-:Y:S02]  /*34fa0*/  LOP3.LUT R46, R34, R44, R41, 0x96, !PT ;  /* 0x0000002c222e7212 */ /* 0x000fe400078e9629 */
[----:B------:R-:W-:Y:S02]  /*34fb0*/  SHF.R.U32.HI R49, RZ, 0x4, R34 ;  /* 0x00000004ff317819 */ /* 0x000fe40000011622 */
[----:B------:R-:W-:Y:S01]  /*34fc0*/  LOP3.LUT R41, R36, R31, R40, 0x40, !PT ;  /* 0x0000001f24297212 */ /* 0x000fe200078e4028 */
[----:B------:R-:W-:Y:S01]  /*34fd0*/  IMAD.SHL.U32 R31, R43, 0x80, RZ ;  /* 0x000000802b1f7824 */ /* 0x000fe200078e00ff */
[--C-:B------:R-:W-:Y:S02]  /*34fe0*/  SHF.R.U32.HI R42, RZ, 0x6, R38.reuse ;  /* 0x00000006ff2a7819 */ /* 0x100fe40000011626 */
[----:B------:R-:W-:-:S02]  /*34ff0*/  SHF.R.U32.HI R47, RZ, 0x8, R38 ;  /* 0x00000008ff2f7819 */ /* 0x000fc40000011626 */
[----:B------:R-:W-:Y:S02]  /*35000*/  SHF.R.U32.HI R44, RZ, 0xd, R38 ;  /* 0x0000000dff2c7819 */ /* 0x000fe40000011626 */
[----:B------:R-:W-:Y:S02]  /*35010*/  SHF.R.U32.HI R24, RZ, 0x1, R30 ;  /* 0x00000001ff187819 */ /* 0x000fe4000001161e */
[----:B------:R-:W-:Y:S02]  /*35020*/  LOP3.LUT R46, R46, R49, RZ, 0x3c, !PT ;  /* 0x000000312e2e7212 */ /* 0x000fe400078e3cff */
[----:B------:R-:W-:Y:S02]  /*35030*/  LOP3.LUT R36, R42, R45, R36, 0x40, !PT ;  /* 0x0000002d2a247212 */ /* 0x000fe400078e4024 */
[----:B------:R-:W-:Y:S02]  /*35040*/  LOP3.LUT R47, R44, R42, R47, 0x10, !PT ;  /* 0x0000002a2c2f7212 */ /* 0x000fe400078e102f */
[----:B------:R-:W-:-:S02]  /*35050*/  LOP3.LUT R46, R46, 0x1, R33, 0x78, !PT ;  /* 0x000000012e2e7812 */ /* 0x000fc400078e7821 */
[----:B------:R-:W-:Y:S02]  /*35060*/  LOP3.LUT R31, R24, 0x80, R31, 0xf8, !PT ;  /* 0x00000080181f7812 */ /* 0x000fe400078ef81f */
[----:B------:R-:W-:Y:S02]  /*35070*/  LOP3.LUT R36, R47, R36, R41, 0xfe, !PT ;  /* 0x000000242f247212 */ /* 0x000fe400078efe29 */
[----:B------:R-:W-:Y:S02]  /*35080*/  LOP3.LUT R41, R46, R31, RZ, 0x3c, !PT ;  /* 0x0000001f2e297212 */ /* 0x000fe400078e3cff */
[----:B------:R-:W-:Y:S02]  /*35090*/  LOP3.LUT R49, R48, R40, R49, 0x78, !PT ;  /* 0x0000002830317212 */ /* 0x000fe400078e7831 */
[----:B------:R-:W-:Y:S01]  /*350a0*/  LOP3.LUT R33, R33, 0x1, RZ, 0xc0, !PT ;  /* 0x0000000121217812 */ /* 0x000fe200078ec0ff */
[----:B------:R-:W-:Y:S01]  /*350b0*/  IMAD R41, R41, 0x800000, R38 ;  /* 0x0080000029297824 */ /* 0x000fe200078e0226 */
[----:B------:R-:W-:-:S02]  /*350c0*/  LOP3.LUT R49, R49, R34, RZ, 0x3c, !PT ;  /* 0x0000002231317212 */ /* 0x000fc400078e3cff */
[----:B------:R-:W-:Y:S01]  /*350d0*/  LOP3.LUT R28, R31, R28, RZ, 0x3c, !PT ;  /* 0x0000001c1f1c7212 */ /* 0x000fe200078e3cff */
[----:B------:R-:W-:Y:S01]  /*350e0*/  IMAD.MOV R38, RZ, RZ, -R33 ;  /* 0x000000ffff267224 */ /* 0x000fe200078e0a21 */
[----:B------:R-:W-:Y:S01]  /*350f0*/  LOP3.LUT R45, R40, R44, R45, 0x10, !PT ;  /* 0x0000002c282d7212 */ /* 0x000fe200078e102d */
[----:B------:R-:W-:Y:S01]  /*35100*/  IMAD.SHL.U32 R49, R49, 0x2000, RZ ;  /* 0x0000200031317824 */ /* 0x000fe200078e00ff */
[----:B------:R-:W-:Y:S02]  /*35110*/  SHF.R.U32.HI R33, RZ, 0x6, R28 ;  /* 0x00000006ff217819 */ /* 0x000fe4000001161c */
[----:B------:R-:W-:Y:S02]  /*35120*/  LOP3.LUT R28, R41, 0x160480, R38, 0x78, !PT ;  /* 0x00160480291c7812 */ /* 0x000fe400078e7826 */
[----:B------:R-:W-:Y:S02]  /*35130*/  LOP3.LUT R45, R33, R36, R45, 0x1e, !PT ;  /* 0x00000024212d7212 */ /* 0x000fe400078e1e2d */
[----:B------:R-:W-:-:S02]  /*35140*/  LOP3.LUT R49, R34, 0x2000, R49, 0xf6, !PT ;  /* 0x0000200022317812 */ /* 0x000fc400078ef631 */
[----:B------:R-:W-:Y:S01]  /*35150*/  SHF.R.U32.HI R33, RZ, 0x1, R28 ;  /* 0x00000001ff217819 */ /* 0x000fe2000001161c */
[----:B------:R-:W-:Y:S01]  /*35160*/  IMAD.SHL.U32 R41, R8, 0x2000, RZ ;  /* 0x0000200008297824 */ /* 0x000fe200078e00ff */
[----:B------:R-:W-:Y:S02]  /*35170*/  LOP3.LUT R45, R45, R24, RZ, 0x3c, !PT ;  /* 0x000000182d2d7212 */ /* 0x000fe400078e3cff */
[----:B------:R-:W-:Y:S02]  /*35180*/  SHF.R.U32.HI R34, RZ, 0x1, R49 ;  /* 0x00000001ff227819 */ /* 0x000fe40000011631 */
[----:B------:R-:W-:Y:S02]  /*35190*/  LOP3.LUT R24, R33, 0x7fffff, RZ, 0xc0, !PT ;  /* 0x007fffff21187812 */ /* 0x000fe400078ec0ff */
        /* <DEDUP_REMOVED lines=9> */
[----:B------:R-:W-:-:S02]  /*35230*/  LOP3.LUT R10, R10, 0x80, R45, 0xf8, !PT ;  /* 0x000000800a0a7812 */ /* 0x000fc400078ef82d */
[----:B------:R-:W-:Y:S02]  /*35240*/  LOP3.LUT R40, R41, R38, R40, 0x40, !PT ;  /* 0x0000002629287212 */ /* 0x000fe400078e4028 */
[----:B------:R-:W-:Y:S02]  /*35250*/  SHF.R.U32.HI R46, RZ, 0x9, R36 ;  /* 0x00000009ff2e7819 */ /* 0x000fe40000011624 */
[----:B------:R-:W-:Y:S02]  /*35260*/  LOP3.LUT R45, R42, R43, R38, 0x40, !PT ;  /* 0x0000002b2a2d7212 */ /* 0x000fe400078e4026 */
[----:B------:R-:W-:Y:S02]  /*35270*/  LOP3.LUT R41, R44, R41, R42, 0x10, !PT ;  /* 0x000000292c297212 */ /* 0x000fe400078e102a */
[----:B------:R-:W-:Y:S02]  /*35280*/  LOP3.LUT R43, R46, R43, R44, 0x10, !PT ;  /* 0x0000002b2e2b7212 */ /* 0x000fe400078e102c */
[----:B------:R-:W-:-:S02]  /*35290*/  LOP3.LUT R40, R41, R40, R45, 0xfe, !PT ;  /* 0x0000002829287212 */ /* 0x000fc400078efe2d */
[----:B------:R-:W-:Y:S02]  /*352a0*/  SHF.R.U32.HI R20, RZ, 0x7, R20 ;  /* 0x00000007ff147819 */ /* 0x000fe40000011614 */
[----:B------:R-:W-:Y:S02]  /*352b0*/  SHF.R.U32.HI R10, RZ, 0x1, R10 ;  /* 0x00000001ff0a7819 */ /* 0x000fe4000001160a */
[----:B------:R-:W-:-:S04]  /*352c0*/  LOP3.LUT R20, R20, R40, R43, 0x1e, !PT ;  /* 0x0000002814147212 */ /* 0x000fc800078e1e2b */
[----:B------:R-:W-:Y:S02]  /*352d0*/  LOP3.LUT R20, R10, R20, R33, 0x96, !PT ;  /* 0x000000140a147212 */ /* 0x000fe400078e9621 */
[--C-:B------:R-:W-:Y:S02]  /*352e0*/  SHF.R.U32.HI R38, RZ, 0x3, R34.reuse ;  /* 0x00000003ff267819 */ /* 0x100fe40000011622 */
[--C-:B------:R-:W-:Y:S01]  /*352f0*/  SHF.R.U32.HI R47, RZ, 0x1, R34.reuse ;  /* 0x00000001ff2f7819 */ /* 0x100fe20000011622 */
[----:B------:R-:W-:Y:S01]  /*35300*/  IMAD.SHL.U32 R20, R20, 0x80, RZ ;  /* 0x0000008014147824 */ /* 0x000fe200078e00ff */
[----:B------:R-:W-:Y:S02]  /*35310*/  SHF.R.U32.HI R39, RZ, 0x1, R39 ;  /* 0x00000001ff277819 */ /* 0x000fe40000011627 */
[----:B------:R-:W-:Y:S02]  /*35320*/  LOP3.LUT R41, R38, R47, RZ, 0xc0, !PT ;  /* 0x0000002f26297212 */ /* 0x000fe400078ec0ff */
[----:B------:R-:W-:-:S02]  /*35330*/  SHF.R.U32.HI R38, RZ, 0x5, R34 ;  /* 0x00000005ff267819 */ /* 0x000fc40000011622 */
[--C-:B------:R-:W-:Y:S02]  /*35340*/  SHF.R.U32.HI R43, RZ, 0x7, R36.reuse ;  /* 0x00000007ff2b7819 */ /* 0x100fe40000011624 */
[----:B------:R-:W-:Y:S02]  /*35350*/  SHF.R.U32.HI R40, RZ, 0x11, R36 ;  /* 0x00000011ff287819 */ /* 0x000fe40000011624 */
[----:B------:R-:W-:Y:S02]  /*35360*/  SHF.R.U32.HI R47, RZ, 0xc, R34 ;  /* 0x0000000cff2f7819 */ /* 0x000fe40000011622 */
[----:B------:R-:W-:Y:S02]  /*35370*/  SHF.R.U32.HI R44, RZ, 0x15, R24 ;  /* 0x00000015ff2c7819 */ /* 0x000fe40000011618 */
[----:B------:R-:W-:Y:S02]  /*35380*/  SHF.R.U32.HI R45, RZ, 0xc, R36 ;  /* 0x0000000cff2d7819 */ /* 0x000fe40000011624 */
[----:B------:R-:W-:-:S02]  /*35390*/  LOP3.LUT R20, R39, 0x80, R20, 0xf8, !PT ;  /* 0x0000008027147812 */ /* 0x000fc400078ef814 */
[----:B------:R-:W-:Y:S02]  /*353a0*/  LOP3.LUT R42, R43, R38, R40, 0x40, !PT ;  /* 0x000000262b2a7212 */ /* 0x000fe400078e4028 */
[-C--:B------:R-:W-:Y:S02]  /*353b0*/  LOP3.LUT R46, R47, R44.reuse, R38, 0x10, !PT ;  /* 0x0000002c2f2e7212 */ /* 0x080fe400078e1026 */
[----:B------:R-:W-:Y:S02]  /*353c0*/  LOP3.LUT R43, R45, R44, R43, 0x40, !PT ;  /* 0x0000002c2d2b7212 */ /* 0x000fe400078e402b */
[----:B------:R-:W-:Y:S02]  /*353d0*/  LOP3.LUT R29, R20, R29, RZ, 0x3c, !PT ;  /* 0x0000001d141d7212 */ /* 0x000fe400078e3cff */
[--C-:B------:R-:W-:Y:S02]  /*353e0*/  SHF.R.U32.HI R38, RZ, 0xb, R34.reuse ;  /* 0x0000000bff267819 */ /* 0x100fe40000011622 */
[----:B------:R-:W-:-:S02]  /*353f0*/  SHF.R.U32.HI R44, RZ, 0x4, R34 ;  /* 0x00000004ff2c7819 */ /* 0x000fc40000011622 */
[----:B------:R-:W-:Y:S02]  /*35400*/  LOP3.LUT R40, R40, R45, R47, 0x10, !PT ;  /* 0x0000002d28287212 */ /* 0x000fe400078e102f */
[----:B------:R-:W-:Y:S02]  /*35410*/  LOP3.LUT R43, R42, R43, R46, 0xfe, !PT ;  /* 0x0000002b2a2b7212 */ /* 0x000fe400078efe2e */
[----:B------:R-:W-:Y:S02]  /*35420*/  SHF.R.U32.HI R29, RZ, 0x6, R29 ;  /* 0x00000006ff1d7819 */ /* 0x000fe4000001161d */
[----:B------:R-:W-:Y:S02]  /*35430*/  LOP3.LUT R45, R41, R38, R44, 0x78, !PT ;  /* 0x00000026292d7212 */ /* 0x000fe400078e782c */
[----:B------:R-:W-:Y:S02]  /*35440*/  LOP3.LUT R40, R29, R43, R40, 0x1e, !PT ;  /* 0x0000002b1d287212 */ /* 0x000fe400078e1e28 */
[----:B------:R-:W-:-:S02]  /*35450*/  SHF.R.U32.HI R42, RZ, 0xa, R34 ;  /* 0x0000000aff2a7819 */ /* 0x000fc40000011622 */
[----:B------:R-:W-:Y:S02]  /*35460*/  SHF.R.U32.HI R41, RZ, 0x5, R20 ;  /* 0x00000005ff297819 */ /* 0x000fe40000011614 */
[----:B------:R-:W-:Y:S02]  /*35470*/  LOP3.LUT R45, R45, R34, RZ, 0x3c, !PT ;  /* 0x000000222d2d7212 */ /* 0x000fe400078e3cff */
[----:B------:R-:W-:Y:S02]  /*35480*/  LOP3.LUT R40, R40, R39, RZ, 0x3c, !PT ;  /* 0x0000002728287212 */ /* 0x000fe400078e3cff */
[----:B------:R-:W-:Y:S01]  /*35490*/  LOP3.LUT R41, R34, R42, R41, 0x96, !PT ;  /* 0x0000002a22297212 */ /* 0x000fe200078e9629 */
[----:B------:R-:W-:Y:S01]  /*354a0*/  IMAD.SHL.U32 R45, R45, 0x2000, RZ ;  /* 0x000020002d2d7824 */ /* 0x000fe200078e00ff */
[----:B------:R-:W-:Y:S01]  /*354b0*/  SHF.R.U32.HI R31, RZ, 0x1, R31 ;  /* 0x00000001ff1f7819 */ /* 0x000fe2000001161f */
[----:B------:R-:W-:Y:S01]  /*354c0*/  IMAD.SHL.U32 R40, R40, 0x80, RZ ;  /* 0x0000008028287824 */ /* 0x000fe200078e00ff */
[----:B------:R-:W-:-:S02]  /*354d0*/  LOP3.LUT R44, R41, R44, RZ, 0x3c, !PT ;  /* 0x0000002c292c7212 */ /* 0x000fc400078e3cff */
[----:B------:R-:W-:Y:S02]  /*354e0*/  LOP3.LUT R45, R34, 0x2000, R45, 0xf6, !PT ;  /* 0x00002000222d7812 */ /* 0x000fe400078ef62d */
[----:B------:R-:W-:Y:S02]  /*354f0*/  LOP3.LUT R29, R44, 0x1, R33, 0x78, !PT ;  /* 0x000000012c1d7812 */ /* 0x000fe400078e7821 */
[----:B------:R-:W-:Y:S02]  /*35500*/  LOP3.LUT R34, R31, 0x80, R40, 0xf8, !PT ;  /* 0x000000801f227812 */ /* 0x000fe400078ef828 */
[----:B------:R-:W-:Y:S02]  /*35510*/  LOP3.LUT R41, R33, 0x1, RZ, 0xc0, !PT ;  /* 0x0000000121297812 */ /* 0x000fe400078ec0ff */
[----:B------:R-:W-:Y:S02]  /*35520*/  LOP3.LUT R43, R29, R34, RZ, 0x3c, !PT ;  /* 0x000000221d2b7212 */ /* 0x000fe400078e3cff */
[----:B------:R-:W-:-:S02]  /*35530*/  SHF.R.U32.HI R28, RZ, 0x9, R28 ;  /* 0x00000009ff1c7819 */ /* 0x000fc4000001161c */
[--C-:B------:R-:W-:Y:S01]  /*35540*/  SHF.R.U32.HI R29, RZ, 0x13, R36.reuse ;  /* 0x00000013ff1d7819 */ /* 0x100fe20000011624 */
[--C-:B------:R-:W-:Y:S01]  /*35550*/  IMAD R43, R43, 0x800000, R36.reuse ;  /* 0x008000002b2b7824 */ /* 0x100fe200078e0224 */
[--C-:B------:R-:W-:Y:S02]  /*35560*/  SHF.R.U32.HI R40, RZ, 0x6, R36.reuse ;  /* 0x00000006ff287819 */ /* 0x100fe40000011624 */
[----:B------:R-:W-:Y:S01]  /*35570*/  SHF.R.U32.HI R39, RZ, 0x8, R36 ;  /* 0x00000008ff277819 */ /* 0x000fe20000011624 */
[----:B------:R-:W-:Y:S01]  /*35580*/  IMAD.MOV R42, RZ, RZ, -R41 ;  /* 0x000000ffff2a7224 */ /* 0x000fe200078e0a29 */
[----:B------:R-:W-:Y:S02]  /*35590*/  SHF.R.U32.HI R33, RZ, 0x14, R24 ;  /* 0x00000014ff217819 */ /* 0x000fe40000011618 */
[----:B------:R-:W-:Y:S02]  /*355a0*/  SHF.R.U32.HI R36, RZ, 0xd, R36 ;  /* 0x0000000dff247819 */ /* 0x000fe40000011624 */
[----:B------:R-:W-:-:S02]  /*355b0*/  LOP3.LUT R24, R29, R28, R38, 0x40, !PT ;  /* 0x0000001c1d187212 */ /* 0x000fc400078e4026 */
[----:B------:R-:W-:Y:S02]  /*355c0*/  LOP3.LUT R29, R40, R33, R29, 0x40, !PT ;  /* 0x00000021281d7212 */ /* 0x000fe400078e401d */
[----:B------:R-:W-:Y:S02]  /*355d0*/  LOP3.LUT R39, R36, R40, R39, 0x10, !PT ;  /* 0x0000002824277212 */ /* 0x000fe400078e1027 */
[----:B------:R-:W-:Y:S02]  /*355e0*/  LOP3.LUT R37, R34, R37, RZ, 0x3c, !PT ;  /* 0x0000002522257212 */ /* 0x000fe400078e3cff */
[----:B------:R-:W-:Y:S02]  /*355f0*/  LOP3.LUT R28, R43, 0x160480, R42, 0x78, !PT ;  /* 0x001604802b1c7812 */ /* 0x000fe400078e782a */
[----:B------:R-:W-:Y:S02]  /*35600*/  LOP3.LUT R36, R38, R36, R33, 0x10, !PT ;  /* 0x0000002426247212 */ /* 0x000fe400078e1021 */
[----:B------:R-:W-:-:S02]  /*35610*/  LOP3.LUT R29, R39, R29, R24, 0xfe, !PT ;  /* 0x0000001d271d7212 */ /* 0x000fc400078efe18 */
[----:B------:R-:W-:Y:S02]  /*35620*/  SHF.R.U32.HI R37, RZ, 0x6, R37 ;  /* 0x00000006ff257819 */ /* 0x000fe40000011625 */
[----:B------:R-:W-:Y:S01]  /*35630*/  SHF.R.U32.HI R24, RZ, 0x1, R28 ;  /* 0x00000001ff187819 */ /* 0x000fe2000001161c */
[----:B------:R-:W-:Y:S01]  /*35640*/  IMAD.SHL.U32 R38, R8, 0x1000, RZ ;  /* 0x0000100008267824 */ /* 0x000fe200078e00ff */
[----:B------:R-:W-:Y:S02]  /*35650*/  LOP3.LUT R36, R37, R29, R36, 0x1e, !PT ;  /* 0x0000001d25247212 */ /* 0x000fe400078e1e24 */
[----:B------:R-:W-:Y:S02]  /*35660*/  SHF.R.U32.HI R45, RZ, 0x1, R45 ;  /* 0x00000001ff2d7819 */ /* 0x000fe4000001162d */
[----:B------:R-:W-:Y:S02]  /*35670*/  LOP3.LUT R33, R24, 0x7fffff, RZ, 0xc0, !PT ;  /* 0x007fffff18217812 */ /* 0x000fe400078ec0ff */
[----:B------:R-:W-:-:S02]  /*35680*/  LOP3.LUT R36, R36, R31, RZ, 0x3c, !PT ;  /* 0x0000001f24247212 */ /* 0x000fc400078e3cff */
[----:B------:R-:W-:Y:S02]  /*35690*/  LOP3.LUT R29, R45, 0x1fdf, RZ, 0xc0, !PT ;  /* 0x00001fdf2d1d7812 */ /* 0x000fe400078ec0ff */
[----:B------:R-:W-:Y:S01]  /*356a0*/  LOP3.LUT R31, R33, 0x80000, R38, 0x78, !PT ;  /* 0x00080000211f7812 */ /* 0x000fe200078e7826 */
[----:B------:R-:W-:Y:S01]  /*356b0*/  IMAD.SHL.U32 R37, R36, 0x80, RZ ;  /* 0x0000008024257824 */ /* 0x000fe200078e00ff */
[----:B------:R-:W-:Y:S02]  /*356c0*/  SHF.R.U32.HI R38, RZ, 0x9, R29 ;  /* 0x00000009ff267819 */ /* 0x000fe4000001161d */
[--C-:B------:R-:W-:Y:S02]  /*356d0*/  SHF.R.U32.HI R41, RZ, 0x10, R31.reuse ;  /* 0x00000010ff297819 */ /* 0x100fe4000001161f */
[----:B------:R-:W-:Y:S02]  /*356e0*/  SHF.R.U32.HI R36, RZ, 0x4, R31 ;  /* 0x00000004ff247819 */ /* 0x000fe4000001161f */
[----:B------:R-:W-:-:S02]  /*356f0*/  SHF.R.U32.HI R40, RZ, 0xa, R28 ;  /* 0x0000000aff287819 */ /* 0x000fc4000001161c */
[----:B------:R-:W-:Y:S02]  /*35700*/  SHF.R.U32.HI R39, RZ, 0x12, R31 ;  /* 0x00000012ff277819 */ /* 0x000fe4000001161f */
[----:B------:R-:W-:Y:S02]  /*35710*/  SHF.R.U32.HI R42, RZ, 0x16, R33 ;  /* 0x00000016ff2a7819 */ /* 0x000fe40000011621 */
[----:B------:R-:W-:Y:S02]  /*35720*/  LOP3.LUT R43, R36, R41, R38, 0x40, !PT ;  /* 0x00000029242b7212 */ /* 0x000fe400078e4026 */
[----:B------:R-:W-:Y:S02]  /*35730*/  SHF.R.U32.HI R44, RZ, 0x9, R31 ;  /* 0x00000009ff2c7819 */ /* 0x000fe4000001161f */
[----:B------:R-:W-:Y:S02]  /*35740*/  LOP3.LUT R40, R39, R38, R40, 0x40, !PT ;  /* 0x0000002627287212 */ /* 0x000fe400078e4028 */
[----:B------:R-:W-:-:S02]  /*35750*/  LOP3.LUT R36, R42, R39, R36, 0x10, !PT ;  /* 0x000000272a247212 */ /* 0x000fc400078e1024 */
[----:B------:R-:W-:Y:S02]  /*35760*/  LOP3.LUT R37, R10, 0x80, R37, 0xf8, !PT ;  /* 0x000000800a257812 */ /* 0x000fe400078ef825 */
[----:B------:R-:W-:Y:S02]  /*35770*/  LOP3.LUT R41, R44, R41, R42, 0x10, !PT ;  /* 0x000000292c297212 */ /* 0x000fe400078e102a */
[----:B------:R-:W-:Y:S02]  /*35780*/  LOP3.LUT R36, R36, R40, R43, 0xfe, !PT ;  /* 0x0000002824247212 */ /* 0x000fe400078efe2b */
        /* <DEDUP_REMOVED lines=13> */
[----:B------:R-:W-:Y:S02]  /*35860*/  LOP3.LUT R20, R45, R40, R36, 0x10, !PT ;  /* 0x000000282d147212 */ /* 0x000fe400078e1024 */
[----:B------:R-:W-:Y:S02]  /*35870*/  LOP3.LUT R36, R41, R36, R38, 0x40, !PT ;  /* 0x0000002429247212 */ /* 0x000fe400078e4026 */
[----:B------:R-:W-:Y:S02]  /*35880*/  LOP3.LUT R41, R43, R40, R41, 0x40, !PT ;  /* 0x000000282b297212 */ /* 0x000fe400078e4029 */
[----:B------:R-:W-:Y:S02]  /*35890*/  LOP3.LUT R32, R35, R32, RZ, 0x3c, !PT ;  /* 0x0000002023207212 */ /* 0x000fe400078e3cff */
[----:B------:R-:W-:-:S02]  /*358a0*/  LOP3.LUT R38, R38, R43, R45, 0x10, !PT ;  /* 0x0000002b26267212 */ /* 0x000fc400078e102d */
[----:B------:R-:W-:Y:S02]  /*358b0*/  LOP3.LUT R41, R36, R41, R20, 0xfe, !PT ;  /* 0x0000002924297212 */ /* 0x000fe400078efe14 */
[----:B------:R-:W-:-:S04]  /*358c0*/  SHF.R.U32.HI R32, RZ, 0x6, R32 ;  /* 0x00000006ff207819 */ /* 0x000fc80000011620 */
[----:B------:R-:W-:-:S04]  /*358d0*/  LOP3.LUT R32, R32, R41, R38, 0x1e, !PT ;  /* 0x0000002920207212 */ /* 0x000fc800078e1e26 */
[----:B------:R-:W-:Y:S02]  /*358e0*/  LOP3.LUT R32, R32, R39, RZ, 0x3c, !PT ;  /* 0x0000002720207212 */ /* 0x000fe400078e3cff */
[----:B------:R-:W-:Y:S02]  /*358f0*/  SHF.R.U32.HI R41, RZ, 0x1, R34 ;  /* 0x00000001ff297819 */ /* 0x000fe40000011622 */
[----:B------:R-:W-:Y:S01]  /*35900*/  SHF.R.U32.HI R34, RZ, 0x9, R28 ;  /* 0x00000009ff227819 */ /* 0x000fe2000001161c */
[----:B------:R-:W-:Y:S01]  /*35910*/  IMAD.SHL.U32 R28, R32, 0x80, RZ ;  /* 0x00000080201c7824 */ /* 0x000fe200078e00ff */
[----:B------:R-:W-:Y:S02]  /*35920*/  SHF.R.U32.HI R20, RZ, 0xb, R29 ;  /* 0x0000000bff147819 */ /* 0x000fe4000001161d */
[----:B------:R-:W-:Y:S02]  /*35930*/  SHF.R.U32.HI R36, RZ, 0x14, R33 ;  /* 0x00000014ff247819 */ /* 0x000fe40000011621 */
[----:B------:R-:W-:-:S02]  /*35940*/  SHF.R.U32.HI R43, RZ, 0x13, R31 ;  /* 0x00000013ff2b7819 */ /* 0x000fc4000001161f */
[--C-:B------:R-:W-:Y:S02]  /*35950*/  SHF.R.U32.HI R38, RZ, 0x6, R31.reuse ;  /* 0x00000006ff267819 */ /* 0x100fe4000001161f */
[--C-:B------:R-:W-:Y:S02]  /*35960*/  SHF.R.U32.HI R45, RZ, 0x8, R31.reuse ;  /* 0x00000008ff2d7819 */ /* 0x100fe4000001161f */
[----:B------:R-:W-:Y:S02]  /*35970*/  SHF.R.U32.HI R47, RZ, 0xd, R31 ;  /* 0x0000000dff2f7819 */ /* 0x000fe4000001161f */
[----:B------:R-:W-:Y:S02]  /*35980*/  LOP3.LUT R33, R41, 0x80, R28, 0xf8, !PT ;  /* 0x0000008029217812 */ /* 0x000fe400078ef81c */
[----:B------:R-:W-:Y:S02]  /*35990*/  LOP3.LUT R34, R43, R34, R20, 0x40, !PT ;  /* 0x000000222b227212 */ /* 0x000fe400078e4014 */
[----:B------:R-:W-:-:S02]  /*359a0*/  LOP3.LUT R43, R38, R36, R43, 0x40, !PT ;  /* 0x00000024262b7212 */ /* 0x000fc400078e402b */
[----:B------:R-:W-:Y:S02]  /*359b0*/  LOP3.LUT R45, R47, R38, R45, 0x10, !PT ;  /* 0x000000262f2d7212 */ /* 0x000fe400078e102d */
[----:B------:R-:W-:Y:S02]  /*359c0*/  LOP3.LUT R30, R33, R30, RZ, 0x3c, !PT ;  /* 0x0000001e211e7212 */ /* 0x000fe400078e3cff */
[----:B------:R-:W-:Y:S02]  /*359d0*/  LOP3.LUT R47, R20, R47, R36, 0x10, !PT ;  /* 0x0000002f142f7212 */ /* 0x000fe400078e1024 */
[----:B------:R-:W-:Y:S02]  /*359e0*/  LOP3.LUT R34, R45, R43, R34, 0xfe, !PT ;  /* 0x0000002b2d227212 */ /* 0x000fe400078efe22 */
[----:B------:R-:W-:Y:S02]  /*359f0*/  SHF.R.U32.HI R28, RZ, 0x6, R30 ;  /* 0x00000006ff1c7819 */ /* 0x000fe4000001161e */
[----:B------:R-:W-:-:S02]  /*35a00*/  SHF.R.U32.HI R30, RZ, 0x6, R35 ;  /* 0x00000006ff1e7819 */ /* 0x000fc40000011623 */
[----:B------:R-:W-:Y:S02]  /*35a10*/  LOP3.LUT R28, R28, R34, R47, 0x1e, !PT ;  /* 0x000000221c1c7212 */ /* 0x000fe400078e1e2f */
[----:B------:R-:W-:Y:S02]  /*35a20*/  LOP3.LUT R10, R10, R30, R39, 0xe0, !PT ;  /* 0x0000001e0a0a7212 */ /* 0x000fe400078ee027 */
[----:B------:R-:W-:Y:S02]  /*35a30*/  LOP3.LUT R28, R28, R41, RZ, 0x3c, !PT ;  /* 0x000000291c1c7212 */ /* 0x000fe400078e3cff */
[--C-:B------:R-:W-:Y:S02]  /*35a40*/  SHF.R.U32.HI R36, RZ, 0x3, R35.reuse ;  /* 0x00000003ff247819 */ /* 0x100fe40000011623 */
[----:B------:R-:W-:Y:S02]  /*35a50*/  SHF.R.U32.HI R38, RZ, 0x4, R35 ;  /* 0x00000004ff267819 */ /* 0x000fe40000011623 */
[----:B------:R-:W-:-:S02]  /*35a60*/  LOP3.LUT R34, R41, R26, RZ, 0x30, !PT ;  /* 0x0000001a29227212 */ /* 0x000fc400078e30ff */
[----:B------:R-:W-:Y:S01]  /*35a70*/  LOP3.LUT R26, R10, 0x1, RZ, 0xc0, !PT ;  /* 0x000000010a1a7812 */ /* 0x000fe200078ec0ff */
[----:B------:R-:W-:Y:S01]  /*35a80*/  IMAD.SHL.U32 R10, R28, 0x80, RZ ;  /* 0x000000801c0a7824 */ /* 0x000fe200078e00ff */
[----:B------:R-:W-:Y:S02]  /*35a90*/  LOP3.LUT R39, R36, R30, R35, 0x4f, !PT ;  /* 0x0000001e24277212 */ /* 0x000fe400078e4f23 */
[----:B------:R-:W-:-:S04]  /*35aa0*/  LOP3.LUT R38, R38, R35, R30, 0x4f, !PT ;  /* 0x0000002326267212 */ /* 0x000fc800078e4f1e */
[----:B------:R-:W-:Y:S02]  /*35ab0*/  IADD3 R38, PT, PT, R38, R39, -R26 ;  /* 0x0000002726267210 */ /* 0x000fe40007ffe81a */
[----:B------:R-:W-:Y:S02]  /*35ac0*/  LOP3.LUT R39, R37, 0x80, R10, 0xf8, !PT ;  /* 0x0000008025277812 */ /* 0x000fe400078ef80a */
[----:B------:R-:W-:Y:S02]  /*35ad0*/  SHF.R.U32.HI R41, RZ, 0x5, R34 ;  /* 0x00000005ff297819 */ /* 0x000fe40000011622 */
[----:B------:R-:W-:Y:S02]  /*35ae0*/  SHF.R.U32.HI R45, RZ, 0x2, R35 ;  /* 0x00000002ff2d7819 */ /* 0x000fe40000011623 */
[--C-:B------:R-:W-:Y:S02]  /*35af0*/  SHF.R.U32.HI R43, RZ, 0x6, R33.reuse ;  /* 0x00000006ff2b7819 */ /* 0x100fe40000011621 */
[----:B------:R-:W-:-:S02]  /*35b00*/  SHF.R.U32.HI R34, RZ, 0x5, R33 ;  /* 0x00000005ff227819 */ /* 0x000fc40000011621 */
[----:B------:R-:W-:Y:S02]  /*35b10*/  SHF.R.U32.HI R10, RZ, 0x1, R35 ;  /* 0x00000001ff0a7819 */ /* 0x000fe40000011623 */
[----:B------:R-:W-:Y:S02]  /*35b20*/  SHF.R.U32.HI R37, RZ, 0x3, R33 ;  /* 0x00000003ff257819 */ /* 0x000fe40000011621 */
[----:B------:R-:W-:Y:S02]  /*35b30*/  SHF.R.U32.HI R36, RZ, 0x3, R39 ;  /* 0x00000003ff247819 */ /* 0x000fe40000011627 */
[----:B------:R-:W-:Y:S02]  /*35b40*/  LOP3.LUT R41, R32, 0xfffffffe, R41, 0xef, !PT ;  /* 0xfffffffe20297812 */ /* 0x000fe400078eef29 */
[-CC-:B------:R-:W-:Y:S02]  /*35b50*/  LOP3.LUT R26, R43, R34.reuse, R45.reuse, 0x8f, !PT ;  /* 0x000000222b1a7212 */ /* 0x180fe400078e8f2d */
[----:B------:R-:W-:-:S02]  /*35b60*/  LOP3.LUT R32, R10, R34, R45, 0xe0, !PT ;  /* 0x000000220a207212 */ /* 0x000fc400078ee02d */
[----:B------:R-:W-:Y:S02]  /*35b70*/  LOP3.LUT R28, R28, R37, R36, 0x4f, !PT ;  /* 0x000000251c1c7212 */ /* 0x000fe400078e4f24 */
[----:B------:R-:W-:Y:S02]  /*35b80*/  IADD3 R26, PT, PT, R26, R38, R41 ;  /* 0x000000261a1a7210 */ /* 0x000fe40007ffe029 */
[----:B------:R-:W-:Y:S02]  /*35b90*/  LOP3.LUT R41, RZ, R32, RZ, 0x33, !PT ;  /* 0x00000020ff297212 */ /* 0x000fe400078e33ff */
[----:B------:R-:W-:Y:S02]  /*35ba0*/  LOP3.LUT R28, R28, 0xfffffffe, RZ, 0xfc, !PT ;  /* 0xfffffffe1c1c7812 */ /* 0x000fe400078efcff */
[----:B------:R-:W-:Y:S02]  /*35bb0*/  SHF.R.U32.HI R43, RZ, 0x6, R39 ;  /* 0x00000006ff2b7819 */ /* 0x000fe40000011627 */
[----:B------:R-:W-:-:S02]  /*35bc0*/  IADD3 R47, PT, PT, R28, R26, R41 ;  /* 0x0000001a1c2f7210 */ /* 0x000fc40007ffe029 */
[--C-:B------:R-:W-:Y:S02]  /*35bd0*/  SHF.R.U32.HI R26, RZ, 0x1, R39.reuse ;  /* 0x00000001ff1a7819 */ /* 0x100fe40000011627 */
[--C-:B------:R-:W-:Y:S02]  /*35be0*/  SHF.R.U32.HI R38, RZ, 0x4, R39.reuse ;  /* 0x00000004ff267819 */ /* 0x100fe40000011627 */
[----:B------:R-:W-:Y:S02]  /*35bf0*/  SHF.R.U32.HI R32, RZ, 0x5, R39 ;  /* 0x00000005ff207819 */ /* 0x000fe40000011627 */
[----:B------:R-:W-:Y:S02]  /*35c00*/  SHF.R.U32.HI R28, RZ, 0x1, R33 ;  /* 0x00000001ff1c7819 */ /* 0x000fe40000011621 */
[----:B------:R-:W-:Y:S02]  /*35c10*/  LOP3.LUT R41, R38, R26, R43, 0x4f, !PT ;  /* 0x0000001a26297212 */ /* 0x000fe400078e4f2b */
[----:B------:R-:W-:-:S02]  /*35c20*/  SHF.R.U32.HI R40, RZ, 0x2, R39 ;  /* 0x00000002ff287819 */ /* 0x000fc40000011627 */
[--C-:B------:R-:W-:Y:S02]  /*35c30*/  LOP3.LUT R38, R39, R43, R26.reuse, 0x8f, !PT ;  /* 0x0000002b27267212 */ /* 0x100fe400078e8f1a */
[-C--:B------:R-:W-:Y:S02]  /*35c40*/  LOP3.LUT R42, R35, R45.reuse, R26, 0x10, !PT ;  /* 0x0000002d232a7212 */ /* 0x080fe400078e101a */
[--C-:B------:R-:W-:Y:S02]  /*35c50*/  LOP3.LUT R44, R36, R45, R37.reuse, 0x40, !PT ;  /* 0x0000002d242c7212 */ /* 0x100fe400078e4025 */
[----:B------:R-:W-:Y:S02]  /*35c60*/  LOP3.LUT R32, R32, R36, R37, 0x8f, !PT ;  /* 0x0000002420207212 */ /* 0x000fe400078e8f25 */
[----:B------:R-:W-:Y:S02]  /*35c70*/  LOP3.LUT R45, R34, R43, R35, 0x10, !PT ;  /* 0x0000002b222d7212 */ /* 0x000fe400078e1023 */
[----:B------:R-:W-:-:S02]  /*35c80*/  LOP3.LUT R46, R36, R26, RZ, 0x30, !PT ;  /* 0x0000001a242e7212 */ /* 0x000fc400078e30ff */
[----:B------:R-:W-:Y:S02]  /*35c90*/  LOP3.LUT R39, R28, R36, R37, 0xe0, !PT ;  /* 0x000000241c277212 */ /* 0x000fe400078ee025 */
[----:B------:R-:W-:Y:S02]  /*35ca0*/  LOP3.LUT R45, R44, R42, R45, 0xfe, !PT ;  /* 0x0000002a2c2d7212 */ /* 0x000fe400078efe2d */
[----:B------:R-:W-:Y:S02]  /*35cb0*/  LOP3.LUT R46, R46, R37, R34, 0xf4, !PT ;  /* 0x000000252e2e7212 */ /* 0x000fe400078ef422 */
[----:B------:R-:W-:Y:S02]  /*35cc0*/  IADD3 R39, PT, PT, -R39, R47, R32 ;  /* 0x0000002f27277210 */ /* 0x000fe40007ffe120 */
[----:B------:R-:W-:Y:S02]  /*35cd0*/  LOP3.LUT R40, R40, R43, R26, 0x4f, !PT ;  /* 0x0000002b28287212 */ /* 0x000fe400078e4f1a */
[----:B------:R-:W-:-:S02]  /*35ce0*/  LOP3.LUT R45, R45, R46, R30, 0xf4, !PT ;  /* 0x0000002e2d2d7212 */ /* 0x000fc400078ef41e */
[----:B------:R-:W-:Y:S02]  /*35cf0*/  IADD3 R38, PT, PT, R41, R39, R38 ;  /* 0x0000002729267210 */ /* 0x000fe40007ffe026 */
[----:B------:R-:W-:Y:S02]  /*35d00*/  SHF.R.U32.HI R34, RZ, 0xa, R29 ;  /* 0x0000000aff227819 */ /* 0x000fe4000001161d */
[----:B------:R-:W-:Y:S02]  /*35d10*/  SHF.R.U32.HI R32, RZ, 0x5, R35 ;  /* 0x00000005ff207819 */ /* 0x000fe40000011623 */
[----:B------:R-:W-:Y:S02]  /*35d20*/  IADD3 R38, PT, PT, R45, R38, R40 ;  /* 0x000000262d267210 */ /* 0x000fe40007ffe028 */
[----:B------:R-:W-:Y:S02]  /*35d30*/  LOP3.LUT R32, R29, R34, R32, 0x96, !PT ;  /* 0x000000221d207212 */ /* 0x000fe400078e9620 */
[--C-:B------:R-:W-:Y:S01]  /*35d40*/  SHF.R.U32.HI R35, RZ, 0x4, R29.reuse ;  /* 0x00000004ff237819 */ /* 0x100fe2000001161d */
[----:B------:R-:W-:Y:S01]  /*35d50*/  VIADD R38, R38, 0xfffffffe ;  /* 0xfffffffe26267836 */ /* 0x000fe20000000000 */
[----:B------:R-:W-:-:S02]  /*35d60*/  SHF.R.U32.HI R30, RZ, 0x3, R29 ;  /* 0x00000003ff1e7819 */ /* 0x000fc4000001161d */
[----:B------:R-:W-:Y:S02]  /*35d70*/  SHF.R.U32.HI R39, RZ, 0x1, R29 ;  /* 0x00000001ff277819 */ /* 0x000fe4000001161d */
[----:B------:R-:W-:Y:S02]  /*35d80*/  LOP3.LUT R37, R32, R35, RZ, 0x3c, !PT ;  /* 0x0000002320257212 */ /* 0x000fe400078e3cff */
[----:B------:R-:W-:Y:S02]  /*35d90*/  LOP3.LUT R39, R30, R39, RZ, 0xc0, !PT ;  /* 0x000000271e277212 */ /* 0x000fe400078ec0ff */
[----:B------:R-:W-:Y:S02]  /*35da0*/  LOP3.LUT R30, R37, 0x1, R24, 0x78, !PT ;  /* 0x00000001251e7812 */ /* 0x000fe400078e7818 */
[----:B------:R-:W-:Y:S02]  /*35db0*/  LOP3.LUT R37, R38, 0x1, RZ, 0xc0, !PT ;  /* 0x0000000126257812 */ /* 0x000fe400078ec0ff */
[----:B------:R-:W-:-:S02]  /*35dc0*/  LOP3.LUT R20, R39, R20, R35, 0x78, !PT ;  /* 0x0000001427147212 */ /* 0x000fc400078e7823 */
[----:B------:R-:W-:Y:S02]  /*35dd0*/  ISETP.NE.AND P1, PT, R37, R0, PT ;  /* 0x000000002500720c */ /* 0x000fe40003f25270 */
[----:B------:R-:W-:Y:S02]  /*35de0*/  LOP3.LUT R30, R30, R33, RZ, 0x3c, !PT ;  /* 0x000000211e1e7212 */ /* 0x000fe400078e3cff */
[----:B------:R-:W-:Y:S02]  /*35df0*/  LOP3.LUT R20, R20, R29, RZ, 0x3c, !PT ;  /* 0x0000001d14147212 */ /* 0x000fe400078e3cff */
[----:B------:R-:W-:Y:S01]  /*35e00*/  LOP3.LUT R24, R24, 0x1, RZ, 0xc0, !PT ;  /* 0x0000000118187812 */ /* 0x000fe200078ec0ff */
[----:B------:R-:W-:Y:S02]  /*35e10*/  IMAD R30, R30, 0x800000, R31 ;  /* 0x008000001e1e7824 */ /* 0x000fe400078e021f */
[----:B------:R-:W-:Y:S02]  /*35e20*/  IMAD.SHL.U32 R20, R20, 0x2000, RZ ;  /* 0x0000200014147824 */ /* 0x000fe400078e00ff */
[----:B------:R-:W-:-:S02]  /*35e30*/  VIADD R11, R11, UR21 ;  /* 0x000000150b0b7c36 */ /* 0x000fc40008000000 */
[----:B------:R-:W-:Y:S01]  /*35e40*/  IMAD.MOV R31, RZ, RZ, -R24 ;  /* 0x000000ffff1f7224 */ /* 0x000fe200078e0a18 */
[----:B------:R-:W-:Y:S01]  /*35e50*/  BSSY.RECONVERGENT B1, `(.L_x_285) ;  /* 0x000002b000017945 */ /* 0x000fe20003800200 */
[----:B------:R-:W-:Y:S02]  /*35e60*/  LOP3.LUT R24, R29, 0xffffe000, R20, 0xf6, !PT ;  /* 0xffffe0001d187812 */ /* 0x000fe400078ef614 */
[----:B------:R-:W-:Y:S02]  /*35e70*/  ISETP.GE.U32.AND P0, PT, R11, R9, PT ;  /* 0x000000090b00720c */ /* 0x000fe40003f06070 */
[----:B------:R-:W-:Y:S01]  /*35e80*/  LOP3.LUT R20, R30, 0x160480, R31, 0x78, !PT ;  /* 0x001604801e147812 */ /* 0x000fe200078e781f */
[----:B------:R-:W-:Y:S10]  /*35e90*/  @P1 BRA `(.L_x_286) ;  /* 0x0000000000981947 */ /* 0x000ff40003800000 */
[----:B------:R0:W2:Y:S01]  /*35ea0*/  LDG.E R29, desc[UR12][R6.64+0x20000] ;  /* 0x0200000c061d7981 */ /* 0x0000a2000c1e1900 */
[----:B------:R-:W1:Y:S01]  /*35eb0*/  S2UR UR11, SR_CgaCtaId ;  /* 0x00000000000b79c3 */ /* 0x000e620000008800 */
[----:B------:R-:W-:Y:S01]  /*35ec0*/  VOTEU.ANY UR24, UPT, PT ;  /* 0x0000000000187886 */ /* 0x000fe200038e0100 */
[----:B------:R-:W-:Y:S01]  /*35ed0*/  UMOV UR10, 0x400 ;  /* 0x00000400000a7882 */ /* 0x000fe20000000000 */
[----:B------:R-:W3:Y:S01]  /*35ee0*/  S2R R30, SR_LANEID ;  /* 0x00000000001e7919 */ /* 0x000ee20000000000 */
[----:B------:R-:W3:Y:S01]  /*35ef0*/  FLO.U32 R33, UR24 ;  /* 0x0000001800217d00 */ /* 0x000ee200080e0000 */
[----:B------:R-:W-:Y:S01]  /*35f00*/  UIADD3 UR10, UPT, UPT, UR10, 0x2c, URZ ;  /* 0x0000002c0a0a7890 */ /* 0x000fe2000fffe0ff */
[----:B------:R-:W-:Y:S01]  /*35f10*/  SHF.R.U32.HI R20, RZ, 0x1, R20 ;  /* 0x00000001ff147819 */ /* 0x000fe20000011614 */
[----:B------:R-:W4:Y:S01]  /*35f20*/  S2R R34, SR_LTMASK ;  /* 0x0000000000227919 */ /* 0x000f220000003900 */
[----:B------:R-:W-:Y:S02]  /*35f30*/  LOP3.LUT R24, R24, 0xffff, RZ, 0xc0, !PT ;  /* 0x0000ffff18187812 */ /* 0x000fe400078ec0ff */
[----:B------:R-:W-:-:S02]  /*35f40*/  LOP3.LUT R37, R27, 0xffffff, RZ, 0xc0, !PT ;  /* 0x00ffffff1b257812 */ /* 0x000fc400078ec0ff */
[----:B------:R-:W5:Y:S01]  /*35f50*/  POPC R32, UR24 ;  /* 0x0000001800207d09 */ /* 0x000f620008000000 */
[----:B------:R-:W-:Y:S02]  /*35f60*/  LOP3.LUT R27, R20, 0x7fffff, RZ, 0xc0, !PT ;  /* 0x007fffff141b7812 */ /* 0x000fe400078ec0ff */
[----:B------:R-:W-:Y:S01]  /*35f70*/  SHF.R.U32.HI R20, RZ, 0x1, R24 ;  /* 0x00000001ff147819 */ /* 0x000fe20000011618 */
[----:B------:R-:W-:-:S03]  /*35f80*/  IMAD R39, R8, 0x1000000, R37 ;  /* 0x0100000008277824 */ /* 0x000fc600078e0225 */
[----:B------:R-:W-:Y:S01]  /*35f90*/  LOP3.LUT R37, R20, 0x1fef, RZ, 0xc0, !PT ;  /* 0x00001fef14257812 */ /* 0x000fe200078ec0ff */
[----:B-1----:R-:W-:Y:S01]  /*35fa0*/  ULEA UR10, UR11, UR10, 0x18 ;  /* 0x0000000a0b0a7291 */ /* 0x002fe2000f8ec0ff */
[----:B---3--:R-:W-:Y:S02]  /*35fb0*/  ISETP.EQ.U32.AND P1, PT, R33, R30, PT ;  /* 0x0000001e2100720c */ /* 0x008fe40003f22070 */
[----:B----4-:R-:W-:-:S06]  /*35fc0*/  LOP3.LUT R34, R34, UR24, RZ, 0xc0, !PT ;  /* 0x0000001822227c12 */ /* 0x010fcc000f8ec0ff */
[----:B------:R-:W1:Y:S05]  /*35fd0*/  POPC R34, R34 ;  /* 0x0000002200227309 */ /* 0x000e6a0000000000 */
[----:B-----5:R-:W3:Y:S04]  /*35fe0*/  @P1 ATOMS.ADD R32, [UR10], R32 ;  /* 0x00000020ff20198c */ /* 0x020ee8000800000a */
[----:B---3--:R-:W1:Y:S02]  /*35ff0*/  SHFL.IDX PT, R35, R32, R33, 0x1f ;  /* 0x00001f2120237589 */ /* 0x008e6400000e0000 */
[----:B-1----:R-:W-:-:S04]  /*36000*/  IMAD.IADD R35, R35, 0x1, R34 ;  /* 0x0000000123237824 */ /* 0x002fc800078e0222 */
[----:B------:R-:W-:-:S04]  /*36010*/  IMAD.WIDE.U32 R30, R35, 0x4, R14 ;  /* 0x00000004231e7825 */ /* 0x000fc800078e000e */
[----:B0-----:R-:W-:Y:S01]  /*36020*/  IMAD.WIDE.U32 R6, R35, 0x2, RZ ;  /* 0x0000000223067825 */ /* 0x001fe200078e00ff */
[----:B------:R0:W-:Y:S02]  /*36030*/  STG.E desc[UR12][R30.64+0x30000], R27 ;  /* 0x0300001b1e007986 */ /* 0x0001e4000c10190c */
[----:B------:R-:W-:-:S05]  /*36040*/  IADD3 R6, P1, PT, R30, -R6, RZ ;  /* 0x800000061e067210 */ /* 0x000fca0007f3e0ff */
[----:B------:R-:W-:Y:S01]  /*36050*/  IMAD.X R7, R31, 0x1, ~R7, P1 ;  /* 0x000000011f077824 */ /* 0x000fe200008e0e07 */
[----:B------:R-:W-:-:S04]  /*36060*/  IADD3 R32, P1, PT, -R35, R6, RZ ;  /* 0x0000000623207210 */ /* 0x000fc80007f3e1ff */
[----:B------:R-:W-:Y:S01]  /*36070*/  IADD3.X R33, PT, PT, R7, -0x1, RZ, P1, !PT ;  /* 0xffffffff07217810 */ /* 0x000fe20000ffe4ff */
[----:B------:R0:W-:Y:S02]  /*36080*/  STG.E.U16 desc[UR12][R6.64+0x40000], R37 ;  /* 0x0400002506007986 */ /* 0x0001e4000c10150c */
[----:B------:R-:W-:Y:S02]  /*36090*/  IMAD.WIDE.U32 R34, R35, 0x3, R32 ;  /* 0x0000000323227825 */ /* 0x000fe400078e0020 */
[----:B------:R0:W-:Y:S04]  /*360a0*/  STG.E.U8 desc[UR12][R32.64+0x48000], R10 ;  /* 0x0480000a20007986 */ /* 0x0001e8000c10110c */
[----:B------:R0:W-:Y:S04]  /*360b0*/  STG.E.U8 desc[UR12][R32.64+0x4c000], R28 ;  /* 0x04c0001c20007986 */ /* 0x0001e8000c10110c */
[----:B------:R0:W-:Y:S04]  /*360c0*/  STG.E.U8 desc[UR12][R32.64+0x50000], R26 ;  /* 0x0500001a20007986 */ /* 0x0001e8000c10110c */
[----:B------:R0:W-:Y:S04]  /*360d0*/  STG.E desc[UR12][R34.64+0x10000], R25 ;  /* 0x0100001922007986 */ /* 0x0001e8000c10190c */
[----:B------:R0:W-:Y:S04]  /*360e0*/  STG.E desc[UR12][R34.64], R39 ;  /* 0x0000002722007986 */ /* 0x0001e8000c10190c */
[----:B--2---:R0:W-:Y:S02]  /*360f0*/  STG.E desc[UR12][R34.64+0x20000], R29 ;  /* 0x0200001d22007986 */ /* 0x0041e4000c10190c */
.L_x_286:
[----:B------:R-:W-:Y:S05]  /*36100*/  BSYNC.RECONVERGENT B1 ;  /* 0x0000000000017941 */ /* 0x000fea0003800200 */
.L_x_285:
[----:B------:R-:W-:Y:S05]  /*36110*/  @!P0 BRA `(.L_x_287) ;  /* 0xffffffac00a88947 */ /* 0x000fea000383ffff */
.L_x_284:
[----:B------:R-:W-:Y:S05]  /*36120*/  BSYNC.RECONVERGENT B0 ;  /* 0x0000000000007941 */ /* 0x000fea0003800200 */
.L_x_283:
[----:B------:R-:W1:Y:S08]  /*36130*/  S2UR UR11, SR_CgaCtaId ;  /* 0x00000000000b79c3 */ /* 0x000e700000008800 */
[----:B------:R-:W-:Y:S01]  /*36140*/  BAR.SYNC.DEFER_BLOCKING 0x0 ;  /* 0x0000000000007b1d */ /* 0x000fe20000010000 */
[----:B------:R-:W-:-:S05]  /*36150*/  IMAD.MOV.U32 R2, RZ, RZ, RZ ;  /* 0x000000ffff027224 */ /* 0x000fca00078e00ff */
[----:B------:R-:W-:Y:S01]  /*36160*/  UMOV UR10, 0x400 ;  /* 0x00000400000a7882 */ /* 0x000fe20000000000 */
[----:B------:R-:W-:Y:S01]  /*36170*/  BSSY.RECONVERGENT B0, `(.L_x_288) ;  /* 0x00000be000007945 */ /* 0x000fe20003800200 */
[----:B-1----:R-:W-:-:S09]  /*36180*/  ULEA UR10, UR11, UR10, 0x18 ;  /* 0x0000000a0b0a7291 */ /* 0x002fd2000f8ec0ff */
[----:B------:R-:W1:Y:S01]  /*36190*/  LDS R3, [UR10+0x2c] ;  /* 0x00002c0aff037984 */ /* 0x000e620008000800 */
[----:B------:R-:W-:Y:S06]  /*361a0*/  BAR.SYNC.DEFER_BLOCKING 0x0 ;  /* 0x0000000000007b1d */ /* 0x000fec0000010000 */
[----:B-1----:R-:W-:Y:S02]  /*361b0*/  STS.64 [UR10+0x30], R2 ;  /* 0x00003002ff007988 */ /* 0x002fe40008000a0a */
[----:B------:R-:W-:Y:S06]  /*361c0*/  BAR.SYNC.DEFER_BLOCKING 0x0 ;  /* 0x0000000000007b1d */ /* 0x000fec0000010000 */
[----:B------:R-:W1:Y:S02]  /*361d0*/  LDS R5, [UR10+0x34] ;  /* 0x0000340aff057984 */ /* 0x000e640008000800 */
[----:B-1----:R-:W-:-:S13]  /*361e0*/  ISETP.GE.U32.AND P0, PT, R22, R5, PT ;  /* 0x000000051600720c */ /* 0x002fda0003f06070 */
[----:B------:R-:W-:Y:S05]  /*361f0*/  @P0 BRA `(.L_x_289) ;  /* 0x0000000800d40947 */ /* 0x000fea0003800000 */
[----:B------:R1:W5:Y:S01]  /*36200*/  LDG.E.U8 R0, desc[UR12][R18.64+0x1] ;  /* 0x0000010c12007981 */ /* 0x000362000c1e1100 */
[----:B------:R-:W-:-:S07]  /*36210*/  IMAD.MOV.U32 R4, RZ, RZ, R22 ;  /* 0x000000ffff047224 */ /* 0x000fce00078e0016 */
.L_x_292:
[----:B0-----:R-:W-:-:S04]  /*36220*/  IMAD.WIDE.U32 R26, R4, 0x4, R14 ;  /* 0x00000004041a7825 */ /* 0x001fc800078e000e */
[----:B------:R-:W-:Y:S01]  /*36230*/  IMAD.WIDE.U32 R2, R4, 0x2, RZ ;  /* 0x0000000204027825 */ /* 0x000fe200078e00ff */
[----:B------:R-:W2:Y:S02]  /*36240*/  LDG.E R9, desc[UR12][R26.64+0x30000] ;  /* 0x0300000c1a097981 */ /* 0x000ea4000c1e1900 */
[----:B------:R-:W-:-:S05]  /*36250*/  IADD3 R30, P0, PT, R26, -R2, RZ ;  /* 0x800000021a1e7210 */ /* 0x000fca0007f1e0ff */
[----:B------:R-:W-:Y:S01]  /*36260*/  IMAD.X R31, R27, 0x1, ~R3, P0 ;  /* 0x000000011b1f7824 */ /* 0x000fe200000e0e03 */
[----:B------:R-:W-:-:S04]  /*36270*/  IADD3 R28, P0, PT, -R4, R30, RZ ;  /* 0x0000001e041c7210 */ /* 0x000fc80007f1e1ff */
[----:B------:R-:W-:Y:S01]  /*36280*/  IADD3.X R29, PT, PT, R31, -0x1, RZ, P0, !PT ;  /* 0xffffffff1f1d7810 */ /* 0x000fe200007fe4ff */
[----:B------:R-:W3:Y:S04]  /*36290*/  LDG.E.U16 R7, desc[UR12][R30.64+0x40000] ;  /* 0x0400000c1e077981 */ /* 0x000ee8000c1e1500 */
[----:B------:R-:W4:Y:S01]  /*362a0*/  LDG.E.U8 R8, desc[UR12][R28.64+0x48000] ;  /* 0x0480000c1c087981 */ /* 0x000f22000c1e1100 */
[----:B------:R-:W-:-:S03]  /*362b0*/  IMAD.WIDE.U32 R2, R4, 0x3, R28 ;  /* 0x0000000304027825 */ /* 0x000fc600078e001c */
[----:B------:R-:W3:Y:S04]  /*362c0*/  LDG.E.U8 R10, desc[UR12][R28.64+0x4c000] ;  /* 0x04c0000c1c0a7981 */ /* 0x000ee8000c1e1100 */
[----:B-----5:R-:W3:Y:S04]  /*362d0*/  LDG.E R6, desc[UR12][R2.64+0x20000] ;  /* 0x0200000c02067981 */ /* 0x020ee8000c1e1900 */
[----:B------:R0:W3:Y:S01]  /*362e0*/  LDG.E.U8 R24, desc[UR12][R28.64+0x50000] ;  /* 0x0500000c1c187981 */ /* 0x0000e2000c1e1100 */
[----:B------:R-:W-:Y:S01]  /*362f0*/  VIADD R4, R4, UR21 ;  /* 0x0000001504047c36 */ /* 0x000fe20008000000 */
[----:B------:R-:W-:Y:S04]  /*36300*/  BSSY.RECONVERGENT B1, `(.L_x_290) ;  /* 0x00000a3000017945 */ /* 0x000fe80003800200 */
[----:B------:R-:W-:-:S02]  /*36310*/  ISETP.GE.U32.AND P0, PT, R4, R5, PT ;  /* 0x000000050400720c */ /* 0x000fc40003f06070 */
[----:B--2---:R-:W-:Y:S02]  /*36320*/  SHF.R.U32.HI R35, RZ, 0x14, R9 ;  /* 0x00000014ff237819 */ /* 0x004fe40000011609 */
[--C-:B----4-:R-:W-:Y:S02]  /*36330*/  SHF.R.U32.HI R25, RZ, 0x6, R8.reuse ;  /* 0x00000006ff197819 */ /* 0x110fe40000011608 */
[----:B------:R-:W-:Y:S02]  /*36340*/  SHF.R.U32.HI R20, RZ, 0x3, R8 ;  /* 0x00000003ff147819 */ /* 0x000fe40000011608 */
[--C-:B---3--:R-:W-:Y:S02]  /*36350*/  SHF.R.U32.HI R11, RZ, 0x6, R10.reuse ;  /* 0x00000006ff0b7819 */ /* 0x108fe4000001160a */
[----:B------:R-:W-:Y:S02]  /*36360*/  LOP3.LUT R25, R20, R25, RZ, 0x3c, !PT ;  /* 0x0000001914197212 */ /* 0x000fe400078e3cff */
[----:B------:R-:W-:Y:S01]  /*36370*/  SHF.R.U32.HI R32, RZ, 0x3, R10 ;  /* 0x00000003ff207819 */ /* 0x000fe2000001160a */
[----:B------:R-:W-:-:S03]  /*36380*/  IMAD.SHL.U32 R20, R6, 0x80000, RZ ;  /* 0x0008000006147824 */ /* 0x000fc600078e00ff */
[----:B------:R-:W-:Y:S02]  /*36390*/  LOP3.LUT R38, R32, R11, RZ, 0x3c, !PT ;  /* 0x0000000b20267212 */ /* 0x000fe400078e3cff */
[----:B------:R-:W-:Y:S02]  /*363a0*/  LOP3.LUT R11, R9, 0x80000, R20, 0x78, !PT ;  /* 0x00080000090b7812 */ /* 0x000fe400078e7814 */
[----:B------:R-:W-:Y:S02]  /*363b0*/  SHF.R.U32.HI R32, RZ, 0x15, R9 ;  /* 0x00000015ff207819 */ /* 0x000fe40000011609 */
[--C-:B------:R-:W-:Y:S02]  /*363c0*/  SHF.R.U32.HI R26, RZ, 0x5, R7.reuse ;  /* 0x00000005ff1a7819 */ /* 0x100fe40000011607 */
[----:B------:R-:W-:Y:S02]  /*363d0*/  SHF.R.U32.HI R31, RZ, 0xc, R7 ;  /* 0x0000000cff1f7819 */ /* 0x000fe40000011607 */
[----:B------:R-:W-:-:S02]  /*363e0*/  SHF.R.U32.HI R27, RZ, 0x7, R11 ;  /* 0x00000007ff1b7819 */ /* 0x000fc4000001160b */
[--C-:B0-----:R-:W-:Y:S02]  /*363f0*/  SHF.R.U32.HI R28, RZ, 0x11, R11.reuse ;  /* 0x00000011ff1c7819 */ /* 0x101fe4000001160b */
[----:B------:R-:W-:Y:S02]  /*36400*/  SHF.R.U32.HI R29, RZ, 0xc, R11 ;  /* 0x0000000cff1d7819 */ /* 0x000fe4000001160b */
[----:B------:R-:W-:Y:S02]  /*36410*/  SHF.R.U32.HI R20, RZ, 0xb, R7 ;  /* 0x0000000bff147819 */ /* 0x000fe40000011607 */
[--C-:B------:R-:W-:Y:S02]  /*36420*/  SHF.R.U32.HI R33, RZ, 0x13, R11.reuse ;  /* 0x00000013ff217819 */ /* 0x100fe4000001160b */
[----:B------:R-:W-:Y:S02]  /*36430*/  SHF.R.U32.HI R34, RZ, 0x8, R11 ;  /* 0x00000008ff227819 */ /* 0x000fe4000001160b */
[----:B------:R-:W-:-:S02]  /*36440*/  LOP3.LUT R30, R31, R26, R32, 0x10, !PT ;  /* 0x0000001a1f1e7212 */ /* 0x000fc400078e1020 */
[--C-:B------:R-:W-:Y:S02]  /*36450*/  SHF.R.U32.HI R36, RZ, 0x6, R11.reuse ;  /* 0x00000006ff247819 */ /* 0x100fe4000001160b */
[----:B------:R-:W-:Y:S02]  /*36460*/  SHF.R.U32.HI R37, RZ, 0xd, R11 ;  /* 0x0000000dff257819 */ /* 0x000fe4000001160b */
[----:B------:R-:W-:Y:S02]  /*36470*/  LOP3.LUT R26, R27, R26, R28, 0x40, !PT ;  /* 0x0000001a1b1a7212 */ /* 0x000fe400078e401c */
[----:B------:R-:W-:Y:S02]  /*36480*/  LOP3.LUT R27, R29, R32, R27, 0x40, !PT ;  /* 0x000000201d1b7212 */ /* 0x000fe400078e401b */
[----:B------:R-:W-:Y:S02]  /*36490*/  LOP3.LUT R32, R33, R34, R20, 0x40, !PT ;  /* 0x0000002221207212 */ /* 0x000fe400078e4014 */
[----:B------:R-:W-:-:S02]  /*364a0*/  LOP3.LUT R33, R36, R35, R33, 0x40, !PT ;  /* 0x0000002324217212 */ /* 0x000fc400078e4021 */
[----:B------:R-:W-:Y:S02]  /*364b0*/  LOP3.LUT R36, R37, R36, R34, 0x10, !PT ;  /* 0x0000002425247212 */ /* 0x000fe400078e1022 */
[----:B------:R-:W-:Y:S02]  /*364c0*/  LOP3.LUT R37, R20, R37, R35, 0x10, !PT ;  /* 0x0000002514257212 */ /* 0x000fe400078e1023 */
[----:B------:R-:W-:Y:S02]  /*364d0*/  LOP3.LUT R34, R28, R29, R31, 0x10, !PT ;  /* 0x0000001d1c227212 */ /* 0x000fe400078e101f */
[----:B------:R-:W-:Y:S02]  /*364e0*/  LOP3.LUT R35, R26, R27, R30, 0xfe, !PT ;  /* 0x0000001b1a237212 */ /* 0x000fe400078efe1e */
[----:B------:R-:W-:Y:S02]  /*364f0*/  LOP3.LUT R36, R36, R32, R33, 0xfe, !PT ;  /* 0x0000002024247212 */ /* 0x000fe400078efe21 */
[----:B------:R-:W-:-:S02]  /*36500*/  SHF.R.U32.HI R28, RZ, 0x9, R9 ;  /* 0x00000009ff1c7819 */ /* 0x000fc40000011609 */
[----:B------:R-:W-:Y:S02]  /*36510*/  SHF.R.U32.HI R26, RZ, 0x9, R7 ;  /* 0x00000009ff1a7819 */ /* 0x000fe40000011607 */
[--C-:B------:R-:W-:Y:S02]  /*36520*/  SHF.R.U32.HI R27, RZ, 0x12, R11.reuse ;  /* 0x00000012ff1b7819 */ /* 0x100fe4000001160b */
[--C-:B------:R-:W-:Y:S02]  /*36530*/  SHF.R.U32.HI R29, RZ, 0x10, R11.reuse ;  /* 0x00000010ff1d7819 */ /* 0x100fe4000001160b */
[----:B------:R-:W-:Y:S02]  /*36540*/  SHF.R.U32.HI R30, RZ, 0x4, R11 ;  /* 0x00000004ff1e7819 */ /* 0x000fe4000001160b */
[----:B------:R-:W-:Y:S02]  /*36550*/  SHF.R.U32.HI R32, RZ, 0x16, R9 ;  /* 0x00000016ff207819 */ /* 0x000fe40000011609 */
[----:B------:R-:W-:-:S02]  /*36560*/  LOP3.LUT R28, R27, R26, R28, 0x40, !PT ;  /* 0x0000001a1b1c7212 */ /* 0x000fc400078e401c */
[----:B------:R-:W-:Y:S02]  /*36570*/  LOP3.LUT R37, R38, R36, R37, 0x1e, !PT ;  /* 0x0000002426257212 */ /* 0x000fe400078e1e25 */
[----:B------:R-:W-:Y:S02]  /*36580*/  LOP3.LUT R35, R25, R35, R34, 0x1e, !PT ;  /* 0x0000002319237212 */ /* 0x000fe400078e1e22 */
[----:B------:R-:W-:Y:S02]  /*36590*/  SHF.R.U32.HI R33, RZ, 0x9, R11 ;  /* 0x00000009ff217819 */ /* 0x000fe4000001160b */
[----:B------:R-:W-:Y:S02]  /*365a0*/  LOP3.LUT R31, R30, R29, R26, 0x40, !PT ;  /* 0x0000001d1e1f7212 */ /* 0x000fe400078e401a */
[----:B------:R-:W-:Y:S02]  /*365b0*/  LOP3.LUT R27, R32, R27, R30, 0x10, !PT ;  /* 0x0000001b201b7212 */ /* 0x000fe400078e101e */
[----:B------:R-:W-:-:S02]  /*365c0*/  LOP3.LUT R37, R37, R10, RZ, 0x3c, !PT ;  /* 0x0000000a25257212 */ /* 0x000fc400078e3cff */
[----:B------:R-:W-:Y:S02]  /*365d0*/  LOP3.LUT R35, R35, R8, RZ, 0x3c, !PT ;  /* 0x0000000823237212 */ /* 0x000fe400078e3cff */
[----:B------:R-:W-:Y:S02]  /*365e0*/  LOP3.LUT R32, R33, R29, R32, 0x10, !PT ;  /* 0x0000001d21207212 */ /* 0x000fe400078e1020 */
[----:B------:R-:W-:Y:S02]  /*365f0*/  LOP3.LUT R27, R27, R28, R31, 0xfe, !PT ;  /* 0x0000001c1b1b7212 */ /* 0x000fe400078efe1f */
[----:B------:R-:W-:Y:S01]  /*36600*/  SHF.R.U32.HI R25, RZ, 0x4, R24 ;  /* 0x00000004ff197819 */ /* 0x000fe20000011618 */
[----:B------:R-:W-:Y:S02]  /*36610*/  IMAD.SHL.U32 R31, R37, 0x80, RZ ;  /* 0x00000080251f7824 */ /* 0x000fe400078e00ff */
[----:B------:R-:W-:Y:S01]  /*36620*/  IMAD.SHL.U32 R29, R35, 0x80, RZ ;  /* 0x00000080231d7824 */ /* 0x000fe200078e00ff */
[----:B------:R-:W-:-:S02]  /*36630*/  LOP3.LUT R25, R25, R27, R32, 0x1e, !PT ;  /* 0x0000001b19197212 */ /* 0x000fc400078e1e20 */
[----:B------:R-:W-:Y:S02]  /*36640*/  LOP3.LUT R26, R24, 0x80, R31, 0xf8, !PT ;  /* 0x00000080181a7812 */ /* 0x000fe400078ef81f */
[----:B------:R-:W-:Y:S02]  /*36650*/  LOP3.LUT R27, R9, R25, R24, 0x96, !PT ;  /* 0x00000019091b7212 */ /* 0x000fe400078e9618 */
[----:B------:R-:W-:Y:S02]  /*36660*/  LOP3.LUT R25, R10, 0x80, R29, 0xf8, !PT ;  /* 0x000000800a197812 */ /* 0x000fe400078ef81d */
[----:B------:R-:W-:Y:S01]  /*36670*/  SHF.R.U32.HI R24, RZ, 0x2, R8 ;  /* 0x00000002ff187819 */ /* 0x000fe20000011608 */
[----:B------:R-:W-:Y:S01]  /*36680*/  IMAD.SHL.U32 R29, R27, 0x80, RZ ;  /* 0x000000801b1d7824 */ /* 0x000fe200078e00ff */
[----:B------:R-:W-:Y:S02]  /*36690*/  SHF.R.U32.HI R10, RZ, 0x5, R10 ;  /* 0x00000005ff0a7819 */ /* 0x000fe4000001160a */
[----:B------:R-:W-:-:S02]  /*366a0*/  SHF.R.U32.HI R28, RZ, 0x3, R26 ;  /* 0x00000003ff1c7819 */ /* 0x000fc4000001161a */
[----:B------:R-:W-:Y:S02]  /*366b0*/  SHF.R.U32.HI R31, RZ, 0x3, R25 ;  /* 0x00000003ff1f7819 */ /* 0x000fe40000011619 */
[----:B------:R-:W-:Y:S02]  /*366c0*/  LOP3.LUT R24, R35, R10, R24, 0x4f, !PT ;  /* 0x0000000a23187212 */ /* 0x000fe400078e4f18 */
[----:B------:R-:W-:Y:S02]  /*366d0*/  SHF.R.U32.HI R30, RZ, 0x5, R26 ;  /* 0x00000005ff1e7819 */ /* 0x000fe4000001161a */
[----:B------:R-:W-:Y:S02]  /*366e0*/  LOP3.LUT R37, R37, R31, R28, 0x4f, !PT ;  /* 0x0000001f25257212 */ /* 0x000fe400078e4f1c */
[----:B------:R-:W-:Y:S02]  /*366f0*/  LOP3.LUT R10, R8, 0x80, R29, 0xf8, !PT ;  /* 0x00000080080a7812 */ /* 0x000fe400078ef81d */
[----:B------:R-:W-:-:S02]  /*36700*/  LOP3.LUT R24, R24, 0xfffffffe, RZ, 0xfc, !PT ;  /* 0xfffffffe18187812 */ /* 0x000fc400078efcff */
[----:B------:R-:W-:Y:S02]  /*36710*/  LOP3.LUT R30, R30, R31, R28, 0x8f, !PT ;  /* 0x0000001f1e1e7212 */ /* 0x000fe400078e8f1c */
[----:B------:R-:W-:Y:S02]  /*36720*/  LOP3.LUT R37, R37, 0xfffffffe, RZ, 0xfc, !PT ;  /* 0xfffffffe25257812 */ /* 0x000fe400078efcff */
[--C-:B------:R-:W-:Y:S02]  /*36730*/  SHF.R.U32.HI R29, RZ, 0x6, R10.reuse ;  /* 0x00000006ff1d7819 */ /* 0x100fe4000001160a */
[----:B------:R-:W-:Y:S02]  /*36740*/  IADD3 R35, PT, PT, R30, R24, R37 ;  /* 0x000000181e237210 */ /* 0x000fe40007ffe025 */
[--C-:B------:R-:W-:Y:S02]  /*36750*/  SHF.R.U32.HI R32, RZ, 0x3, R10.reuse ;  /* 0x00000003ff207819 */ /* 0x100fe4000001160a */
[----:B------:R-:W-:-:S02]  /*36760*/  SHF.R.U32.HI R30, RZ, 0x4, R10 ;  /* 0x00000004ff1e7819 */ /* 0x000fc4000001160a */
[----:B------:R-:W-:Y:S02]  /*36770*/  SHF.R.U32.HI R24, RZ, 0x1, R25 ;  /* 0x00000001ff187819 */ /* 0x000fe40000011619 */
[-CC-:B------:R-:W-:Y:S02]  /*36780*/  LOP3.LUT R27, R27, R29.reuse, R8.reuse, 0xe0, !PT ;  /* 0x0000001d1b1b7212 */ /* 0x180fe400078ee008 */
[-CC-:B------:R-:W-:Y:S02]  /*36790*/  LOP3.LUT R36, R32, R29.reuse, R8.reuse, 0x4f, !PT ;  /* 0x0000001d20247212 */ /* 0x180fe400078e4f08 */
[----:B------:R-:W-:Y:S02]  /*367a0*/  LOP3.LUT R37, R30, R29, R8, 0x2f, !PT ;  /* 0x0000001d1e257212 */ /* 0x000fe400078e2f08 */
[----:B------:R-:W-:Y:S02]  /*367b0*/  LOP3.LUT R30, R24, R28, R31, 0xe0, !PT ;  /* 0x0000001c181e7212 */ /* 0x000fe400078ee01f */
[----:B------:R-:W-:-:S02]  /*367c0*/  LOP3.LUT R27, R27, 0x1, RZ, 0xc0, !PT ;  /* 0x000000011b1b7812 */ /* 0x000fc400078ec0ff */
[----:B------:R-:W-:Y:S02]  /*367d0*/  SHF.R.U32.HI R34, RZ, 0x1, R8 ;  /* 0x00000001ff227819 */ /* 0x000fe40000011608 */
[--C-:B------:R-:W-:Y:S02]  /*367e0*/  SHF.R.U32.HI R32, RZ, 0x5, R25.reuse ;  /* 0x00000005ff207819 */ /* 0x100fe40000011619 */
[----:B------:R-:W-:Y:S02]  /*367f0*/  SHF.R.U32.HI R33, RZ, 0x2, R10 ;  /* 0x00000002ff217819 */ /* 0x000fe4000001160a */
[----:B------:R-:W-:Y:S02]  /*36800*/  IADD3 R39, PT, PT, R35, -R27, -R30 ;  /* 0x8000001b23277210 */ /* 0x000fe40007ffe81e */
[----:B------:R-:W-:Y:S02]  /*36810*/  LOP3.LUT R34, R34, R33, R32, 0xe0, !PT ;  /* 0x0000002122227212 */ /* 0x000fe400078ee020 */
[----:B------:R-:W-:-:S02]  /*36820*/  SHF.R.U32.HI R8, RZ, 0x6, R25 ;  /* 0x00000006ff087819 */ /* 0x000fc40000011619 */
[--C-:B------:R-:W-:Y:S02]  /*36830*/  SHF.R.U32.HI R27, RZ, 0x1, R26.reuse ;  /* 0x00000001ff1b7819 */ /* 0x100fe4000001161a */
[----:B------:R-:W-:Y:S02]  /*36840*/  SHF.R.U32.HI R30, RZ, 0x6, R26 ;  /* 0x00000006ff1e7819 */ /* 0x000fe4000001161a */
[----:B------:R-:W-:Y:S02]  /*36850*/  LOP3.LUT R35, RZ, R34, RZ, 0x33, !PT ;  /* 0x00000022ff237212 */ /* 0x000fe400078e33ff */
[----:B------:R-:W-:Y:S02]  /*36860*/  LOP3.LUT R8, R8, R33, R32, 0x8f, !PT ;  /* 0x0000002108087212 */ /* 0x000fe400078e8f20 */
[----:B------:R-:W-:Y:S02]  /*36870*/  LOP3.LUT R38, R10, R27, R33, 0x10, !PT ;  /* 0x0000001b0a267212 */ /* 0x000fe400078e1021 */
[----:B------:R-:W-:-:S02]  /*36880*/  LOP3.LUT R34, R33, R28, R31, 0x40, !PT ;  /* 0x0000001c21227212 */ /* 0x000fc400078e401f */
[----:B------:R-:W-:Y:S02]  /*36890*/  LOP3.LUT R33, R32, R30, R10, 0x10, !PT ;  /* 0x0000001e20217212 */ /* 0x000fe400078e100a */
[----:B------:R-:W-:Y:S02]  /*368a0*/  LOP3.LUT R28, R28, R27, RZ, 0x30, !PT ;  /* 0x0000001b1c1c7212 */ /* 0x000fe400078e30ff */
[----:B------:R-:W-:Y:S02]  /*368b0*/  LOP3.LUT R34, R34, R38, R33, 0xfe, !PT ;  /* 0x0000002622227212 */ /* 0x000fe400078efe21 */
[----:B------:R-:W-:Y:S02]  /*368c0*/  LOP3.LUT R33, R28, R31, R32, 0xf4, !PT ;  /* 0x0000001f1c217212 */ /* 0x000fe400078ef420 */
[----:B------:R-:W-:Y:S02]  /*368d0*/  IADD3 R8, PT, PT, R35, R39, R8 ;  /* 0x0000002723087210 */ /* 0x000fe40007ffe008 */
[----:B------:R-:W-:-:S02]  /*368e0*/  SHF.R.U32.HI R31, RZ, 0x4, R26 ;  /* 0x00000004ff1f7819 */ /* 0x000fc4000001161a */
[----:B------:R-:W-:Y:S02]  /*368f0*/  SHF.R.U32.HI R32, RZ, 0x2, R26 ;  /* 0x00000002ff207819 */ /* 0x000fe4000001161a */
[----:B------:R-:W-:Y:S02]  /*36900*/  IADD3 R36, PT, PT, R37, R8, R36 ;  /* 0x0000000825247210 */ /* 0x000fe40007ffe024 */
[----:B------:R-:W-:Y:S02]  /*36910*/  LOP3.LUT R31, R31, R27, R30, 0x4f, !PT ;  /* 0x0000001b1f1f7212 */ /* 0x000fe400078e4f1e */
[-CC-:B------:R-:W-:Y:S02]  /*36920*/  LOP3.LUT R26, R26, R30.reuse, R27.reuse, 0x8f, !PT ;  /* 0x0000001e1a1a7212 */ /* 0x180fe400078e8f1b */
[----:B------:R-:W-:Y:S02]  /*36930*/  LOP3.LUT R32, R32, R30, R27, 0x4f, !PT ;  /* 0x0000001e20207212 */ /* 0x000fe400078e4f1b */
[----:B------:R-:W-:-:S02]  /*36940*/  LOP3.LUT R33, R34, R33, R29, 0xf4, !PT ;  /* 0x0000002122217212 */ /* 0x000fc400078ef41d */
[----:B------:R-:W-:Y:S02]  /*36950*/  IADD3 R26, PT, PT, R31, R36, R26 ;  /* 0x000000241f1a7210 */ /* 0x000fe40007ffe01a */
[--C-:B------:R-:W-:Y:S02]  /*36960*/  SHF.R.U32.HI R28, RZ, 0xa, R7.reuse ;  /* 0x0000000aff1c7819 */ /* 0x100fe40000011607 */
[----:B------:R-:W-:Y:S02]  /*36970*/  SHF.R.U32.HI R8, RZ, 0x5, R10 ;  /* 0x00000005ff087819 */ /* 0x000fe4000001160a */
[----:B------:R-:W-:Y:S02]  /*36980*/  IADD3 R26, PT, PT, R33, R26, R32 ;  /* 0x0000001a211a7210 */ /* 0x000fe40007ffe020 */
[----:B------:R-:W-:Y:S02]  /*36990*/  LOP3.LUT R28, R7, R28, R8, 0x96, !PT ;  /* 0x0000001c071c7212 */ /* 0x000fe400078e9608 */
[----:B------:R-:W-:Y:S01]  /*369a0*/  SHF.R.U32.HI R8, RZ, 0x4, R7 ;  /* 0x00000004ff087819 */ /* 0x000fe20000011607 */
[----:B------:R-:W-:Y:S01]  /*369b0*/  VIADD R26, R26, 0xfffffffe ;  /* 0xfffffffe1a1a7836 */ /* 0x000fe20000000000 */
[----:B------:R-:W-:-:S04]  /*369c0*/  LOP3.LUT R28, R28, 0x1, R9, 0x78, !PT ;  /* 0x000000011c1c7812 */ /* 0x000fc800078e7809 */
[----:B------:R-:W-:Y:S02]  /*369d0*/  LOP3.LUT R28, R25, R28, R8, 0x96, !PT ;  /* 0x0000001c191c7212 */ /* 0x000fe400078e9608 */
[----:B------:R-:W-:-:S04]  /*369e0*/  LOP3.LUT R25, R26, 0x1, RZ, 0xc0, !PT ;  /* 0x000000011a197812 */ /* 0x000fc800078ec0ff */
[----:B------:R-:W-:Y:S01]  /*369f0*/  ISETP.NE.AND P1, PT, R25, R0, PT ;  /* 0x000000001900720c */ /* 0x000fe20003f25270 */
[----:B------:R-:W-:Y:S01]  /*36a00*/  IMAD.SHL.U32 R28, R28, 0x800000, RZ ;  /* 0x008000001c1c7824 */ /* 0x000fe200078e00ff */
[----:B------:R-:W-:Y:S02]  /*36a10*/  LOP3.LUT R9, R9, 0x1, RZ, 0xc0, !PT ;  /* 0x0000000109097812 */ /* 0x000fe400078ec0ff */
[----:B------:R-:W-:Y:S02]  /*36a20*/  LOP3.LUT R8, R20, R8, RZ, 0xc0, !PT ;  /* 0x0000000814087212 */ /* 0x000fe400078ec0ff */
[----:B------:R-:W-:Y:S01]  /*36a30*/  LOP3.LUT R28, R28, R11, RZ, 0xfc, !PT ;  /* 0x0000000b1c1c7212 */ /* 0x000fe200078efcff */
[----:B------:R-:W-:Y:S01]  /*36a40*/  IMAD.MOV R9, RZ, RZ, -R9 ;  /* 0x000000ffff097224 */ /* 0x000fe200078e0a09 */
[--C-:B------:R-:W-:Y:S02]  /*36a50*/  SHF.R.U32.HI R11, RZ, 0x3, R7.reuse ;  /* 0x00000003ff0b7819 */ /* 0x100fe40000011607 */
[----:B------:R-:W-:-:S02]  /*36a60*/  SHF.R.U32.HI R20, RZ, 0x1, R7 ;  /* 0x00000001ff147819 */ /* 0x000fc40000011607 */
[----:B------:R-:W-:Y:S02]  /*36a70*/  LOP3.LUT R29, R28, 0x160480, R9, 0x78, !PT ;  /* 0x001604801c1d7812 */ /* 0x000fe400078e7809 */
[----:B------:R-:W-:Y:S01]  /*36a80*/  LOP3.LUT R8, R8, R11, R20, 0x78, !PT ;  /* 0x0000000b08087212 */ /* 0x000fe200078e7814 */
[----:B------:R-:W-:Y:S06]  /*36a90*/  @P1 BRA `(.L_x_291) ;  /* 0x0000000000a41947 */ /* 0x000fec0003800000 */
[----:B------:R-:W2:Y:S04]  /*36aa0*/  LDG.E R31, desc[UR12][R2.64+0x10000] ;  /* 0x0100000c021f7981 */ /* 0x000ea8000c1e1900 */
[----:B------:R0:W3:Y:S01]  /*36ab0*/  LDG.E R33, desc[UR12][R2.64] ;  /* 0x0000000c02217981 */ /* 0x0000e2000c1e1900 */
[----:B------:R-:W4:Y:S01]  /*36ac0*/  S2UR UR11, SR_CgaCtaId ;  /* 0x00000000000b79c3 */ /* 0x000f220000008800 */
[----:B------:R-:W-:Y:S01]  /*36ad0*/  VOTEU.ANY UR24, UPT, PT ;  /* 0x0000000000187886 */ /* 0x000fe200038e0100 */
[----:B------:R-:W-:Y:S01]  /*36ae0*/  UMOV UR10, 0x400 ;  /* 0x00000400000a7882 */ /* 0x000fe20000000000 */
[----:B------:R-:W5:Y:S01]  /*36af0*/  S2R R9, SR_LANEID ;  /* 0x0000000000097919 */ /* 0x000f620000000000 */
[----:B------:R-:W5:Y:S01]  /*36b00*/  FLO.U32 R26, UR24 ;  /* 0x00000018001a7d00 */ /* 0x000f6200080e0000 */
[----:B------:R-:W-:Y:S01]  /*36b10*/  UIADD3 UR10, UPT, UPT, UR10, 0x30, URZ ;  /* 0x000000300a0a7890 */ /* 0x000fe2000fffe0ff */
[----:B------:R-:W1:Y:S01]  /*36b20*/  S2R R30, SR_LTMASK ;  /* 0x00000000001e7919 */ /* 0x000e620000003900 */
[----:B0-----:R-:W-:-:S05]  /*36b30*/  LOP3.LUT R2, R7, R8, RZ, 0x3c, !PT ;  /* 0x0000000807027212 */ /* 0x001fca00078e3cff */
[----:B------:R-:W0:Y:S01]  /*36b40*/  POPC R25, UR24 ;  /* 0x0000001800197d09 */ /* 0x000e220008000000 */
[----:B------:R-:W-:-:S05]  /*36b50*/  IMAD.SHL.U32 R20, R2, 0x2000, RZ ;  /* 0x0000200002147824 */ /* 0x000fca00078e00ff */
[----:B------:R-:W-:Y:S02]  /*36b60*/  LOP3.LUT R20, R7, 0x2000, R20, 0xf6, !PT ;  /* 0x0000200007147812 */ /* 0x000fe400078ef614 */
[----:B------:R-:W-:Y:S02]  /*36b70*/  SHF.R.U32.HI R7, RZ, 0x1, R29 ;  /* 0x00000001ff077819 */ /* 0x000fe4000001161d */
[----:B------:R-:W-:Y:S01]  /*36b80*/  LOP3.LUT R20, R20, 0xffff, RZ, 0xc0, !PT ;  /* 0x0000ffff14147812 */ /* 0x000fe200078ec0ff */
[----:B----4-:R-:W-:Y:S01]  /*36b90*/  ULEA UR10, UR11, UR10, 0x18 ;  /* 0x0000000a0b0a7291 */ /* 0x010fe2000f8ec0ff */
[----:B-----5:R-:W-:Y:S02]  /*36ba0*/  ISETP.EQ.U32.AND P1, PT, R26, R9, PT ;  /* 0x000000091a00720c */ /* 0x020fe40003f22070 */
[----:B-1----:R-:W-:-:S06]  /*36bb0*/  LOP3.LUT R30, R30, UR24, RZ, 0xc0, !PT ;  /* 0x000000181e1e7c12 */ /* 0x002fcc000f8ec0ff */
[----:B------:R-:W1:Y:S05]  /*36bc0*/  POPC R30, R30 ;  /* 0x0000001e001e7309 */ /* 0x000e6a0000000000 */
[----:B0-----:R-:W0:Y:S04]  /*36bd0*/  @P1 ATOMS.ADD R25, [UR10], R25 ;  /* 0x00000019ff19198c */ /* 0x001e28000800000a */
[----:B0-----:R0:W1:Y:S02]  /*36be0*/  SHFL.IDX PT, R11, R25, R26, 0x1f ;  /* 0x00001f1a190b7589 */ /* 0x00106400000e0000 */
[----:B0-----:R-:W-:-:S02]  /*36bf0*/  LOP3.LUT R25, R7, 0x7fffff, RZ, 0xc0, !PT ;  /* 0x007fffff07197812 */ /* 0x001fc400078ec0ff */
[----:B------:R-:W-:-:S04]  /*36c00*/  SHF.R.U32.HI R7, RZ, 0x1, R20 ;  /* 0x00000001ff077819 */ /* 0x000fc80000011614 */
[----:B------:R-:W-:Y:S02]  /*36c10*/  LOP3.LUT R35, R7, 0x1fff, RZ, 0xc0, !PT ;  /* 0x00001fff07237812 */ /* 0x000fe400078ec0ff */
[----:B------:R-:W-:Y:S01]  /*36c20*/  SHF.R.U32.HI R7, RZ, 0x1, R10 ;  /* 0x00000001ff077819 */ /* 0x000fe2000001160a */
[----:B-1----:R-:W-:-:S04]  /*36c30*/  IMAD.IADD R11, R11, 0x1, R30 ;  /* 0x000000010b0b7824 */ /* 0x002fc800078e021e */
[----:B------:R-:W-:-:S04]  /*36c40*/  IMAD.WIDE.U32 R2, R11, 0x4, R16 ;  /* 0x000000040b027825 */ /* 0x000fc800078e0010 */
[----:B------:R-:W-:Y:S01]  /*36c50*/  IMAD.WIDE.U32 R8, R11, 0x2, RZ ;  /* 0x000000020b087825 */ /* 0x000fe200078e00ff */
        /* <DEDUP_REMOVED lines=11> */
[----:B--2---:R0:W-:Y:S04]  /*36d10*/  STG.E desc[UR12][R10.64+0x10000], R31 ;  /* 0x0100001f0a007986 */ /* 0x0041e8000c10190c */
[----:B---3--:R0:W-:Y:S02]  /*36d20*/  STG.E desc[UR12][R10.64], R33 ;  /* 0x000000210a007986 */ /* 0x0081e4000c10190c */
.L_x_291:
[----:B------:R-:W-:Y:S05]  /*36d30*/  BSYNC.RECONVERGENT B1 ;  /* 0x0000000000017941 */ /* 0x000fea0003800200 */
.L_x_290:
[----:B------:R-:W-:Y:S05]  /*36d40*/  @!P0 BRA `(.L_x_292) ;  /* 0xfffffff400348947 */ /* 0x000fea000383ffff */
.L_x_289:
[----:B------:R-:W-:Y:S05]  /*36d50*/  BSYNC.RECONVERGENT B0 ;  /* 0x0000000000007941 */ /* 0x000fea0003800200 */
.L_x_288:
[----:B------:R-:W2:Y:S08]  /*36d60*/  S2UR UR11, SR_CgaCtaId ;  /* 0x00000000000b79c3 */ /* 0x000eb00000008800 */
[----:B------:R-:W-:Y:S01]  /*36d70*/  BAR.SYNC.DEFER_BLOCKING 0x0 ;  /* 0x0000000000007b1d */ /* 0x000fe20000010000 */
[----:B0-----:R-:W-:Y:S02]  /*36d80*/  IMAD.U32 R2, RZ, RZ, UR14 ;  /* 0x0000000eff027e24 */ /* 0x001fe4000f8e00ff */
[----:B------:R-:W-:-:S02]  /*36d90*/  IMAD.U32 R3, RZ, RZ, UR15 ;  /* 0x0000000fff037e24 */ /* 0x000fc4000f8e00ff */
[----:B-----5:R-:W-:Y:S01]  /*36da0*/  IMAD.MOV.U32 R6, RZ, RZ, RZ ;  /* 0x000000ffff067224 */ /* 0x020fe200078e00ff */
[----:B------:R-:W-:Y:S01]  /*36db0*/  UMOV UR10, 0x400 ;  /* 0x00000400000a7882 */ /* 0x000fe20000000000 */
[----:B------:R-:W-:Y:S01]  /*36dc0*/  BSSY.RECONVERGENT B0, `(.L_x_293) ;  /* 0x00000bf000007945 */ /* 0x000fe20003800200 */
[----:B--2---:R-:W-:-:S09]  /*36dd0*/  ULEA UR10, UR11, UR10, 0x18 ;  /* 0x0000000a0b0a7291 */ /* 0x004fd2000f8ec0ff */
        /* <DEDUP_REMOVED lines=8> */
[----:B------:R0:W5:Y:S01]  /*36e60*/  LDG.E.U8 R0, desc[UR12][R18.64+0x2] ;  /* 0x0000020c12007981 */ /* 0x000162000c1e1100 */
[----:B------:R-:W-:-:S07]  /*36e70*/  IMAD.MOV.U32 R4, RZ, RZ, R22 ;  /* 0x000000ffff047224 */ /* 0x000fce00078e0016 */
.L_x_297:
[----:B-1----:R-:W-:-:S04]  /*36e80*/  IMAD.WIDE.U32 R26, R4, 0x4, R16 ;  /* 0x00000004041a7825 */ /* 0x002fc800078e0010 */
        /* <DEDUP_REMOVED lines=10> */
[----:B------:R-:W3:Y:S04]  /*36f30*/  LDG.E R6, desc[UR12][R2.64+0x20000] ;  /* 0x0200000c02067981 */ /* 0x000ee8000c1e1900 */
        /* <DEDUP_REMOVED lines=17> */
[--C-:B-1----:R-:W-:Y:S02]  /*37050*/  SHF.R.U32.HI R28, RZ, 0x11, R11.reuse ;  /* 0x00000011ff1c7819 */ /* 0x102fe4000001160b */
        /* <DEDUP_REMOVED lines=95> */
[----:B-----5:R-:W-:Y:S01]  /*37650*/  ISETP.NE.AND P1, PT, R25, R0, PT ;  /* 0x000000001900720c */ /* 0x020fe20003f25270 */
        /* <DEDUP_REMOVED lines=18> */
[----:B------:R-:W0:Y:S01]  /*37780*/  S2R R30, SR_LTMASK ;  /* 0x00000000001e7919 */ /* 0x000e220000003900 */
[----:B-1----:R-:W-:-:S05]  /*37790*/  LOP3.LUT R2, R7, R8, RZ, 0x3c, !PT ;  /* 0x0000000807027212 */ /* 0x002fca00078e3cff */
[----:B------:R-:W1:Y:S01]  /*377a0*/  POPC R25, UR24 ;  /* 0x0000001800197d09 */ /* 0x000e620008000000 */
[----:B------:R-:W-:-:S05]  /*377b0*/  IMAD.SHL.U32 R20, R2, 0x2000, RZ ;  /* 0x0000200002147824 */ /* 0x000fca00078e00ff */
[----:B------:R-:W-:Y:S02]  /*377c0*/  LOP3.LUT R20, R7, 0x2000, R20, 0xf6, !PT ;  /* 0x0000200007147812 */ /* 0x000fe400078ef614 */
[----:B------:R-:W-:Y:S02]  /*377d0*/  SHF.R.U32.HI R7, RZ, 0x1, R29 ;  /* 0x00000001ff077819 */ /* 0x000fe4000001161d */
[----:B------:R-:W-:Y:S01]  /*377e0*/  LOP3.LUT R20, R20, 0xffff, RZ, 0xc0, !PT ;  /* 0x0000ffff14147812 */ /* 0x000fe200078ec0ff */
[----:B----4-:R-:W-:Y:S01]  /*377f0*/  ULEA UR10, UR11, UR10, 0x18 ;  /* 0x0000000a0b0a7291 */ /* 0x010fe2000f8ec0ff */
[----:B-----5:R-:W-:Y:S02]  /*37800*/  ISETP.EQ.U32.AND P1, PT, R26, R9, PT ;  /* 0x000000091a00720c */ /* 0x020fe40003f22070 */
[----:B0-----:R-:W-:-:S06]  /*37810*/  LOP3.LUT R30, R30, UR24, RZ, 0xc0, !PT ;  /* 0x000000181e1e7c12 */ /* 0x001fcc000f8ec0ff */
[----:B------:R-:W0:Y:S05]  /*37820*/  POPC R30, R30 ;  /* 0x0000001e001e7309 */ /* 0x000e2a0000000000 */
[----:B-1----:R-:W1:Y:S04]  /*37830*/  @P1 ATOMS.ADD R25, [UR10], R25 ;  /* 0x00000019ff19198c */ /* 0x002e68000800000a */
[----:B-1----:R1:W0:Y:S02]  /*37840*/  SHFL.IDX PT, R11, R25, R26, 0x1f ;  /* 0x00001f1a190b7589 */ /* 0x00222400000e0000 */
[----:B-1----:R-:W-:-:S02]  /*37850*/  LOP3.LUT R25, R7, 0x7fffff, RZ, 0xc0, !PT ;  /* 0x007fffff07197812 */ /* 0x002fc400078ec0ff */
[----:B------:R-:W-:-:S04]  /*37860*/  SHF.R.U32.HI R7, RZ, 0x1, R20 ;  /* 0x00000001ff077819 */ /* 0x000fc80000011614 */
[----:B------:R-:W-:Y:S02]  /*37870*/  LOP3.LUT R35, R7, 0x1fff, RZ, 0xc0, !PT ;  /* 0x00001fff07237812 */ /* 0x000fe400078ec0ff */
[----:B------:R-:W-:Y:S01]  /*37880*/  SHF.R.U32.HI R7, RZ, 0x1, R10 ;  /* 0x00000001ff077819 */ /* 0x000fe2000001160a */
[----:B0-----:R-:W-:-:S04]  /*37890*/  IMAD.IADD R11, R11, 0x1, R30 ;  /* 0x000000010b0b7824 */ /* 0x001fc800078e021e */
        /* <DEDUP_REMOVED lines=15> */
.L_x_296:
[----:B------:R-:W-:Y:S05]  /*37990*/  BSYNC.RECONVERGENT B1 ;  /* 0x0000000000017941 */ /* 0x000fea0003800200 */
.L_x_295:
[----:B------:R-:W-:Y:S05]  /*379a0*/  @!P0 BRA `(.L_x_297) ;  /* 0xfffffff400348947 */ /* 0x000fea000383ffff */
.L_x_294:
[----:B------:R-:W-:Y:S05]  /*379b0*/  BSYNC.RECONVERGENT B0 ;  /* 0x0000000000007941 */ /* 0x000fea0003800200 */
.L_x_293:
        /* <DEDUP_REMOVED lines=15> */
.L_x_302:
        /* <DEDUP_REMOVED lines=177> */
.L_x_301:
[----:B------:R-:W-:Y:S05]  /*385c0*/  BSYNC.RECONVERGENT B1 ;  /* 0x0000000000017941 */ /* 0x000fea0003800200 */
.L_x_300:
[----:B------:R-:W-:Y:S05]  /*385d0*/  @!P0 BRA `(.L_x_302) ;  /* 0xfffffff400348947 */ /* 0x000fea000383ffff */
.L_x_299:
[----:B------:R-:W-:Y:S05]  /*385e0*/  BSYNC.RECONVERGENT B0 ;  /* 0x0000000000007941 */ /* 0x000fea0003800200 */
.L_x_298:
[----:B------:R-:W2:Y:S08]  /*385f0*/  S2UR UR11, SR_CgaCtaId ;  /* 0x00000000000b79c3 */ /* 0x000eb00000008800 */
[----:B------:R-:W-:Y:S01]  /*38600*/  BAR.SYNC.DEFER_BLOCKING 0x0 ;  /* 0x0000000000007b1d */ /* 0x000fe20000010000 */
[----:B0-----:R-:W-:Y:S02]  /*38610*/  IMAD.U32 R2, RZ, RZ, UR14 ;  /* 0x0000000eff027e24 */ /* 0x001fe4000f8e00ff */
[----:B------:R-:W-:-:S02]  /*38620*/  IMAD.U32 R3, RZ, RZ, UR15 ;  /* 0x0000000fff037e24 */ /* 0x000fc4000f8e00ff */
[----:B------:R-:W-:Y:S01]  /*38630*/  IMAD.MOV.U32 R6, RZ, RZ, RZ ;  /* 0x000000ffff067224 */ /* 0x000fe200078e00ff */
        /* <DEDUP_REMOVED lines=13> */
.L_x_307:
        /* <DEDUP_REMOVED lines=22> */
[----:B------:R-:W-:-:S03]  /*38870*/  IMAD.U32 R20, R6, 0x10000, RZ ;  /* 0x0001000006147824 */ /* 0x000fc600078e00ff */
        /* <DEDUP_REMOVED lines=154> */
.L_x_306:
[----:B------:R-:W-:Y:S05]  /*39220*/  BSYNC.RECONVERGENT B1 ;  /* 0x0000000000017941 */ /* 0x000fea0003800200 */
.L_x_305:
[----:B------:R-:W-:Y:S05]  /*39230*/  @!P0 BRA `(.L_x_307) ;  /* 0xfffffff400348947 */ /* 0x000fea000383ffff */
.L_x_304:
[----:B------:R-:W-:Y:S05]  /*39240*/  BSYNC.RECONVERGENT B0 ;  /* 0x0000000000007941 */ /* 0x000fea0003800200 */
.L_x_303:
        /* <DEDUP_REMOVED lines=15> */
.L_x_312:
        /* <DEDUP_REMOVED lines=177> */
.L_x_311:
[----:B------:R-:W-:Y:S05]  /*39e50*/  BSYNC.RECONVERGENT B1 ;  /* 0x0000000000017941 */ /* 0x000fea0003800200 */
.L_x_310:
[----:B------:R-:W-:Y:S05]  /*39e60*/  @!P0 BRA `(.L_x_312) ;  /* 0xfffffff400348947 */ /* 0x000fea000383ffff */
.L_x_309:
[----:B------:R-:W-:Y:S05]  /*39e70*/  BSYNC.RECONVERGENT B0 ;  /* 0x0000000000007941 */ /* 0x000fea0003800200 */
.L_x_308:
        /* <DEDUP_REMOVED lines=18> */
.L_x_317:
        /* <DEDUP_REMOVED lines=177> */
.L_x_316:
[----:B------:R-:W-:Y:S05]  /*3aab0*/  BSYNC.RECONVERGENT B1 ;  /* 0x0000000000017941 */ /* 0x000fea0003800200 */
.L_x_315:
[----:B------:R-:W-:Y:S05]  /*3aac0*/  @!P0 BRA `(.L_x_317) ;  /* 0xfffffff400348947 */ /* 0x000fea000383ffff */
.L_x_314:
[----:B------:R-:W-:Y:S05]  /*3aad0*/  BSYNC.RECONVERGENT B0 ;  /* 0x0000000000007941 */ /* 0x000fea0003800200 */
.L_x_313:
        /* <DEDUP_REMOVED lines=15> */
.L_x_322:
        /* <DEDUP_REMOVED lines=177> */
.L_x_321:
[----:B------:R-:W-:Y:S05]  /*3b6e0*/  BSYNC.RECONVERGENT B1 ;  /* 0x0000000000017941 */ /* 0x000fea0003800200 */
.L_x_320:
[----:B------:R-:W-:Y:S05]  /*3b6f0*/  @!P0 BRA `(.L_x_322) ;  /* 0xfffffff400348947 */ /* 0x000fea000383ffff */
.L_x_319:
[----:B------:R-:W-:Y:S05]  /*3b700*/  BSYNC.RECONVERGENT B0 ;  /* 0x0000000000007941 */ /* 0x000fea0003800200 */
.L_x_318:
        /* <DEDUP_REMOVED lines=18> */
.L_x_327:
        /* <DEDUP_REMOVED lines=177> */
.L_x_326:
[----:B------:R-:W-:Y:S05]  /*3c340*/  BSYNC.RECONVERGENT B1 ;  /* 0x0000000000017941 */ /* 0x000fea0003800200 */
.L_x_325:
[----:B------:R-:W-:Y:S05]  /*3c350*/  @!P0 BRA `(.L_x_327) ;  /* 0xfffffff400348947 */ /* 0x000fea000383ffff */
.L_x_324:
[----:B------:R-:W-:Y:S05]  /*3c360*/  BSYNC.RECONVERGENT B0 ;  /* 0x0000000000007941 */ /* 0x000fea0003800200 */
.L_x_323:
        /* <DEDUP_REMOVED lines=15> */
.L_x_332:
        /* <DEDUP_REMOVED lines=177> */
.L_x_331:
[----:B------:R-:W-:Y:S05]  /*3cf70*/  BSYNC.RECONVERGENT B1 ;  /* 0x0000000000017941 */ /* 0x000fea0003800200 */
.L_x_330:
[----:B------:R-:W-:Y:S05]  /*3cf80*/  @!P0 BRA `(.L_x_332) ;  /* 0xfffffff400348947 */ /* 0x000fea000383ffff */
.L_x_329:
[----:B------:R-:W-:Y:S05]  /*3cf90*/  BSYNC.RECONVERGENT B0 ;  /* 0x0000000000007941 */ /* 0x000fea0003800200 */
.L_x_328:
[----:B------:R-:W2:Y:S08]  /*3cfa0*/  S2UR UR11, SR_CgaCtaId ;  /* 0x00000000000b79c3 */ /* 0x000eb00000008800 */
[----:B------:R-:W-:Y:S01]  /*3cfb0*/  BAR.SYNC.DEFER_BLOCKING 0x0 ;  /* 0x0000000000007b1d */ /* 0x000fe20000010000 */
[----:B0-----:R-:W-:Y:S02]  /*3cfc0*/  IMAD.U32 R2, RZ, RZ, UR14 ;  /* 0x0000000eff027e24 */ /* 0x001fe4000f8e00ff */
[----:B------:R-:W-:-:S02]  /*3cfd0*/  IMAD.U32 R3, RZ, RZ, UR15 ;  /* 0x0000000fff037e24 */ /* 0x000fc4000f8e00ff */
[----:B------:R-:W-:Y:S01]  /*3cfe0*/  IMAD.U32 R6, RZ, RZ, UR14 ;  /* 0x0000000eff067e24 */ /* 0x000fe2000f8e00ff */
[----:B------:R-:W-:Y:S01]  /*3cff0*/  UMOV UR10, 0x400 ;  /* 0x00000400000a7882 */ /* 0x000fe20000000000 */
[----:B------:R-:W-:Y:S01]  /*3d000*/  IMAD.U32 R7, RZ, RZ, UR15 ;  /* 0x0000000fff077e24 */ /* 0x000fe2000f8e00ff */
[----:B--2---:R-:W-:-:S09]  /*3d010*/  ULEA UR10, UR11, UR10, 0x18 ;  /* 0x0000000a0b0a7291 */ /* 0x004fd2000f8ec0ff */
[----:B------:R-:W0:Y:S04]  /*3d020*/  LDS R9, [UR10+0x30] ;  /* 0x0000300aff097984 */ /* 0x000e280008000800 */
[----:B0-----:R-:W-:Y:S01]  /*3d030*/  STG.E desc[UR12][R2.64+0x800], R9 ;  /* 0x0008000902007986 */ /* 0x001fe2000c10190c */
[----:B------:R-:W-:Y:S06]  /*3d040*/  BAR.SYNC.DEFER_BLOCKING 0x0 ;  /* 0x0000000000007b1d */ /* 0x000fec0000010000 */
[----:B------:R-:W2:Y:S01]  /*3d050*/  LDG.E R8, desc[UR12][R6.64+0x1000] ;  /* 0x0010000c06087981 */ /* 0x000ea2000c1e1900 */
[----:B------:R-:W-:Y:S03]  /*3d060*/  BSSY.RECONVERGENT B0, `(.L_x_333) ;  /* 0x00000bc000007945 */ /* 0x000fe60003800200 */
[----:B--2---:R-:W-:Y:S01]  /*3d070*/  STS.64 [UR10+0x38], R8 ;  /* 0x00003808ff007988 */ /* 0x004fe20008000a0a */
[----:B------:R-:W-:Y:S06]  /*3d080*/  BAR.SYNC.DEFER_BLOCKING 0x0 ;  /* 0x0000000000007b1d */ /* 0x000fec0000010000 */
[----:B------:R-:W0:Y:S02]  /*3d090*/  LDS R5, [UR10+0x3c] ;  /* 0x00003c0aff057984 */ /* 0x000e240008000800 */
[----:B0-----:R-:W-:-:S13]  /*3d0a0*/  ISETP.GE.U32.AND P0, PT, R22, R5, PT ;  /* 0x000000051600720c */ /* 0x001fda0003f06070 */
[----:B------:R-:W-:Y:S05]  /*3d0b0*/  @P0 BRA `(.L_x_334) ;  /* 0x0000000800d80947 */ /* 0x000fea0003800000 */
[----:B------:R0:W5:Y:S01]  /*3d0c0*/  LDG.E.U8 R0, desc[UR12][R18.64+0xa] ;  /* 0x00000a0c12007981 */ /* 0x000162000c1e1100 */
[----:B------:R-:W-:-:S07]  /*3d0d0*/  IMAD.MOV.U32 R4, RZ, RZ, R22 ;  /* 0x000000ffff047224 */ /* 0x000fce00078e0016 */
.L_x_337:
        /* <DEDUP_REMOVED lines=145> */
[----:B-1----:R-:W-:Y:S01]  /*3d9f0*/  LOP3.LUT R2, R7, R8, RZ, 0x3c, !PT ;  /* 0x0000000807027212 */ /* 0x002fe200078e3cff */
[----:B------:R-:W-:-:S04]  /*3da00*/  IMAD.MOV.U32 R8, RZ, RZ, 0x4 ;  /* 0x00000004ff087424 */ /* 0x000fc800078e00ff */
        /* <DEDUP_REMOVED lines=16> */
[----:B------:R-:W-:-:S04]  /*3db10*/  IMAD.WIDE.U32 R2, R11, R8, UR22 ;  /* 0x000000160b027e25 */ /* 0x000fc8000f8e0008 */
        /* <DEDUP_REMOVED lines=14> */
.L_x_336:
[----:B------:R-:W-:Y:S05]  /*3dc00*/  BSYNC.RECONVERGENT B1 ;  /* 0x0000000000017941 */ /* 0x000fea0003800200 */
.L_x_335:
[----:B------:R-:W-:Y:S05]  /*3dc10*/  @!P0 BRA `(.L_x_337) ;  /* 0xfffffff400308947 */ /* 0x000fea000383ffff */
.L_x_334:
[----:B------:R-:W-:Y:S05]  /*3dc20*/  BSYNC.RECONVERGENT B0 ;  /* 0x0000000000007941 */ /* 0x000fea0003800200 */
.L_x_333:
[----:B------:R-:W2:Y:S08]  /*3dc30*/  S2UR UR10, SR_CgaCtaId ;  /* 0x00000000000a79c3 */ /* 0x000eb00000008800 */
[----:B------:R-:W-:Y:S01]  /*3dc40*/  BAR.SYNC.DEFER_BLOCKING 0x0 ;  /* 0x0000000000007b1d */ /* 0x000fe20000010000 */
[----:B-1----:R-:W-:Y:S01]  /*3dc50*/  IMAD.U32 R2, RZ, RZ, UR14 ;  /* 0x0000000eff027e24 */ /* 0x002fe2000f8e00ff */
[----:B------:R-:W-:Y:S01]  /*3dc60*/  UIADD3 UR5, UPT, UPT, UR5, 0x1, URZ ;  /* 0x0000000105057890 */ /* 0x000fe2000fffe0ff */
[----:B------:R-:W-:-:S03]  /*3dc70*/  IMAD.U32 R3, RZ, RZ, UR15 ;  /* 0x0000000fff037e24 */ /* 0x000fc6000f8e00ff */
[----:B------:R-:W-:Y:S01]  /*3dc80*/  UMOV UR11, 0x400 ;  /* 0x00000400000b7882 */ /* 0x000fe20000000000 */
[----:B------:R-:W-:Y:S02]  /*3dc90*/  UISETP.NE.AND UP0, UPT, UR5, UR4, UPT ;  /* 0x000000040500728c */ /* 0x000fe4000bf05270 */
[----:B--2---:R-:W-:-:S09]  /*3dca0*/  ULEA UR11, UR10, UR11, 0x18 ;  /* 0x0000000b0a0b7291 */ /* 0x004fd2000f8ec0ff */
[----:B------:R-:W1:Y:S04]  /*3dcb0*/  LDS R5, [UR11+0x38] ;  /* 0x0000380bff057984 */ /* 0x000e680008000800 */
[----:B-1----:R1:W-:Y:S01]  /*3dcc0*/  STG.E desc[UR12][R2.64+0x1000], R5 ;  /* 0x0010000502007986 */ /* 0x0023e2000c10190c */
[----:B------:R-:W-:Y:S06]  /*3dcd0*/  BAR.SYNC.DEFER_BLOCKING 0x0 ;  /* 0x0000000000007b1d */ /* 0x000fec0000010000 */
[----:B------:R-:W-:Y:S05]  /*3dce0*/  BRA.U UP0, `(.L_x_338) ;  /* 0xfffffebd00587547 */ /* 0x000fea000b83ffff */
.L_x_233:
[----:B------:R-:W-:-:S09]  /*3dcf0*/  UISETP.NE.AND UP0, UPT, UR9, URZ, UPT ;  /* 0x000000ff0900728c */ /* 0x000fd2000bf05270 */
[----:B------:R-:W-:Y:S05]  /*3dd00*/  BRA.U !UP0, `(.L_x_339) ;  /* 0x0000014108907547 */ /* 0x000fea000b800000 */
[----:B------:R-:W-:Y:S01]  /*3dd10*/  IMAD.U32 R4, RZ, RZ, UR9 ;  /* 0x00000009ff047e24 */ /* 0x000fe2000f8e00ff */
[----:B------:R-:W-:Y:S01]  /*3dd20*/  BSSY.RECONVERGENT B0, `(.L_x_340) ;  /* 0x0000104000007945 */ /* 0x000fe20003800200 */
[----:B-1----:R-:W-:-:S05]  /*3dd30*/  IMAD.MOV.U32 R5, RZ, RZ, RZ ;  /* 0x000000ffff057224 */ /* 0x002fca00078e00ff */
[----:B------:R-:W-:Y:S01]  /*3dd40*/  STS.64 [UR11+0x18], R4 ;  /* 0x00001804ff007988 */ /* 0x000fe20008000a0b */
[----:B------:R-:W-:Y:S06]  /*3dd50*/  BAR.SYNC.DEFER_BLOCKING 0x0 ;  /* 0x0000000000007b1d */ /* 0x000fec0000010000 */
[----:B------:R-:W1:Y:S02]  /*3dd60*/  LDS R3, [UR11+0x18] ;  /* 0x0000180bff037984 */ /* 0x000e640008000800 */
[----:B-1----:R-:W-:-:S13]  /*3dd70*/  ISETP.GE.U32.AND P0, PT, R22, R3, PT ;  /* 0x000000031600720c */ /* 0x002fda0003f06070 */
[----:B------:R-:W-:Y:S05]  /*3dd80*/  @P0 BRA `(.L_x_341) ;  /* 0x0000000c00f40947 */ /* 0x000fea0003800000 */
[----:B------:R-:W-:Y:S01]  /*3dd90*/  UIMAD UR5, UR21, UR4, URZ ;  /* 0x00000004150572a4 */ /* 0x000fe2000f8e02ff */
[----:B------:R-:W-:-:S05]  /*3dda0*/  IMAD.MOV.U32 R0, RZ, RZ, R22 ;  /* 0x000000ffff007224 */ /* 0x000fca00078e0016 */
[----:B------:R-:W-:-:S07]  /*3ddb0*/  IMAD.U32 R5, RZ, RZ, UR5 ;  /* 0x00000005ff057e24 */ /* 0x000fce000f8e00ff */
.L_x_346:
        /* <DEDUP_REMOVED lines=189> */
.L_x_343:
[----:B------:R-:W-:Y:S05]  /*3e990*/  BSYNC.RECONVERGENT B1 ;  /* 0x0000000000017941 */ /* 0x000fea0003800200 */
.L_x_342:
        /* <DEDUP_REMOVED lines=58> */
.L_x_345:
[----:B------:R-:W-:Y:S05]  /*3ed40*/  BSYNC.RECONVERGENT B1 ;  /* 0x0000000000017941 */ /* 0x000fea0003800200 */
.L_x_344:
[----:B------:R-:W-:Y:S05]  /*3ed50*/  @!P0 BRA `(.L_x_346) ;  /* 0xfffffff000188947 */ /* 0x000fea000383ffff */
.L_x_341:
[----:B------:R-:W-:Y:S05]  /*3ed60*/  BSYNC.RECONVERGENT B0 ;  /* 0x0000000000007941 */ /* 0x000fea0003800200 */
.L_x_340:
        /* <DEDUP_REMOVED lines=17> */
.L_x_353:
        /* <DEDUP_REMOVED lines=187> */
.L_x_350:
[----:B------:R-:W-:Y:S05]  /*3fa30*/  BSYNC.RECONVERGENT B1 ;  /* 0x0000000000017941 */ /* 0x000fea0003800200 */
.L_x_349:
        /* <DEDUP_REMOVED lines=58> */
.L_x_352:
[----:B------:R-:W-:Y:S05]  /*3fde0*/  BSYNC.RECONVERGENT B1 ;  /* 0x0000000000017941 */ /* 0x000fea0003800200 */
.L_x_351:
[----:B------:R-:W-:Y:S05]  /*3fdf0*/  @!P0 BRA `(.L_x_353) ;  /* 0xfffffff000208947 */ /* 0x000fea000383ffff */
.L_x_348:
[----:B------:R-:W-:Y:S05]  /*3fe00*/  BSYNC.RECONVERGENT B0 ;  /* 0x0000000000007941 */ /* 0x000fea0003800200 */
.L_x_347:
        /* <DEDUP_REMOVED lines=14> */
.L_x_360:
        /* <DEDUP_REMOVED lines=187> */
.L_x_357:
[----:B------:R-:W-:Y:S05]  /*40aa0*/  BSYNC.RECONVERGENT B1 ;  /* 0x0000000000017941 */ /* 0x000fea0003800200 */
.L_x_356:
        /* <DEDUP_REMOVED lines=58> */
.L_x_359:
[----:B------:R-:W-:Y:S05]  /*40e50*/  BSYNC.RECONVERGENT B1 ;  /* 0x0000000000017941 */ /* 0x000fea0003800200 */
.L_x_358:
[----:B------:R-:W-:Y:S05]  /*40e60*/  @!P0 BRA `(.L_x_360) ;  /* 0xfffffff000208947 */ /* 0x000fea000383ffff */
.L_x_355:
[----:B------:R-:W-:Y:S05]  /*40e70*/  BSYNC.RECONVERGENT B0 ;  /* 0x0000000000007941 */ /* 0x000fea0003800200 */
.L_x_354:
        /* <DEDUP_REMOVED lines=17> */
.L_x_367:
        /* <DEDUP_REMOVED lines=187> */
.L_x_364:
[----:B------:R-:W-:Y:S05]  /*41b40*/  BSYNC.RECONVERGENT B1 ;  /* 0x0000000000017941 */ /* 0x000fea0003800200 */
.L_x_363:
        /* <DEDUP_REMOVED lines=58> */
.L_x_366:
[----:B------:R-:W-:Y:S05]  /*41ef0*/  BSYNC.RECONVERGENT B1 ;  /* 0x0000000000017941 */ /* 0x000fea0003800200 */
.L_x_365:
[----:B------:R-:W-:Y:S05]  /*41f00*/  @!P0 BRA `(.L_x_367) ;  /* 0xfffffff000208947 */ /* 0x000fea000383ffff */
.L_x_362:
[----:B------:R-:W-:Y:S05]  /*41f10*/  BSYNC.RECONVERGENT B0 ;  /* 0x0000000000007941 */ /* 0x000fea0003800200 */
.L_x_361:
        /* <DEDUP_REMOVED lines=14> */
.L_x_374:
        /* <DEDUP_REMOVED lines=187> */
.L_x_371:
[----:B------:R-:W-:Y:S05]  /*42bb0*/  BSYNC.RECONVERGENT B1 ;  /* 0x0000000000017941 */ /* 0x000fea0003800200 */
.L_x_370:
        /* <DEDUP_REMOVED lines=58> */
.L_x_373:
[----:B------:R-:W-:Y:S05]  /*42f60*/  BSYNC.RECONVERGENT B1 ;  /* 0x0000000000017941 */ /* 0x000fea0003800200 */
.L_x_372:
[----:B------:R-:W-:Y:S05]  /*42f70*/  @!P0 BRA `(.L_x_374) ;  /* 0xfffffff000208947 */ /* 0x000fea000383ffff */
.L_x_369:
[----:B------:R-:W-:Y:S05]  /*42f80*/  BSYNC.RECONVERGENT B0 ;  /* 0x0000000000007941 */ /* 0x000fea0003800200 */
.L_x_368:
        /* <DEDUP_REMOVED lines=17> */
.L_x_381:
        /* <DEDUP_REMOVED lines=187> */
.L_x_378:
[----:B------:R-:W-:Y:S05]  /*43c50*/  BSYNC.RECONVERGENT B1 ;  /* 0x0000000000017941 */ /* 0x000fea0003800200 */
.L_x_377:
        /* <DEDUP_REMOVED lines=58> */
.L_x_380:
[----:B------:R-:W-:Y:S05]  /*44000*/  BSYNC.RECONVERGENT B1 ;  /* 0x0000000000017941 */ /* 0x000fea0003800200 */
.L_x_379:
[----:B------:R-:W-:Y:S05]  /*44010*/  @!P0 BRA `(.L_x_381) ;  /* 0xfffffff000208947 */ /* 0x000fea000383ffff */
.L_x_376:
[----:B------:R-:W-:Y:S05]  /*44020*/  BSYNC.RECONVERGENT B0 ;  /* 0x0000000000007941 */ /* 0x000fea0003800200 */
.L_x_375:
        /* <DEDUP_REMOVED lines=14> */
.L_x_388:
        /* <DEDUP_REMOVED lines=187> */
.L_x_385:
[----:B------:R-:W-:Y:S05]  /*44cc0*/  BSYNC.RECONVERGENT B1 ;  /* 0x0000000000017941 */ /* 0x000fea0003800200 */
.L_x_384:
        /* <DEDUP_REMOVED lines=58> */
.L_x_387:
[----:B------:R-:W-:Y:S05]  /*45070*/  BSYNC.RECONVERGENT B1 ;  /* 0x0000000000017941 */ /* 0x000fea0003800200 */
.L_x_386:
[----:B------:R-:W-:Y:S05]  /*45080*/  @!P0 BRA `(.L_x_388) ;  /* 0xfffffff000208947 */ /* 0x000fea000383ffff */
.L_x_383:
[----:B------:R-:W-:Y:S05]  /*45090*/  BSYNC.RECONVERGENT B0 ;  /* 0x0000000000007941 */ /* 0x000fea0003800200 */
.L_x_382:
        /* <DEDUP_REMOVED lines=27> */
.L_x_393:
        /* <DEDUP_REMOVED lines=1300> */
.L_x_392:
[----:B------:R-:W-:Y:S05]  /*4a390*/  BSYNC.RECONVERGENT B1 ;  /* 0x0000000000017941 */ /* 0x000fea0003800200 */
.L_x_391:
[----:B------:R-:W-:Y:S05]  /*4a3a0*/  @!P0 BRA `(.L_x_393) ;  /* 0xffffffac00a88947 */ /* 0x000fea000383ffff */
.L_x_390:
[----:B------:R-:W-:Y:S05]  /*4a3b0*/  BSYNC.RECONVERGENT B0 ;  /* 0x0000000000007941 */ /* 0x000fea0003800200 */
.L_x_389:
        /* <DEDUP_REMOVED lines=15> */
.L_x_398:
        /* <DEDUP_REMOVED lines=177> */
.L_x_397:
[----:B------:R-:W-:Y:S05]  /*4afc0*/  BSYNC.RECONVERGENT B1 ;  /* 0x0000000000017941 */ /* 0x000fea0003800200 */
.L_x_396:
[----:B------:R-:W-:Y:S05]  /*4afd0*/  @!P0 BRA `(.L_x_398) ;  /* 0xfffffff400348947 */ /* 0x000fea000383ffff */
.L_x_395:
[----:B------:R-:W-:Y:S05]  /*4afe0*/  BSYNC.RECONVERGENT B0 ;  /* 0x0000000000007941 */ /* 0x000fea0003800200 */
.L_x_394:
        /* <DEDUP_REMOVED lines=18> */
.L_x_403:
        /* <DEDUP_REMOVED lines=177> */
.L_x_402:
[----:B------:R-:W-:Y:S05]  /*4bc20*/  BSYNC.RECONVERGENT B1 ;  /* 0x0000000000017941 */ /* 0x000fea0003800200 */
.L_x_401:
[----:B------:R-:W-:Y:S05]  /*4bc30*/  @!P0 BRA `(.L_x_403) ;  /* 0xfffffff400348947 */ /* 0x000fea000383ffff */
.L_x_400:
[----:B------:R-:W-:Y:S05]  /*4bc40*/  BSYNC.RECONVERGENT B0 ;  /* 0x0000000000007941 */ /* 0x000fea0003800200 */
.L_x_399:
        /* <DEDUP_REMOVED lines=15> */
.L_x_408:
        /* <DEDUP_REMOVED lines=177> */
.L_x_407:
[----:B------:R-:W-:Y:S05]  /*4c850*/  BSYNC.RECONVERGENT B1 ;  /* 0x0000000000017941 */ /* 0x000fea0003800200 */
.L_x_406:
[----:B------:R-:W-:Y:S05]  /*4c860*/  @!P0 BRA `(.L_x_408) ;  /* 0xfffffff400348947 */ /* 0x000fea000383ffff */
.L_x_405:
[----:B------:R-:W-:Y:S05]  /*4c870*/  BSYNC.RECONVERGENT B0 ;  /* 0x0000000000007941 */ /* 0x000fea0003800200 */
.L_x_404:
        /* <DEDUP_REMOVED lines=18> */
.L_x_413:
        /* <DEDUP_REMOVED lines=177> */
.L_x_412:
[----:B------:R-:W-:Y:S05]  /*4d4b0*/  BSYNC.RECONVERGENT B1 ;  /* 0x0000000000017941 */ /* 0x000fea0003800200 */
.L_x_411:
[----:B------:R-:W-:Y:S05]  /*4d4c0*/  @!P0 BRA `(.L_x_413) ;  /* 0xfffffff400348947 */ /* 0x000fea000383ffff */
.L_x_410:
[----:B------:R-:W-:Y:S05]  /*4d4d0*/  BSYNC.RECONVERGENT B0 ;  /* 0x0000000000007941 */ /* 0x000fea0003800200 */
.L_x_409:
        /* <DEDUP_REMOVED lines=15> */
.L_x_418:
        /* <DEDUP_REMOVED lines=177> */
.L_x_417:
[----:B------:R-:W-:Y:S05]  /*4e0e0*/  BSYNC.RECONVERGENT B1 ;  /* 0x0000000000017941 */ /* 0x000fea0003800200 */
.L_x_416:
[----:B------:R-:W-:Y:S05]  /*4e0f0*/  @!P0 BRA `(.L_x_418) ;  /* 0xfffffff400348947 */ /* 0x000fea000383ffff */
.L_x_415:
[----:B------:R-:W-:Y:S05]  /*4e100*/  BSYNC.RECONVERGENT B0 ;  /* 0x0000000000007941 */ /* 0x000fea0003800200 */
.L_x_414:
        /* <DEDUP_REMOVED lines=18> */
.L_x_423:
        /* <DEDUP_REMOVED lines=177> */
.L_x_422:
[----:B------:R-:W-:Y:S05]  /*4ed40*/  BSYNC.RECONVERGENT B1 ;  /* 0x0000000000017941 */ /* 0x000fea0003800200 */
.L_x_421:
[----:B------:R-:W-:Y:S05]  /*4ed50*/  @!P0 BRA `(.L_x_423) ;  /* 0xfffffff400348947 */ /* 0x000fea000383ffff */
.L_x_420:
[----:B------:R-:W-:Y:S05]  /*4ed60*/  BSYNC.RECONVERGENT B0 ;  /* 0x0000000000007941 */ /* 0x000fea0003800200 */
.L_x_419:
        /* <DEDUP_REMOVED lines=15> */
.L_x_428:
        /* <DEDUP_REMOVED lines=177> */
.L_x_427:
[----:B------:R-:W-:Y:S05]  /*4f970*/  BSYNC.RECONVERGENT B1 ;  /* 0x0000000000017941 */ /* 0x000fea0003800200 */
.L_x_426:
[----:B------:R-:W-:Y:S05]  /*4f980*/  @!P0 BRA `(.L_x_428) ;  /* 0xfffffff400348947 */ /* 0x000fea000383ffff */
.L_x_425:
[----:B------:R-:W-:Y:S05]  /*4f990*/  BSYNC.RECONVERGENT B0 ;  /* 0x0000000000007941 */ /* 0x000fea0003800200 */
.L_x_424:
        /* <DEDUP_REMOVED lines=18> */
.L_x_433:
        /* <DEDUP_REMOVED lines=177> */
.L_x_432:
[----:B------:R-:W-:Y:S05]  /*505d0*/  BSYNC.RECONVERGENT B1 ;  /* 0x0000000000017941 */ /* 0x000fea0003800200 */
.L_x_431:
[----:B------:R-:W-:Y:S05]  /*505e0*/  @!P0 BRA `(.L_x_433) ;  /* 0xfffffff400348947 */ /* 0x000fea000383ffff */
.L_x_430:
[----:B------:R-:W-:Y:S05]  /*505f0*/  BSYNC.RECONVERGENT B0 ;  /* 0x0000000000007941 */ /* 0x000fea0003800200 */
.L_x_429:
        /* <DEDUP_REMOVED lines=15> */
.L_x_438:
        /* <DEDUP_REMOVED lines=177> */
.L_x_437:
[----:B------:R-:W-:Y:S05]  /*51200*/  BSYNC.RECONVERGENT B1 ;  /* 0x0000000000017941 */ /* 0x000fea0003800200 */
.L_x_436:
[----:B------:R-:W-:Y:S05]  /*51210*/  @!P0 BRA `(.L_x_438) ;  /* 0xfffffff400348947 */ /* 0x000fea000383ffff */
.L_x_435:
[----:B------:R-:W-:Y:S05]  /*51220*/  BSYNC.RECONVERGENT B0 ;  /* 0x0000000000007941 */ /* 0x000fea0003800200 */
.L_x_434:
        /* <DEDUP_REMOVED lines=20> */
.L_x_443:
        /* <DEDUP_REMOVED lines=178> */
.L_x_442:
[----:B------:R-:W-:Y:S05]  /*51e90*/  BSYNC.RECONVERGENT B1 ;  /* 0x0000000000017941 */ /* 0x000fea0003800200 */
.L_x_441:
[----:B------:R-:W-:Y:S05]  /*51ea0*/  @!P0 BRA `(.L_x_443) ;  /* 0xfffffff400308947 */ /* 0x000fea000383ffff */
.L_x_440:
[----:B------:R-:W-:Y:S05]  /*51eb0*/  BSYNC.RECONVERGENT B0 ;  /* 0x0000000000007941 */ /* 0x000fea0003800200 */
.L_x_439:
[----:B------:R-:W2:Y:S08]  /*51ec0*/  S2UR UR5, SR_CgaCtaId ;  /* 0x00000000000579c3 */ /* 0x000eb00000008800 */
[----:B------:R-:W-:Y:S01]  /*51ed0*/  BAR.SYNC.DEFER_BLOCKING 0x0 ;  /* 0x0000000000007b1d */ /* 0x000fe20000010000 */
[----:B-1----:R-:W-:Y:S02]  /*51ee0*/  IMAD.U32 R2, RZ, RZ, UR14 ;  /* 0x0000000eff027e24 */ /* 0x002fe4000f8e00ff */
[----:B------:R-:W-:-:S03]  /*51ef0*/  IMAD.U32 R3, RZ, RZ, UR15 ;  /* 0x0000000fff037e24 */ /* 0x000fc6000f8e00ff */
[----:B------:R-:W-:Y:S02]  /*51f00*/  UMOV UR4, 0x400 ;  /* 0x0000040000047882 */ /* 0x000fe40000000000 */
[----:B--2---:R-:W-:-:S09]  /*51f10*/  ULEA UR4, UR5, UR4, 0x18 ;  /* 0x0000000405047291 */ /* 0x004fd2000f8ec0ff */
[----:B------:R-:W1:Y:S04]  /*51f20*/  LDS R5, [UR4+0x38] ;  /* 0x00003804ff057984 */ /* 0x000e680008000800 */
[----:B-1----:R2:W-:Y:S01]  /*51f30*/  STG.E desc[UR12][R2.64+0x1000], R5 ;  /* 0x0010000502007986 */ /* 0x0025e2000c10190c */
[----:B------:R-:W-:Y:S06]  /*51f40*/  BAR.SYNC.DEFER_BLOCKING 0x0 ;  /* 0x0000000000007b1d */ /* 0x000fec0000010000 */
.L_x_339:
[----:B------:R-:W3:Y:S02]  /*51f50*/  LDC R0, c[0x0][0x370] ;  /* 0x0000dc00ff007b82 */ /* 0x000ee40000000800 */
[----:B---3--:R-:W-:-:S05]  /*51f60*/  IMAD.IADD R21, R0, 0x1, R21 ;  /* 0x0000000100157824 */ /* 0x008fca00078e0215 */
[----:B------:R-:W-:-:S13]  /*51f70*/  ISETP.GE.U32.AND P0, PT, R21, 0x2000, PT ;  /* 0x000020001500780c */ /* 0x000fda0003f06070 */
[----:B------:R-:W-:Y:S05]  /*51f80*/  @!P0 BRA `(.L_x_444) ;  /* 0xfffffae000a88947 */ /* 0x000fea000383ffff */
[----:B-12---:R-:W-:Y:S02]  /*51f90*/  IMAD.U32 R2, RZ, RZ, UR14 ;  /* 0x0000000eff027e24 */ /* 0x006fe4000f8e00ff */
[----:B------:R-:W-:-:S05]  /*51fa0*/  IMAD.U32 R3, RZ, RZ, UR15 ;  /* 0x0000000fff037e24 */ /* 0x000fca000f8e00ff */
[----:B------:R1:W5:Y:S02]  /*51fb0*/  LDG.E R5, desc[UR12][R2.64+0x1000] ;  /* 0x0010000c02057981 */ /* 0x000364000c1e1900 */
.L_x_1:
[----:B------:R-:W2:Y:S01]  /*51fc0*/  S2UR UR5, SR_CgaCtaId ;  /* 0x00000000000579c3 */ /* 0x000ea20000008800 */
[----:B------:R-:W-:Y:S01]  /*51fd0*/  UMOV UR4, 0x400 ;  /* 0x0000040000047882 */ /* 0x000fe20000000000 */
[----:B------:R-:W-:Y:S01]  /*51fe0*/  IMAD.MOV.U32 R4, RZ, RZ, RZ ;  /* 0x000000ffff047224 */ /* 0x000fe200078e00ff */
[----:B------:R-:W3:Y:S01]  /*51ff0*/  S2R R7, SR_TID.X ;  /* 0x0000000000077919 */ /* 0x000ee20000002100 */
[----:B------:R-:W-:Y:S01]  /*52000*/  UIMAD.WIDE.U32 UR8, UR8, 0x53ffc, UR14 ;  /* 0x00053ffc080878a5 */ /* 0x000fe2000f8e000e */
[----:B------:R-:W-:Y:S01]  /*52010*/  IMAD.MOV.U32 R0, RZ, RZ, RZ ;  /* 0x000000ffff007224 */ /* 0x000fe200078e00ff */
[----:B------:R-:W-:Y:S04]  /*52020*/  BSSY.RECONVERGENT B0, `(.L_x_445) ;  /* 0x00000c4000007945 */ /* 0x000fe80003800200 */
[----:B------:R-:W-:-:S02]  /*52030*/  IMAD.U32 R10, RZ, RZ, UR8 ;  /* 0x00000008ff0a7e24 */ /* 0x000fc4000f8e00ff */
[----:B------:R-:W-:Y:S02]  /*52040*/  VIADD R0, R0, UR9 ;  /* 0x0000000900007c36 */ /* 0x000fe40008000000 */
[----:B------:R-:W-:Y:S01]  /*52050*/  IMAD.U32 R11, RZ, RZ, UR9 ;  /* 0x00000009ff0b7e24 */ /* 0x000fe2000f8e00ff */
[----:B01----:R-:W-:-:S05]  /*52060*/  IADD3 R2, P1, PT, R10, 0x1800, RZ ;  /* 0x000018000a027810 */ /* 0x003fca0007f3e0ff */
[----:B------:R-:W-:Y:S01]  /*52070*/  IMAD.X R3, RZ, RZ, R0, P1 ;  /* 0x000000ffff037224 */ /* 0x000fe200008e0600 */
[----:B--2---:R-:W-:-:S09]  /*52080*/  ULEA UR4, UR5, UR4, 0x18 ;  /* 0x0000000405047291 */ /* 0x004fd2000f8ec0ff */
[----:B-----5:R-:W-:Y:S01]  /*52090*/  STS.64 [UR4+0x40], R4 ;  /* 0x00004004ff007988 */ /* 0x020fe20008000a04 */
[----:B------:R-:W-:Y:S06]  /*520a0*/  BAR.SYNC.DEFER_BLOCKING 0x0 ;  /* 0x0000000000007b1d */ /* 0x000fec0000010000 */
[----:B------:R-:W3:Y:S02]  /*520b0*/  LDS R6, [UR4+0x44] ;  /* 0x00004404ff067984 */ /* 0x000ee40008000800 */
[----:B---3--:R-:W-:-:S13]  /*520c0*/  ISETP.GE.U32.AND P0, PT, R7, R6, PT ;  /* 0x000000060700720c */ /* 0x008fda0003f06070 */
[----:B------:R-:W-:Y:S05]  /*520d0*/  @P0 BRA `(.L_x_446) ;  /* 0x0000000800e00947 */ /* 0x000fea0003800000 */
[----:B------:R0:W5:Y:S01]  /*520e0*/  LDG.E.U8 R11, desc[UR12][R18.64+0xb] ;  /* 0x00000b0c120b7981 */ /* 0x000162000c1e1100 */
[----:B------:R-:W1:Y:S01]  /*520f0*/  LDC R12, c[0x0][0x360] ;  /* 0x0000d800ff0c7b82 */ /* 0x000e620000000800 */
[----:B------:R-:W-:Y:S01]  /*52100*/  IADD3 R4, P0, PT, R10, 0x15001800, RZ ;  /* 0x150018000a047810 */ /* 0x000fe20007f1e0ff */
[----:B------:R-:W-:-:S04]  /*52110*/  IMAD.MOV.U32 R13, RZ, RZ, R7 ;  /* 0x000000ffff0d7224 */ /* 0x000fc800078e0007 */
[----:B------:R-:W-:-:S08]  /*52120*/  IMAD.X R5, RZ, RZ, R0, P0 ;  /* 0x000000ffff057224 */ /* 0x000fd000000e0600 */
.L_x_449:
[----:B0-----:R-:W-:-:S04]  /*52130*/  IMAD.WIDE.U32 R8, R13, 0x2, RZ ;  /* 0x000000020d087825 */ /* 0x001fc800078e00ff */
[----:B------:R-:W-:-:S03]  /*52140*/  IMAD.WIDE.U32 R26, R13, 0x4, R4 ;  /* 0x000000040d1a7825 */ /* 0x000fc600078e0004 */
[----:B------:R-:W-:Y:S02]  /*52150*/  IADD3 R30, P0, PT, R26, -R8, RZ ;  /* 0x800000081a1e7210 */ /* 0x000fe40007f1e0ff */
[----:B------:R-:W2:Y:S03]  /*52160*/  LDG.E R17, desc[UR12][R26.64+0x30000] ;  /* 0x0300000c1a117981 */ /* 0x000ea6000c1e1900 */
[----:B------:R-:W-:Y:S01]  /*52170*/  IMAD.X R31, R27, 0x1, ~R9, P0 ;  /* 0x000000011b1f7824 */ /* 0x000fe200000e0e09 */
[----:B------:R-:W-:-:S04]  /*52180*/  IADD3 R28, P0, PT, -R13, R30, RZ ;  /* 0x0000001e0d1c7210 */ /* 0x000fc80007f1e1ff */
[----:B------:R-:W-:Y:S01]  /*52190*/  IADD3.X R29, PT, PT, R31, -0x1, RZ, P0, !PT ;  /* 0xffffffff1f1d7810 */ /* 0x000fe200007fe4ff */
[----:B------:R-:W3:Y:S04]  /*521a0*/  LDG.E.U16 R15, desc[UR12][R30.64+0x40000] ;  /* 0x0400000c1e0f7981 */ /* 0x000ee8000c1e1500 */
[----:B------:R-:W4:Y:S01]  /*521b0*/  LDG.E.U8 R16, desc[UR12][R28.64+0x48000] ;  /* 0x0480000c1c107981 */ /* 0x000f22000c1e1100 */
[----:B------:R-:W-:-:S03]  /*521c0*/  IMAD.WIDE.U32 R8, R13, 0x3, R28 ;  /* 0x000000030d087825 */ /* 0x000fc600078e001c */
[----:B------:R-:W2:Y:S04]  /*521d0*/  LDG.E.U8 R20, desc[UR12][R28.64+0x4c000] ;  /* 0x04c0000c1c147981 */ /* 0x000ea8000c1e1100 */
[----:B------:R-:W3:Y:S04]  /*521e0*/  LDG.E R14, desc[UR12][R8.64+0x20000] ;  /* 0x0200000c080e7981 */ /* 0x000ee8000c1e1900 */
[----:B------:R0:W3:Y:S01]  /*521f0*/  LDG.E.U8 R24, desc[UR12][R28.64+0x50000] ;  /* 0x0500000c1c187981 */ /* 0x0000e2000c1e1100 */
[----:B-1----:R-:W-:Y:S01]  /*52200*/  IMAD.IADD R13, R12, 0x1, R13 ;  /* 0x000000010c0d7824 */ /* 0x002fe200078e020d */
[----:B------:R-:W-:Y:S04]  /*52210*/  BSSY.RECONVERGENT B1, `(.L_x_447) ;  /* 0x00000a3000017945 */ /* 0x000fe80003800200 */
[----:B------:R-:W-:-:S02]  /*52220*/  ISETP.GE.U32.AND P0, PT, R13, R6, PT ;  /* 0x000000060d00720c */ /* 0x000fc40003f06070 */
[--C-:B----4-:R-:W-:Y:S02]  /*52230*/  SHF.R.U32.HI R25, RZ, 0x6, R16.reuse ;  /* 0x00000006ff197819 */ /* 0x110fe40000011610 */
[----:B------:R-:W-:Y:S02]  /*52240*/  SHF.R.U32.HI R22, RZ, 0x3, R16 ;  /* 0x00000003ff167819 */ /* 0x000fe40000011610 */
[--C-:B--2---:R-:W-:Y:S02]  /*52250*/  SHF.R.U32.HI R21, RZ, 0x6, R20.reuse ;  /* 0x00000006ff157819 */ /* 0x104fe40000011614 */
[----:B------:R-:W-:Y:S02]  /*52260*/  LOP3.LUT R25, R22, R25, RZ, 0x3c, !PT ;  /* 0x0000001916197212 */ /* 0x000fe400078e3cff */
[----:B------:R-:W-:Y:S01]  /*52270*/  SHF.R.U32.HI R32, RZ, 0x3, R20 ;  /* 0x00000003ff207819 */ /* 0x000fe20000011614 */
[----:B---3--:R-:W-:-:S03]  /*52280*/  IMAD.SHL.U32 R22, R14, 0x200, RZ ;  /* 0x000002000e167824 */ /* 0x008fc600078e00ff */
        /* <DEDUP_REMOVED lines=11> */
[----:B------:R-:W-:-:S02]  /*52340*/  SHF.R.U32.HI R35, RZ, 0x14, R17 ;  /* 0x00000014ff237819 */ /* 0x000fc40000011611 */
[-C--:B------:R-:W-:Y:S02]  /*52350*/  LOP3.LUT R30, R31, R26.reuse, R32, 0x10, !PT ;  /* 0x0000001a1f1e7212 */ /* 0x080fe400078e1020 */
[--C-:B------:R-:W-:Y:S02]  /*52360*/  SHF.R.U32.HI R36, RZ, 0x6, R21.reuse ;  /* 0x00000006ff247819 */ /* 0x100fe40000011615 */
[----:B------:R-:W-:Y:S02]  /*52370*/  SHF.R.U32.HI R37, RZ, 0xd, R21 ;  /* 0x0000000dff257819 */ /* 0x000fe40000011615 */
        /* <DEDUP_REMOVED lines=18> */
[----:B------:R-:W-:Y:S02]  /*524a0*/  SHF.R.U32.HI R33, RZ, 0x9, R21 ;  /* 0x00000009ff217819 */ /* 0x000fe40000011615 */
[----:B------:R-:W-:Y:S02]  /*524b0*/  LOP3.LUT R31, R30, R29, R26, 0x40, !PT ;  /* 0x0000001d1e1f7212 */ /* 0x000fe400078e401a */
[----:B------:R-:W-:-:S02]  /*524c0*/  LOP3.LUT R27, R32, R27, R30, 0x10, !PT ;  /* 0x0000001b201b7212 */ /* 0x000fc400078e101e */
[----:B------:R-:W-:Y:S02]  /*524d0*/  LOP3.LUT R37, R37, R20, RZ, 0x3c, !PT ;  /* 0x0000001425257212 */ /* 0x000fe400078e3cff */
        /* <DEDUP_REMOVED lines=57> */
[----:B------:R-:W-:Y:S02]  /*52870*/  SHF.R.U32.HI R28, RZ, 0xa, R15 ;  /* 0x0000000aff1c7819 */ /* 0x000fe4000001160f */
[----:B------:R-:W-:Y:S02]  /*52880*/  IADD3 R26, PT, PT, R33, R26, R32 ;  /* 0x0000001a211a7210 */ /* 0x000fe40007ffe020 */
[----:B------:R-:W-:-:S03]  /*52890*/  SHF.R.U32.HI R16, RZ, 0x5, R20 ;  /* 0x00000005ff107819 */ /* 0x000fc60000011614 */
[----:B------:R-:W-:Y:S01]  /*528a0*/  VIADD R26, R26, 0xfffffffe ;  /* 0xfffffffe1a1a7836 */ /* 0x000fe20000000000 */
[----:B------:R-:W-:Y:S02]  /*528b0*/  LOP3.LUT R28, R15, R28, R16, 0x96, !PT ;  /* 0x0000001c0f1c7212 */ /* 0x000fe400078e9610 */
[----:B------:R-:W-:Y:S02]  /*528c0*/  SHF.R.U32.HI R16, RZ, 0x4, R15 ;  /* 0x00000004ff107819 */ /* 0x000fe4000001160f */
[----:B------:R-:W-:Y:S02]  /*528d0*/  LOP3.LUT R28, R28, 0x1, R17, 0x78, !PT ;  /* 0x000000011c1c7812 */ /* 0x000fe400078e7811 */
[----:B------:R-:W-:Y:S02]  /*528e0*/  LOP3.LUT R26, R26, 0x1, RZ, 0xc0, !PT ;  /* 0x000000011a1a7812 */ /* 0x000fe400078ec0ff */
[----:B------:R-:W-:Y:S02]  /*528f0*/  LOP3.LUT R28, R25, R28, R16, 0x96, !PT ;  /* 0x0000001c191c7212 */ /* 0x000fe400078e9610 */
[----:B-----5:R-:W-:-:S02]  /*52900*/  ISETP.NE.AND P1, PT, R26, R11, PT ;  /* 0x0000000b1a00720c */ /* 0x020fc40003f25270 */
[----:B------:R-:W-:Y:S01]  /*52910*/  LOP3.LUT R17, R17, 0x1, RZ, 0xc0, !PT ;  /* 0x0000000111117812 */ /* 0x000fe200078ec0ff */
[----:B------:R-:W-:Y:S01]  /*52920*/  IMAD.SHL.U32 R28, R28, 0x800000, RZ ;  /* 0x008000001c1c7824 */ /* 0x000fe200078e00ff */
[----:B------:R-:W-:Y:S02]  /*52930*/  LOP3.LUT R16, R22, R16, RZ, 0xc0, !PT ;  /* 0x0000001016107212 */ /* 0x000fe400078ec0ff */
[----:B------:R-:W-:Y:S01]  /*52940*/  SHF.R.U32.HI R22, RZ, 0x1, R15 ;  /* 0x00000001ff167819 */ /* 0x000fe2000001160f */
[----:B------:R-:W-:Y:S01]  /*52950*/  IMAD.MOV R17, RZ, RZ, -R17 ;  /* 0x000000ffff117224 */ /* 0x000fe200078e0a11 */
[----:B------:R-:W-:Y:S02]  /*52960*/  LOP3.LUT R28, R28, R21, RZ, 0xfc, !PT ;  /* 0x000000151c1c7212 */ /* 0x000fe400078efcff */
[----:B------:R-:W-:Y:S02]  /*52970*/  SHF.R.U32.HI R21, RZ, 0x3, R15 ;  /* 0x00000003ff157819 */ /* 0x000fe4000001160f */
[----:B------:R-:W-:-:S02]  /*52980*/  LOP3.LUT R29, R28, 0x160480, R17, 0x78, !PT ;  /* 0x001604801c1d7812 */ /* 0x000fc400078e7811 */
[----:B------:R-:W-:Y:S01]  /*52990*/  LOP3.LUT R16, R16, R21, R22, 0x78, !PT ;  /* 0x0000001510107212 */ /* 0x000fe200078e7816 */
[----:B------:R-:W-:Y:S06]  /*529a0*/  @P1 BRA `(.L_x_448) ;  /* 0x0000000000a41947 */ /* 0x000fec0003800000 */
[----:B------:R-:W2:Y:S04]  /*529b0*/  LDG.E R31, desc[UR12][R8.64+0x10000] ;  /* 0x0100000c081f7981 */ /* 0x000ea8000c1e1900 */
[----:B------:R0:W3:Y:S01]  /*529c0*/  LDG.E R33, desc[UR12][R8.64] ;  /* 0x0000000c08217981 */ /* 0x0000e2000c1e1900 */
[----:B------:R-:W1:Y:S01]  /*529d0*/  S2UR UR5, SR_CgaCtaId ;  /* 0x00000000000579c3 */ /* 0x000e620000008800 */
[----:B------:R-:W-:Y:S01]  /*529e0*/  VOTEU.ANY UR6, UPT, PT ;  /* 0x0000000000067886 */ /* 0x000fe200038e0100 */
[----:B------:R-:W-:Y:S01]  /*529f0*/  UMOV UR4, 0x400 ;  /* 0x0000040000047882 */ /* 0x000fe20000000000 */
[----:B------:R-:W4:Y:S01]  /*52a00*/  S2R R17, SR_LANEID ;  /* 0x0000000000117919 */ /* 0x000f220000000000 */
[----:B------:R-:W4:Y:S01]  /*52a10*/  FLO.U32 R26, UR6 ;  /* 0x00000006001a7d00 */ /* 0x000f2200080e0000 */
[----:B------:R-:W-:Y:S01]  /*52a20*/  UIADD3 UR4, UPT, UPT, UR4, 0x40, URZ ;  /* 0x0000004004047890 */ /* 0x000fe2000fffe0ff */
[----:B------:R-:W5:Y:S01]  /*52a30*/  S2R R30, SR_LTMASK ;  /* 0x00000000001e7919 */ /* 0x000f620000003900 */
[----:B0-----:R-:W-:-:S05]  /*52a40*/  LOP3.LUT R8, R15, R16, RZ, 0x3c, !PT ;  /* 0x000000100f087212 */ /* 0x001fca00078e3cff */
[----:B------:R-:W0:Y:S01]  /*52a50*/  POPC R25, UR6 ;  /* 0x0000000600197d09 */ /* 0x000e220008000000 */
[----:B------:R-:W-:-:S05]  /*52a60*/  IMAD.SHL.U32 R22, R8, 0x2000, RZ ;  /* 0x0000200008167824 */ /* 0x000fca00078e00ff */
[----:B------:R-:W-:Y:S02]  /*52a70*/  LOP3.LUT R22, R15, 0x2000, R22, 0xf6, !PT ;  /* 0x000020000f167812 */ /* 0x000fe400078ef616 */
[----:B------:R-:W-:Y:S02]  /*52a80*/  SHF.R.U32.HI R15, RZ, 0x1, R29 ;  /* 0x00000001ff0f7819 */ /* 0x000fe4000001161d */
[----:B------:R-:W-:Y:S01]  /*52a90*/  LOP3.LUT R22, R22, 0xffff, RZ, 0xc0, !PT ;  /* 0x0000ffff16167812 */ /* 0x000fe200078ec0ff */
[----:B-1----:R-:W-:Y:S01]  /*52aa0*/  ULEA UR4, UR5, UR4, 0x18 ;  /* 0x0000000405047291 */ /* 0x002fe2000f8ec0ff */
[----:B----4-:R-:W-:Y:S02]  /*52ab0*/  ISETP.EQ.U32.AND P1, PT, R26, R17, PT ;  /* 0x000000111a00720c */ /* 0x010fe40003f22070 */
[----:B-----5:R-:W-:-:S06]  /*52ac0*/  LOP3.LUT R30, R30, UR6, RZ, 0xc0, !PT ;  /* 0x000000061e1e7c12 */ /* 0x020fcc000f8ec0ff */
        /* <DEDUP_REMOVED lines=23> */
.L_x_448:
[----:B------:R-:W-:Y:S05]  /*52c40*/  BSYNC.RECONVERGENT B1 ;  /* 0x0000000000017941 */ /* 0x000fea0003800200 */
.L_x_447:
[----:B------:R-:W-:Y:S05]  /*52c50*/  @!P0 BRA `(.L_x_449) ;  /* 0xfffffff400348947 */ /* 0x000fea000383ffff */
.L_x_446:
[----:B------:R-:W-:Y:S05]  /*52c60*/  BSYNC.RECONVERGENT B0 ;  /* 0x0000000000007941 */ /* 0x000fea0003800200 */
.L_x_445:
[----:B------:R-:W1:Y:S08]  /*52c70*/  S2UR UR5, SR_CgaCtaId ;  /* 0x00000000000579c3 */ /* 0x000e700000008800 */
[----:B------:R-:W-:Y:S01]  /*52c80*/  BAR.SYNC.DEFER_BLOCKING 0x0 ;  /* 0x0000000000007b1d */ /* 0x000fe20000010000 */
[----:B0-----:R-:W-:Y:S01]  /*52c90*/  IMAD.MOV.U32 R8, RZ, RZ, RZ ;  /* 0x000000ffff087224 */ /* 0x001fe200078e00ff */
[----:B------:R-:W-:-:S04]  /*52ca0*/  IADD3 R4, P1, PT, R10, 0xa801800, RZ ;  /* 0x0a8018000a047810 */ /* 0x000fc80007f3e0ff */
[----:B------:R-:W-:Y:S01]  /*52cb0*/  UMOV UR4, 0x400 ;  /* 0x0000040000047882 */ /* 0x000fe20000000000 */
[----:B------:R-:W-:Y:S01]  /*52cc0*/  BSSY.RECONVERGENT B0, `(.L_x_450) ;  /* 0x00000c0000007945 */ /* 0x000fe20003800200 */
[----:B------:R-:W-:Y:S01]  /*52cd0*/  IMAD.X R5, RZ, RZ, R0, P1 ;  /* 0x000000ffff057224 */ /* 0x000fe200008e0600 */
[----:B-1----:R-:W-:-:S09]  /*52ce0*/  ULEA UR4, UR5, UR4, 0x18 ;  /* 0x0000000405047291 */ /* 0x002fd2000f8ec0ff */
        /* <DEDUP_REMOVED lines=8> */
[----:B------:R-:W1:Y:S01]  /*52d70*/  LDC R10, c[0x0][0x360] ;  /* 0x0000d800ff0a7b82 */ /* 0x000e620000000800 */
[----:B------:R-:W-:-:S07]  /*52d80*/  IMAD.MOV.U32 R11, RZ, RZ, R7 ;  /* 0x000000ffff0b7224 */ /* 0x000fce00078e0007 */
.L_x_454:
        /* <DEDUP_REMOVED lines=13> */
[----:B-1----:R-:W-:Y:S01]  /*52e60*/  IMAD.IADD R11, R10, 0x1, R11 ;  /* 0x000000010a0b7824 */ /* 0x002fe200078e020b */
[----:B------:R-:W-:Y:S04]  /*52e70*/  BSSY.RECONVERGENT B1, `(.L_x_452) ;  /* 0x00000a3000017945 */ /* 0x000fe80003800200 */
[----:B------:R-:W-:-:S02]  /*52e80*/  ISETP.GE.U32.AND P0, PT, R11, R6, PT ;  /* 0x000000060b00720c */ /* 0x000fc40003f06070 */
[----:B--2---:R-:W-:Y:S02]  /*52e90*/  SHF.R.U32.HI R32, RZ, 0x14, R15 ;  /* 0x00000014ff207819 */ /* 0x004fe4000001160f */
[--C-:B----4-:R-:W-:Y:S02]  /*52ea0*/  SHF.R.U32.HI R17, RZ, 0x6, R14.reuse ;  /* 0x00000006ff117819 */ /* 0x110fe4000001160e */
[----:B------:R-:W-:-:S04]  /*52eb0*/  SHF.R.U32.HI R28, RZ, 0x3, R14 ;  /* 0x00000003ff1c7819 */ /* 0x000fc8000001160e */
[----:B------:R-:W-:Y:S01]  /*52ec0*/  LOP3.LUT R33, R28, R17, RZ, 0x3c, !PT ;  /* 0x000000111c217212 */ /* 0x000fe200078e3cff */
[----:B---3--:R-:W-:Y:S01]  /*52ed0*/  IMAD.SHL.U32 R28, R12, 0x100, RZ ;  /* 0x000001000c1c7824 */ /* 0x008fe200078e00ff */
[--C-:B------:R-:W-:Y:S02]  /*52ee0*/  SHF.R.U32.HI R29, RZ, 0x6, R16.reuse ;  /* 0x00000006ff1d7819 */ /* 0x100fe40000011610 */
[----:B------:R-:W-:Y:S02]  /*52ef0*/  SHF.R.U32.HI R30, RZ, 0x3, R16 ;  /* 0x00000003ff1e7819 */ /* 0x000fe40000011610 */
[----:B------:R-:W-:Y:S02]  /*52f00*/  LOP3.LUT R17, R15, 0x80000, R28, 0x78, !PT ;  /* 0x000800000f117812 */ /* 0x000fe400078e781c */
[----:B------:R-:W-:Y:S02]  /*52f10*/  LOP3.LUT R36, R30, R29, RZ, 0x3c, !PT ;  /* 0x0000001d1e247212 */ /* 0x000fe400078e3cff */
[----:B------:R-:W-:-:S02]  /*52f20*/  SHF.R.U32.HI R29, RZ, 0x15, R15 ;  /* 0x00000015ff1d7819 */ /* 0x000fc4000001160f */
[--C-:B------:R-:W-:Y:S02]  /*52f30*/  SHF.R.U32.HI R21, RZ, 0x5, R13.reuse ;  /* 0x00000005ff157819 */ /* 0x100fe4000001160d */
[----:B------:R-:W-:Y:S02]  /*52f40*/  SHF.R.U32.HI R30, RZ, 0xc, R13 ;  /* 0x0000000cff1e7819 */ /* 0x000fe4000001160d */
[--C-:B0-----:R-:W-:Y:S02]  /*52f50*/  SHF.R.U32.HI R24, RZ, 0x7, R17.reuse ;  /* 0x00000007ff187819 */ /* 0x101fe40000011611 */
[--C-:B------:R-:W-:Y:S02]  /*52f60*/  SHF.R.U32.HI R25, RZ, 0x11, R17.reuse ;  /* 0x00000011ff197819 */ /* 0x100fe40000011611 */
[----:B------:R-:W-:Y:S02]  /*52f70*/  SHF.R.U32.HI R26, RZ, 0xc, R17 ;  /* 0x0000000cff1a7819 */ /* 0x000fe40000011611 */
[----:B------:R-:W-:-:S02]  /*52f80*/  SHF.R.U32.HI R20, RZ, 0xb, R13 ;  /* 0x0000000bff147819 */ /* 0x000fc4000001160d */
[--C-:B------:R-:W-:Y:S02]  /*52f90*/  SHF.R.U32.HI R31, RZ, 0x13, R17.reuse ;  /* 0x00000013ff1f7819 */ /* 0x100fe40000011611 */
[----:B------:R-:W-:Y:S02]  /*52fa0*/  SHF.R.U32.HI R28, RZ, 0x8, R17 ;  /* 0x00000008ff1c7819 */ /* 0x000fe40000011611 */
[-C--:B------:R-:W-:Y:S02]  /*52fb0*/  LOP3.LUT R27, R30, R21.reuse, R29, 0x10, !PT ;  /* 0x000000151e1b7212 */ /* 0x080fe400078e101d */
[--C-:B------:R-:W-:Y:S02]  /*52fc0*/  SHF.R.U32.HI R35, RZ, 0x6, R17.reuse ;  /* 0x00000006ff237819 */ /* 0x100fe40000011611 */
[----:B------:R-:W-:Y:S02]  /*52fd0*/  SHF.R.U32.HI R37, RZ, 0xd, R17 ;  /* 0x0000000dff257819 */ /* 0x000fe40000011611 */
[----:B------:R-:W-:-:S02]  /*52fe0*/  LOP3.LUT R21, R24, R21, R25, 0x40, !PT ;  /* 0x0000001518157212 */ /* 0x000fc400078e4019 */
[----:B------:R-:W-:Y:S02]  /*52ff0*/  LOP3.LUT R24, R26, R29, R24, 0x40, !PT ;  /* 0x0000001d1a187212 */ /* 0x000fe400078e4018 */
[----:B------:R-:W-:Y:S02]  /*53000*/  LOP3.LUT R29, R31, R28, R20, 0x40, !PT ;  /* 0x0000001c1f1d7212 */ /* 0x000fe400078e4014 */
[----:B------:R-:W-:Y:S02]  /*53010*/  LOP3.LUT R34, R35, R32, R31, 0x40, !PT ;  /* 0x0000002023227212 */ /* 0x000fe400078e401f */
[----:B------:R-:W-:Y:S02]  /*53020*/  LOP3.LUT R28, R37, R35, R28, 0x10, !PT ;  /* 0x00000023251c7212 */ /* 0x000fe400078e101c */
        /* <DEDUP_REMOVED lines=8> */
[----:B------:R-:W-:Y:S02]  /*530b0*/  SHF.R.U32.HI R27, RZ, 0x4, R17 ;  /* 0x00000004ff1b7819 */ /* 0x000fe40000011611 */
[----:B------:R-:W-:Y:S02]  /*530c0*/  SHF.R.U32.HI R29, RZ, 0x16, R15 ;  /* 0x00000016ff1d7819 */ /* 0x000fe4000001160f */
[----:B------:R-:W-:Y:S02]  /*530d0*/  LOP3.LUT R25, R24, R21, R25, 0x40, !PT ;  /* 0x0000001518197212 */ /* 0x000fe400078e4019 */
[----:B------:R-:W-:Y:S02]  /*530e0*/  SHF.R.U32.HI R30, RZ, 0x9, R17 ;  /* 0x00000009ff1e7819 */ /* 0x000fe40000011611 */
[----:B------:R-:W-:Y:S02]  /*530f0*/  LOP3.LUT R28, R27, R26, R21, 0x40, !PT ;  /* 0x0000001a1b1c7212 */ /* 0x000fe400078e4015 */
[----:B------:R-:W-:-:S02]  /*53100*/  LOP3.LUT R24, R29, R24, R27, 0x10, !PT ;  /* 0x000000181d187212 */ /* 0x000fc400078e101b */
[----:B------:R-:W-:Y:S02]  /*53110*/  LOP3.LUT R37, R36, R34, R37, 0x1e, !PT ;  /* 0x0000002224257212 */ /* 0x000fe400078e1e25 */
[----:B------:R-:W-:Y:S02]  /*53120*/  LOP3.LUT R31, R33, R32, R31, 0x1e, !PT ;  /* 0x00000020211f7212 */ /* 0x000fe400078e1e1f */
[----:B------:R-:W-:Y:S02]  /*53130*/  LOP3.LUT R29, R30, R26, R29, 0x10, !PT ;  /* 0x0000001a1e1d7212 */ /* 0x000fe400078e101d */
[----:B------:R-:W-:Y:S02]  /*53140*/  LOP3.LUT R24, R24, R25, R28, 0xfe, !PT ;  /* 0x0000001918187212 */ /* 0x000fe400078efe1c */
[----:B------:R-:W-:Y:S02]  /*53150*/  SHF.R.U32.HI R21, RZ, 0x4, R22 ;  /* 0x00000004ff157819 */ /* 0x000fe40000011616 */
[----:B------:R-:W-:-:S02]  /*53160*/  LOP3.LUT R37, R37, R16, RZ, 0x3c, !PT ;  /* 0x0000001025257212 */ /* 0x000fc400078e3cff */
[----:B------:R-:W-:Y:S02]  /*53170*/  LOP3.LUT R31, R31, R14, RZ, 0x3c, !PT ;  /* 0x0000000e1f1f7212 */ /* 0x000fe400078e3cff */
[----:B------:R-:W-:Y:S01]  /*53180*/  LOP3.LUT R21, R21, R24, R29, 0x1e, !PT ;  /* 0x0000001815157212 */ /* 0x000fe200078e1e1d */
[----:B------:R-:W-:Y:S02]  /*53190*/  IMAD.SHL.U32 R29, R37, 0x80, RZ ;  /* 0x00000080251d7824 */ /* 0x000fe400078e00ff */
[----:B------:R-:W-:Y:S01]  /*531a0*/  IMAD.SHL.U32 R27, R31, 0x80, RZ ;  /* 0x000000801f1b7824 */ /* 0x000fe200078e00ff */
[----:B------:R-:W-:Y:S02]  /*531b0*/  LOP3.LUT R25, R15, R21, R22, 0x96, !PT ;  /* 0x000000150f197212 */ /* 0x000fe400078e9616 */
[----:B------:R-:W-:Y:S02]  /*531c0*/  LOP3.LUT R24, R22, 0x80, R29, 0xf8, !PT ;  /* 0x0000008016187812 */ /* 0x000fe400078ef81d */
[----:B------:R-:W-:Y:S01]  /*531d0*/  LOP3.LUT R22, R16, 0x80, R27, 0xf8, !PT ;  /* 0x0000008010167812 */ /* 0x000fe200078ef81b */
[----:B------:R-:W-:Y:S01]  /*531e0*/  IMAD.SHL.U32 R21, R25, 0x80, RZ ;  /* 0x0000008019157824 */ /* 0x000fe200078e00ff */
[----:B------:R-:W-:-:S02]  /*531f0*/  SHF.R.U32.HI R28, RZ, 0x2, R14 ;  /* 0x00000002ff1c7819 */ /* 0x000fc4000001160e */
[----:B------:R-:W-:Y:S02]  /*53200*/  SHF.R.U32.HI R16, RZ, 0x5, R16 ;  /* 0x00000005ff107819 */ /* 0x000fe40000011610 */
[----:B------:R-:W-:Y:S02]  /*53210*/  SHF.R.U32.HI R29, RZ, 0x3, R24 ;  /* 0x00000003ff1d7819 */ /* 0x000fe40000011618 */
[----:B------:R-:W-:Y:S02]  /*53220*/  SHF.R.U32.HI R26, RZ, 0x3, R22 ;  /* 0x00000003ff1a7819 */ /* 0x000fe40000011616 */
[----:B------:R-:W-:Y:S02]  /*53230*/  LOP3.LUT R28, R31, R16, R28, 0x4f, !PT ;  /* 0x000000101f1c7212 */ /* 0x000fe400078e4f1c */
[----:B------:R-:W-:Y:S02]  /*53240*/  SHF.R.U32.HI R27, RZ, 0x5, R24 ;  /* 0x00000005ff1b7819 */ /* 0x000fe40000011618 */
[----:B------:R-:W-:-:S02]  /*53250*/  LOP3.LUT R37, R37, R26, R29, 0x4f, !PT ;  /* 0x0000001a25257212 */ /* 0x000fc400078e4f1d */
[----:B------:R-:W-:Y:S02]  /*53260*/  LOP3.LUT R16, R14, 0x80, R21, 0xf8, !PT ;  /* 0x000000800e107812 */ /* 0x000fe400078ef815 */
[----:B------:R-:W-:Y:S02]  /*53270*/  LOP3.LUT R28, R28, 0xfffffffe, RZ, 0xfc, !PT ;  /* 0xfffffffe1c1c7812 */ /* 0x000fe400078efcff */
[----:B------:R-:W-:Y:S02]  /*53280*/  LOP3.LUT R21, R27, R26, R29, 0x8f, !PT ;  /* 0x0000001a1b157212 */ /* 0x000fe400078e8f1d */
[----:B------:R-:W-:Y:S02]  /*53290*/  LOP3.LUT R37, R37, 0xfffffffe, RZ, 0xfc, !PT ;  /* 0xfffffffe25257812 */ /* 0x000fe400078efcff */
[--C-:B------:R-:W-:Y:S02]  /*532a0*/  SHF.R.U32.HI R27, RZ, 0x6, R16.reuse ;  /* 0x00000006ff1b7819 */ /* 0x100fe40000011610 */
[----:B------:R-:W-:-:S02]  /*532b0*/  SHF.R.U32.HI R30, RZ, 0x3, R16 ;  /* 0x00000003ff1e7819 */ /* 0x000fc40000011610 */
[----:B------:R-:W-:Y:S02]  /*532c0*/  IADD3 R34, PT, PT, R21, R28, R37 ;  /* 0x0000001c15227210 */ /* 0x000fe40007ffe025 */
[----:B------:R-:W-:Y:S02]  /*532d0*/  SHF.R.U32.HI R28, RZ, 0x4, R16 ;  /* 0x00000004ff1c7819 */ /* 0x000fe40000011610 */
[----:B------:R-:W-:Y:S02]  /*532e0*/  SHF.R.U32.HI R21, RZ, 0x1, R22 ;  /* 0x00000001ff157819 */ /* 0x000fe40000011616 */
[-CC-:B------:R-:W-:Y:S02]  /*532f0*/  LOP3.LUT R25, R25, R27.reuse, R14.reuse, 0xe0, !PT ;  /* 0x0000001b19197212 */ /* 0x180fe400078ee00e */
[-CC-:B------:R-:W-:Y:S02]  /*53300*/  LOP3.LUT R32, R30, R27.reuse, R14.reuse, 0x4f, !PT ;  /* 0x0000001b1e207212 */ /* 0x180fe400078e4f0e */
[----:B------:R-:W-:-:S02]  /*53310*/  LOP3.LUT R37, R28, R27, R14, 0x2f, !PT ;  /* 0x0000001b1c257212 */ /* 0x000fc400078e2f0e */
[----:B------:R-:W-:Y:S02]  /*53320*/  SHF.R.U32.HI R30, RZ, 0x1, R14 ;  /* 0x00000001ff1e7819 */ /* 0x000fe4000001160e */
[----:B------:R-:W-:Y:S02]  /*53330*/  SHF.R.U32.HI R33, RZ, 0x5, R22 ;  /* 0x00000005ff217819 */ /* 0x000fe40000011616 */
[----:B------:R-:W-:Y:S02]  /*53340*/  SHF.R.U32.HI R31, RZ, 0x2, R16 ;  /* 0x00000002ff1f7819 */ /* 0x000fe40000011610 */
[----:B------:R-:W-:Y:S02]  /*53350*/  LOP3.LUT R28, R21, R29, R26, 0xe0, !PT ;  /* 0x0000001d151c7212 */ /* 0x000fe400078ee01a */
[----:B------:R-:W-:Y:S02]  /*53360*/  LOP3.LUT R25, R25, 0x1, RZ, 0xc0, !PT ;  /* 0x0000000119197812 */ /* 0x000fe400078ec0ff */
[----:B------:R-:W-:-:S02]  /*53370*/  LOP3.LUT R30, R30, R31, R33, 0xe0, !PT ;  /* 0x0000001f1e1e7212 */ /* 0x000fc400078ee021 */
[----:B------:R-:W-:Y:S02]  /*53380*/  IADD3 R36, PT, PT, R34, -R25, -R28 ;  /* 0x8000001922247210 */ /* 0x000fe40007ffe81c */
[----:B------:R-:W-:Y:S02]  /*53390*/  SHF.R.U32.HI R25, RZ, 0x1, R24 ;  /* 0x00000001ff197819 */ /* 0x000fe40000011618 */
[----:B------:R-:W-:Y:S02]  /*533a0*/  SHF.R.U32.HI R14, RZ, 0x6, R22 ;  /* 0x00000006ff0e7819 */ /* 0x000fe40000011616 */
[----:B------:R-:W-:Y:S02]  /*533b0*/  LOP3.LUT R35, RZ, R30, RZ, 0x33, !PT ;  /* 0x0000001eff237212 */ /* 0x000fe400078e33ff */
[----:B------:R-:W-:Y:S02]  /*533c0*/  SHF.R.U32.HI R28, RZ, 0x6, R24 ;  /* 0x00000006ff1c7819 */ /* 0x000fe40000011618 */
[----:B------:R-:W-:-:S02]  /*533d0*/  LOP3.LUT R30, R31, R29, R26, 0x40, !PT ;  /* 0x0000001d1f1e7212 */ /* 0x000fc400078e401a */
[----:B------:R-:W-:Y:S02]  /*533e0*/  LOP3.LUT R29, R29, R25, RZ, 0x30, !PT ;  /* 0x000000191d1d7212 */ /* 0x000fe400078e30ff */
[----:B------:R-:W-:Y:S02]  /*533f0*/  LOP3.LUT R14, R14, R31, R33, 0x8f, !PT ;  /* 0x0000001f0e0e7212 */ /* 0x000fe400078e8f21 */
[----:B------:R-:W-:Y:S02]  /*53400*/  LOP3.LUT R34, R16, R25, R31, 0x10, !PT ;  /* 0x0000001910227212 */ /* 0x000fe400078e101f */
[----:B------:R-:W-:Y:S02]  /*53410*/  LOP3.LUT R31, R33, R28, R16, 0x10, !PT ;  /* 0x0000001c211f7212 */ /* 0x000fe400078e1010 */
[----:B------:R-:W-:Y:S02]  /*53420*/  LOP3.LUT R33, R29, R26, R33, 0xf4, !PT ;  /* 0x0000001a1d217212 */ /* 0x000fe400078ef421 */
[----:B------:R-:W-:-:S02]  /*53430*/  IADD3 R14, PT, PT, R35, R36, R14 ;  /* 0x00000024230e7210 */ /* 0x000fc40007ffe00e */
[--C-:B------:R-:W-:Y:S02]  /*53440*/  SHF.R.U32.HI R29, RZ, 0x4, R24.reuse ;  /* 0x00000004ff1d7819 */ /* 0x100fe40000011618 */
[----:B------:R-:W-:Y:S02]  /*53450*/  LOP3.LUT R34, R30, R34, R31, 0xfe, !PT ;  /* 0x000000221e227212 */ /* 0x000fe400078efe1f */
[----:B------:R-:W-:Y:S02]  /*53460*/  SHF.R.U32.HI R30, RZ, 0x2, R24 ;  /* 0x00000002ff1e7819 */ /* 0x000fe40000011618 */
[----:B------:R-:W-:Y:S02]  /*53470*/  IADD3 R32, PT, PT, R37, R14, R32 ;  /* 0x0000000e25207210 */ /* 0x000fe40007ffe020 */
[----:B------:R-:W-:Y:S02]  /*53480*/  LOP3.LUT R29, R29, R25, R28, 0x4f, !PT ;  /* 0x000000191d1d7212 */ /* 0x000fe400078e4f1c */
[----:B------:R-:W-:-:S02]  /*53490*/  LOP3.LUT R24, R24, R28, R25, 0x8f, !PT ;  /* 0x0000001c18187212 */ /* 0x000fc400078e8f19 */
[----:B------:R-:W-:Y:S02]  /*534a0*/  LOP3.LUT R30, R30, R28, R25, 0x4f, !PT ;  /* 0x0000001c1e1e7212 */ /* 0x000fe400078e4f19 */
[----:B------:R-:W-:Y:S02]  /*534b0*/  LOP3.LUT R33, R34, R33, R27, 0xf4, !PT ;  /* 0x0000002122217212 */ /* 0x000fe400078ef41b */
        /* <DEDUP_REMOVED lines=62> */
.L_x_453:
[----:B------:R-:W-:Y:S05]  /*538a0*/  BSYNC.RECONVERGENT B1 ;  /* 0x0000000000017941 */ /* 0x000fea0003800200 */
.L_x_452:
[----:B------:R-:W-:Y:S05]  /*538b0*/  @!P0 BRA `(.L_x_454) ;  /* 0xfffffff400348947 */ /* 0x000fea000383ffff */
.L_x_451:
[----:B------:R-:W-:Y:S05]  /*538c0*/  BSYNC.RECONVERGENT B0 ;  /* 0x0000000000007941 */ /* 0x000fea0003800200 */
.L_x_450:
[----:B------:R-:W1:Y:S08]  /*538d0*/  S2UR UR5, SR_CgaCtaId ;  /* 0x00000000000579c3 */ /* 0x000e700000008800 */
[----:B------:R-:W-:Y:S01]  /*538e0*/  BAR.SYNC.DEFER_BLOCKING 0x0 ;  /* 0x0000000000007b1d */ /* 0x000fe20000010000 */
[----:B0-----:R-:W-:Y:S02]  /*538f0*/  IMAD.U32 R8, RZ, RZ, UR14 ;  /* 0x0000000eff087e24 */ /* 0x001fe4000f8e00ff */
[----:B------:R-:W-:-:S02]  /*53900*/  IMAD.U32 R9, RZ, RZ, UR15 ;  /* 0x0000000fff097e24 */ /* 0x000fc4000f8e00ff */
[----:B------:R-:W-:Y:S01]  /*53910*/  IMAD.MOV.U32 R10, RZ, RZ, RZ ;  /* 0x000000ffff0a7224 */ /* 0x000fe200078e00ff */
        /* <DEDUP_REMOVED lines=12> */
[----:B------:R-:W1:Y:S01]  /*539e0*/  LDC R10, c[0x0][0x360] ;  /* 0x0000d800ff0a7b82 */ /* 0x000e620000000800 */
[----:B------:R-:W-:-:S07]  /*539f0*/  IMAD.MOV.U32 R11, RZ, RZ, R7 ;  /* 0x000000ffff0b7224 */ /* 0x000fce00078e0007 */
.L_x_459:
        /* <DEDUP_REMOVED lines=177> */
.L_x_458:
[----:B------:R-:W-:Y:S05]  /*54510*/  BSYNC.RECONVERGENT B1 ;  /* 0x0000000000017941 */ /* 0x000fea0003800200 */
.L_x_457:
[----:B------:R-:W-:Y:S05]  /*54520*/  @!P0 BRA `(.L_x_459) ;  /* 0xfffffff400348947 */ /* 0x000fea000383ffff */
.L_x_456:
[----:B------:R-:W-:Y:S05]  /*54530*/  BSYNC.RECONVERGENT B0 ;  /* 0x0000000000007941 */ /* 0x000fea0003800200 */
.L_x_455:
[----:B------:R-:W1:Y:S08]  /*54540*/  S2UR UR5, SR_CgaCtaId ;  /* 0x00000000000579c3 */ /* 0x000e700000008800 */
[----:B------:R-:W-:Y:S01]  /*54550*/  BAR.SYNC.DEFER_BLOCKING 0x0 ;  /* 0x0000000000007b1d */ /* 0x000fe20000010000 */
[----:B0-----:R-:W-:-:S05]  /*54560*/  IMAD.MOV.U32 R8, RZ, RZ, RZ ;  /* 0x000000ffff087224 */ /* 0x001fca00078e00ff */
[----:B------:R-:W-:Y:S01]  /*54570*/  UMOV UR4, 0x400 ;  /* 0x0000040000047882 */ /* 0x000fe20000000000 */
[----:B------:R-:W-:Y:S01]  /*54580*/  BSSY.RECONVERGENT B0, `(.L_x_460) ;  /* 0x00000bf000007945 */ /* 0x000fe20003800200 */
        /* <DEDUP_REMOVED lines=11> */
.L_x_464:
        /* <DEDUP_REMOVED lines=177> */
.L_x_463:
[----:B------:R-:W-:Y:S05]  /*55150*/  BSYNC.RECONVERGENT B1 ;  /* 0x0000000000017941 */ /* 0x000fea0003800200 */
.L_x_462:
[----:B------:R-:W-:Y:S05]  /*55160*/  @!P0 BRA `(.L_x_464) ;  /* 0xfffffff400348947 */ /* 0x000fea000383ffff */
.L_x_461:
[----:B------:R-:W-:Y:S05]  /*55170*/  BSYNC.RECONVERGENT B0 ;  /* 0x0000000000007941 */ /* 0x000fea0003800200 */
.L_x_460:
        /* <DEDUP_REMOVED lines=19> */
.L_x_469:
        /* <DEDUP_REMOVED lines=177> */
.L_x_468:
[----:B------:R-:W-:Y:S05]  /*55dc0*/  BSYNC.RECONVERGENT B1 ;  /* 0x0000000000017941 */ /* 0x000fea0003800200 */
.L_x_467:
[----:B------:R-:W-:Y:S05]  /*55dd0*/  @!P0 BRA `(.L_x_469) ;  /* 0xfffffff400348947 */ /* 0x000fea000383ffff */
.L_x_466:
[----:B------:R-:W-:Y:S05]  /*55de0*/  BSYNC.RECONVERGENT B0 ;  /* 0x0000000000007941 */ /* 0x000fea0003800200 */
.L_x_465:
        /* <DEDUP_REMOVED lines=16> */
.L_x_474:
        /* <DEDUP_REMOVED lines=177> */
.L_x_473:
[----:B------:R-:W-:Y:S05]  /*56a00*/  BSYNC.RECONVERGENT B1 ;  /* 0x0000000000017941 */ /* 0x000fea0003800200 */
.L_x_472:
[----:B------:R-:W-:Y:S05]  /*56a10*/  @!P0 BRA `(.L_x_474) ;  /* 0xfffffff400348947 */ /* 0x000fea000383ffff */
.L_x_471:
[----:B------:R-:W-:Y:S05]  /*56a20*/  BSYNC.RECONVERGENT B0 ;  /* 0x0000000000007941 */ /* 0x000fea0003800200 */
.L_x_470:
        /* <DEDUP_REMOVED lines=19> */
.L_x_479:
        /* <DEDUP_REMOVED lines=177> */
.L_x_478:
[----:B------:R-:W-:Y:S05]  /*57670*/  BSYNC.RECONVERGENT B1 ;  /* 0x0000000000017941 */ /* 0x000fea0003800200 */
.L_x_477:
[----:B------:R-:W-:Y:S05]  /*57680*/  @!P0 BRA `(.L_x_479) ;  /* 0xfffffff400348947 */ /* 0x000fea000383ffff */
.L_x_476:
[----:B------:R-:W-:Y:S05]  /*57690*/  BSYNC.RECONVERGENT B0 ;  /* 0x0000000000007941 */ /* 0x000fea0003800200 */
.L_x_475:
        /* <DEDUP_REMOVED lines=16> */
.L_x_484:
        /* <DEDUP_REMOVED lines=177> */
.L_x_483:
[----:B------:R-:W-:Y:S05]  /*582b0*/  BSYNC.RECONVERGENT B1 ;  /* 0x0000000000017941 */ /* 0x000fea0003800200 */
.L_x_482:
[----:B------:R-:W-:Y:S05]  /*582c0*/  @!P0 BRA `(.L_x_484) ;  /* 0xfffffff400348947 */ /* 0x000fea000383ffff */
.L_x_481:
[----:B------:R-:W-:Y:S05]  /*582d0*/  BSYNC.RECONVERGENT B0 ;  /* 0x0000000000007941 */ /* 0x000fea0003800200 */
.L_x_480:
        /* <DEDUP_REMOVED lines=19> */
.L_x_489:
        /* <DEDUP_REMOVED lines=177> */
.L_x_488:
[----:B------:R-:W-:Y:S05]  /*58f20*/  BSYNC.RECONVERGENT B1 ;  /* 0x0000000000017941 */ /* 0x000fea0003800200 */
.L_x_487:
[----:B------:R-:W-:Y:S05]  /*58f30*/  @!P0 BRA `(.L_x_489) ;  /* 0xfffffff400348947 */ /* 0x000fea000383ffff */
.L_x_486:
[----:B------:R-:W-:Y:S05]  /*58f40*/  BSYNC.RECONVERGENT B0 ;  /* 0x0000000000007941 */ /* 0x000fea0003800200 */
.L_x_485:
        /* <DEDUP_REMOVED lines=16> */
.L_x_494:
        /* <DEDUP_REMOVED lines=18> */
[----:B------:R-:W-:Y:S02]  /*59170*/  SHF.R.U32.HI R28, RZ, 0x3, R14 ;  /* 0x00000003ff1c7819 */ /* 0x000fe4000001160e */
[----:B---3--:R-:W-:Y:S02]  /*59180*/  SHF.R.U32.HI R29, RZ, 0x6, R16 ;  /* 0x00000006ff1d7819 */ /* 0x008fe40000011610 */
[----:B------:R-:W-:Y:S02]  /*59190*/  LOP3.LUT R33, R28, R17, RZ, 0x3c, !PT ;  /* 0x000000111c217212 */ /* 0x000fe400078e3cff */
[----:B------:R-:W-:-:S02]  /*591a0*/  LOP3.LUT R17, R15, 0x80000, R12, 0x78, !PT ;  /* 0x000800000f117812 */ /* 0x000fc400078e780c */
[----:B------:R-:W-:Y:S02]  /*591b0*/  SHF.R.U32.HI R30, RZ, 0x3, R16 ;  /* 0x00000003ff1e7819 */ /* 0x000fe40000011610 */
[----:B------:R-:W-:Y:S02]  /*591c0*/  SHF.R.U32.HI R28, RZ, 0x15, R15 ;  /* 0x00000015ff1c7819 */ /* 0x000fe4000001160f */
[--C-:B------:R-:W-:Y:S02]  /*591d0*/  SHF.R.U32.HI R21, RZ, 0x5, R13.reuse ;  /* 0x00000005ff157819 */ /* 0x100fe4000001160d */
[----:B------:R-:W-:Y:S02]  /*591e0*/  SHF.R.U32.HI R26, RZ, 0xc, R13 ;  /* 0x0000000cff1a7819 */ /* 0x000fe4000001160d */
[--C-:B0-----:R-:W-:Y:S02]  /*591f0*/  SHF.R.U32.HI R24, RZ, 0x7, R17.reuse ;  /* 0x00000007ff187819 */ /* 0x101fe40000011611 */
[----:B------:R-:W-:-:S02]  /*59200*/  SHF.R.U32.HI R25, RZ, 0x11, R17 ;  /* 0x00000011ff197819 */ /* 0x000fc40000011611 */
[----:B------:R-:W-:Y:S02]  /*59210*/  LOP3.LUT R36, R30, R29, RZ, 0x3c, !PT ;  /* 0x0000001d1e247212 */ /* 0x000fe400078e3cff */
        /* <DEDUP_REMOVED lines=15> */
[----:B------:R-:W-:Y:S02]  /*59310*/  SHF.R.U32.HI R25, RZ, 0x9, R15 ;  /* 0x00000009ff197819 */ /* 0x000fe4000001160f */
[----:B------:R-:W-:-:S02]  /*59320*/  SHF.R.U32.HI R21, RZ, 0x9, R13 ;  /* 0x00000009ff157819 */ /* 0x000fc4000001160d */
[----:B------:R-:W-:Y:S02]  /*59330*/  SHF.R.U32.HI R24, RZ, 0x12, R17 ;  /* 0x00000012ff187819 */ /* 0x000fe40000011611 */
[----:B------:R-:W-:Y:S02]  /*59340*/  LOP3.LUT R37, R30, R28, R37, 0xfe, !PT ;  /* 0x0000001c1e257212 */ /* 0x000fe400078efe25 */
        /* <DEDUP_REMOVED lines=9> */
[----:B------:R-:W-:-:S02]  /*593e0*/  LOP3.LUT R29, R30, R26, R29, 0x10, !PT ;  /* 0x0000001a1e1d7212 */ /* 0x000fc400078e101d */
[----:B------:R-:W-:Y:S02]  /*593f0*/  LOP3.LUT R24, R24, R25, R28, 0xfe, !PT ;  /* 0x0000001918187212 */ /* 0x000fe400078efe1c */
[--C-:B------:R-:W-:Y:S02]  /*59400*/  SHF.R.U32.HI R21, RZ, 0x4, R22.reuse ;  /* 0x00000004ff157819 */ /* 0x100fe40000011616 */
[----:B------:R-:W-:Y:S02]  /*59410*/  LOP3.LUT R37, R37, R16, RZ, 0x3c, !PT ;  /* 0x0000001025257212 */ /* 0x000fe400078e3cff */
[----:B------:R-:W-:Y:S02]  /*59420*/  LOP3.LUT R31, R31, R14, RZ, 0x3c, !PT ;  /* 0x0000000e1f1f7212 */ /* 0x000fe400078e3cff */
[----:B------:R-:W-:Y:S01]  /*59430*/  LOP3.LUT R21, R21, R24, R29, 0x1e, !PT ;  /* 0x0000001815157212 */ /* 0x000fe200078e1e1d */
[----:B------:R-:W-:Y:S02]  /*59440*/  IMAD.SHL.U32 R29, R37, 0x80, RZ ;  /* 0x00000080251d7824 */ /* 0x000fe400078e00ff */
[----:B------:R-:W-:Y:S01]  /*59450*/  IMAD.SHL.U32 R27, R31, 0x80, RZ ;  /* 0x000000801f1b7824 */ /* 0x000fe200078e00ff */
[----:B------:R-:W-:-:S02]  /*59460*/  LOP3.LUT R25, R15, R21, R22, 0x96, !PT ;  /* 0x000000150f197212 */ /* 0x000fc400078e9616 */
[----:B------:R-:W-:Y:S02]  /*59470*/  LOP3.LUT R24, R22, 0x80, R29, 0xf8, !PT ;  /* 0x0000008016187812 */ /* 0x000fe400078ef81d */
[----:B------:R-:W-:Y:S01]  /*59480*/  LOP3.LUT R22, R16, 0x80, R27, 0xf8, !PT ;  /* 0x0000008010167812 */ /* 0x000fe200078ef81b */
[----:B------:R-:W-:Y:S01]  /*59490*/  IMAD.SHL.U32 R21, R25, 0x80, RZ ;  /* 0x0000008019157824 */ /* 0x000fe200078e00ff */
[----:B------:R-:W-:Y:S02]  /*594a0*/  SHF.R.U32.HI R28, RZ, 0x2, R14 ;  /* 0x00000002ff1c7819 */ /* 0x000fe4000001160e */
[----:B------:R-:W-:Y:S02]  /*594b0*/  SHF.R.U32.HI R16, RZ, 0x5, R16 ;  /* 0x00000005ff107819 */ /* 0x000fe40000011610 */
[----:B------:R-:W-:Y:S02]  /*594c0*/  SHF.R.U32.HI R29, RZ, 0x3, R24 ;  /* 0x00000003ff1d7819 */ /* 0x000fe40000011618 */
[----:B------:R-:W-:-:S02]  /*594d0*/  SHF.R.U32.HI R26, RZ, 0x3, R22 ;  /* 0x00000003ff1a7819 */ /* 0x000fc40000011616 */
[----:B------:R-:W-:Y:S02]  /*594e0*/  LOP3.LUT R28, R31, R16, R28, 0x4f, !PT ;  /* 0x000000101f1c7212 */ /* 0x000fe400078e4f1c */
[----:B------:R-:W-:Y:S02]  /*594f0*/  SHF.R.U32.HI R27, RZ, 0x5, R24 ;  /* 0x00000005ff1b7819 */ /* 0x000fe40000011618 */
[-C--:B------:R-:W-:Y:S02]  /*59500*/  LOP3.LUT R37, R37, R26.reuse, R29, 0x4f, !PT ;  /* 0x0000001a25257212 */ /* 0x080fe400078e4f1d */
[----:B------:R-:W-:Y:S02]  /*59510*/  LOP3.LUT R16, R14, 0x80, R21, 0xf8, !PT ;  /* 0x000000800e107812 */ /* 0x000fe400078ef815 */
[----:B------:R-:W-:Y:S02]  /*59520*/  LOP3.LUT R28, R28, 0xfffffffe, RZ, 0xfc, !PT ;  /* 0xfffffffe1c1c7812 */ /* 0x000fe400078efcff */
[----:B------:R-:W-:-:S02]  /*59530*/  LOP3.LUT R21, R27, R26, R29, 0x8f, !PT ;  /* 0x0000001a1b157212 */ /* 0x000fc400078e8f1d */
[----:B------:R-:W-:Y:S02]  /*59540*/  LOP3.LUT R37, R37, 0xfffffffe, RZ, 0xfc, !PT ;  /* 0xfffffffe25257812 */ /* 0x000fe400078efcff */
[--C-:B------:R-:W-:Y:S02]  /*59550*/  SHF.R.U32.HI R27, RZ, 0x6, R16.reuse ;  /* 0x00000006ff1b7819 */ /* 0x100fe40000011610 */
[--C-:B------:R-:W-:Y:S02]  /*59560*/  SHF.R.U32.HI R30, RZ, 0x3, R16.reuse ;  /* 0x00000003ff1e7819 */ /* 0x100fe40000011610 */
[----:B------:R-:W-:Y:S02]  /*59570*/  IADD3 R34, PT, PT, R21, R28, R37 ;  /* 0x0000001c15227210 */ /* 0x000fe40007ffe025 */
[----:B------:R-:W-:Y:S02]  /*59580*/  SHF.R.U32.HI R28, RZ, 0x4, R16 ;  /* 0x00000004ff1c7819 */ /* 0x000fe40000011610 */
[----:B------:R-:W-:-:S02]  /*59590*/  SHF.R.U32.HI R21, RZ, 0x1, R22 ;  /* 0x00000001ff157819 */ /* 0x000fc40000011616 */
[-CC-:B------:R-:W-:Y:S02]  /*595a0*/  LOP3.LUT R25, R25, R27.reuse, R14.reuse, 0xe0, !PT ;  /* 0x0000001b19197212 */ /* 0x180fe400078ee00e */
[-CC-:B------:R-:W-:Y:S02]  /*595b0*/  LOP3.LUT R32, R30, R27.reuse, R14.reuse, 0x4f, !PT ;  /* 0x0000001b1e207212 */ /* 0x180fe400078e4f0e */
[--C-:B------:R-:W-:Y:S02]  /*595c0*/  LOP3.LUT R37, R28, R27, R14.reuse, 0x2f, !PT ;  /* 0x0000001b1c257212 */ /* 0x100fe400078e2f0e */
[----:B------:R-:W-:Y:S02]  /*595d0*/  SHF.R.U32.HI R30, RZ, 0x1, R14 ;  /* 0x00000001ff1e7819 */ /* 0x000fe4000001160e */
[----:B------:R-:W-:Y:S02]  /*595e0*/  SHF.R.U32.HI R33, RZ, 0x5, R22 ;  /* 0x00000005ff217819 */ /* 0x000fe40000011616 */
[----:B------:R-:W-:-:S02]  /*595f0*/  SHF.R.U32.HI R31, RZ, 0x2, R16 ;  /* 0x00000002ff1f7819 */ /* 0x000fc40000011610 */
[----:B------:R-:W-:Y:S02]  /*59600*/  LOP3.LUT R28, R21, R29, R26, 0xe0, !PT ;  /* 0x0000001d151c7212 */ /* 0x000fe400078ee01a */
[----:B------:R-:W-:Y:S02]  /*59610*/  LOP3.LUT R25, R25, 0x1, RZ, 0xc0, !PT ;  /* 0x0000000119197812 */ /* 0x000fe400078ec0ff */
[----:B------:R-:W-:Y:S02]  /*59620*/  LOP3.LUT R30, R30, R31, R33, 0xe0, !PT ;  /* 0x0000001f1e1e7212 */ /* 0x000fe400078ee021 */
[----:B------:R-:W-:Y:S02]  /*59630*/  IADD3 R36, PT, PT, R34, -R25, -R28 ;  /* 0x8000001922247210 */ /* 0x000fe40007ffe81c */
[----:B------:R-:W-:Y:S02]  /*59640*/  SHF.R.U32.HI R25, RZ, 0x1, R24 ;  /* 0x00000001ff197819 */ /* 0x000fe40000011618 */
[----:B------:R-:W-:-:S02]  /*59650*/  SHF.R.U32.HI R14, RZ, 0x6, R22 ;  /* 0x00000006ff0e7819 */ /* 0x000fc40000011616 */
[----:B------:R-:W-:Y:S02]  /*59660*/  LOP3.LUT R35, RZ, R30, RZ, 0x33, !PT ;  /* 0x0000001eff237212 */ /* 0x000fe400078e33ff */
[----:B------:R-:W-:Y:S02]  /*59670*/  SHF.R.U32.HI R28, RZ, 0x6, R24 ;  /* 0x00000006ff1c7819 */ /* 0x000fe40000011618 */
[----:B------:R-:W-:Y:S02]  /*59680*/  LOP3.LUT R30, R31, R29, R26, 0x40, !PT ;  /* 0x0000001d1f1e7212 */ /* 0x000fe400078e401a */
[----:B------:R-:W-:Y:S02]  /*59690*/  LOP3.LUT R29, R29, R25, RZ, 0x30, !PT ;  /* 0x000000191d1d7212 */ /* 0x000fe400078e30ff */
[----:B------:R-:W-:Y:S02]  /*596a0*/  LOP3.LUT R14, R14, R31, R33, 0x8f, !PT ;  /* 0x0000001f0e0e7212 */ /* 0x000fe400078e8f21 */
[----:B------:R-:W-:-:S02]  /*596b0*/  LOP3.LUT R34, R16, R25, R31, 0x10, !PT ;  /* 0x0000001910227212 */ /* 0x000fc400078e101f */
[----:B------:R-:W-:Y:S02]  /*596c0*/  LOP3.LUT R31, R33, R28, R16, 0x10, !PT ;  /* 0x0000001c211f7212 */ /* 0x000fe400078e1010 */
[----:B------:R-:W-:Y:S02]  /*596d0*/  LOP3.LUT R33, R29, R26, R33, 0xf4, !PT ;  /* 0x0000001a1d217212 */ /* 0x000fe400078ef421 */
[----:B------:R-:W-:Y:S02]  /*596e0*/  IADD3 R14, PT, PT, R35, R36, R14 ;  /* 0x00000024230e7210 */ /* 0x000fe40007ffe00e */
[--C-:B------:R-:W-:Y:S02]  /*596f0*/  SHF.R.U32.HI R29, RZ, 0x4, R24.reuse ;  /* 0x00000004ff1d7819 */ /* 0x100fe40000011618 */
[----:B------:R-:W-:Y:S02]  /*59700*/  LOP3.LUT R34, R30, R34, R31, 0xfe, !PT ;  /* 0x000000221e227212 */ /* 0x000fe400078efe1f */
[----:B------:R-:W-:-:S02]  /*59710*/  SHF.R.U32.HI R30, RZ, 0x2, R24 ;  /* 0x00000002ff1e7819 */ /* 0x000fc40000011618 */
[----:B------:R-:W-:Y:S02]  /*59720*/  IADD3 R32, PT, PT, R37, R14, R32 ;  /* 0x0000000e25207210 */ /* 0x000fe40007ffe020 */
[----:B------:R-:W-:Y:S02]  /*59730*/  LOP3.LUT R29, R29, R25, R28, 0x4f, !PT ;  /* 0x000000191d1d7212 */ /* 0x000fe400078e4f1c */
[-CC-:B------:R-:W-:Y:S02]  /*59740*/  LOP3.LUT R24, R24, R28.reuse, R25.reuse, 0x8f, !PT ;  /* 0x0000001c18187212 */ /* 0x180fe400078e8f19 */
[----:B------:R-:W-:Y:S02]  /*59750*/  LOP3.LUT R30, R30, R28, R25, 0x4f, !PT ;  /* 0x0000001c1e1e7212 */ /* 0x000fe400078e4f19 */
[----:B------:R-:W-:Y:S02]  /*59760*/  LOP3.LUT R33, R34, R33, R27, 0xf4, !PT ;  /* 0x0000002122217212 */ /* 0x000fe400078ef41b */
[----:B------:R-:W-:-:S02]  /*59770*/  IADD3 R24, PT, PT, R29, R32, R24 ;  /* 0x000000201d187210 */ /* 0x000fc40007ffe018 */
        /* <DEDUP_REMOVED lines=61> */
.L_x_493:
[----:B------:R-:W-:Y:S05]  /*59b50*/  BSYNC.RECONVERGENT B1 ;  /* 0x0000000000017941 */ /* 0x000fea0003800200 */
.L_x_492:
[----:B------:R-:W-:Y:S05]  /*59b60*/  @!P0 BRA `(.L_x_494) ;  /* 0xfffffff400388947 */ /* 0x000fea000383ffff */
.L_x_491:
[----:B------:R-:W-:Y:S05]  /*59b70*/  BSYNC.RECONVERGENT B0 ;  /* 0x0000000000007941 */ /* 0x000fea0003800200 */
.L_x_490:
        /* <DEDUP_REMOVED lines=19> */
.L_x_499:
        /* <DEDUP_REMOVED lines=19> */
[----:B------:R-:W-:Y:S02]  /*59de0*/  LOP3.LUT R33, R28, R17, RZ, 0x3c, !PT ;  /* 0x000000111c217212 */ /* 0x000fe400078e3cff */
[----:B---3--:R-:W-:Y:S02]  /*59df0*/  SHF.R.U32.HI R28, RZ, 0x1, R12 ;  /* 0x00000001ff1c7819 */ /* 0x008fe4000001160c */
[--C-:B------:R-:W-:Y:S02]  /*59e00*/  SHF.R.U32.HI R29, RZ, 0x6, R16.reuse ;  /* 0x00000006ff1d7819 */ /* 0x100fe40000011610 */
[----:B------:R-:W-:Y:S02]  /*59e10*/  SHF.R.U32.HI R30, RZ, 0x3, R16 ;  /* 0x00000003ff1e7819 */ /* 0x000fe40000011610 */
[----:B------:R-:W-:Y:S02]  /*59e20*/  LOP3.LUT R17, R15, 0x80000, R28, 0x78, !PT ;  /* 0x000800000f117812 */ /* 0x000fe400078e781c */
[----:B------:R-:W-:-:S02]  /*59e30*/  LOP3.LUT R36, R30, R29, RZ, 0x3c, !PT ;  /* 0x0000001d1e247212 */ /* 0x000fc400078e3cff */
[----:B------:R-:W-:Y:S02]  /*59e40*/  SHF.R.U32.HI R29, RZ, 0x15, R15 ;  /* 0x00000015ff1d7819 */ /* 0x000fe4000001160f */
[--C-:B------:R-:W-:Y:S02]  /*59e50*/  SHF.R.U32.HI R21, RZ, 0x5, R13.reuse ;  /* 0x00000005ff157819 */ /* 0x100fe4000001160d */
[----:B------:R-:W-:Y:S02]  /*59e60*/  SHF.R.U32.HI R30, RZ, 0xc, R13 ;  /* 0x0000000cff1e7819 */ /* 0x000fe4000001160d */
[--C-:B0-----:R-:W-:Y:S02]  /*59e70*/  SHF.R.U32.HI R24, RZ, 0x7, R17.reuse ;  /* 0x00000007ff187819 */ /* 0x101fe40000011611 */
[--C-:B------:R-:W-:Y:S02]  /*59e80*/  SHF.R.U32.HI R25, RZ, 0x11, R17.reuse ;  /* 0x00000011ff197819 */ /* 0x100fe40000011611 */
[----:B------:R-:W-:-:S02]  /*59e90*/  SHF.R.U32.HI R26, RZ, 0xc, R17 ;  /* 0x0000000cff1a7819 */ /* 0x000fc40000011611 */
[----:B------:R-:W-:Y:S02]  /*59ea0*/  SHF.R.U32.HI R20, RZ, 0xb, R13 ;  /* 0x0000000bff147819 */ /* 0x000fe4000001160d */
[--C-:B------:R-:W-:Y:S02]  /*59eb0*/  SHF.R.U32.HI R31, RZ, 0x13, R17.reuse ;  /* 0x00000013ff1f7819 */ /* 0x100fe40000011611 */
[----:B------:R-:W-:Y:S02]  /*59ec0*/  SHF.R.U32.HI R28, RZ, 0x8, R17 ;  /* 0x00000008ff1c7819 */ /* 0x000fe40000011611 */
[----:B------:R-:W-:Y:S02]  /*59ed0*/  LOP3.LUT R27, R30, R21, R29, 0x10, !PT ;  /* 0x000000151e1b7212 */ /* 0x000fe400078e101d */
        /* <DEDUP_REMOVED lines=10> */
[----:B------:R-:W-:Y:S02]  /*59f80*/  LOP3.LUT R34, R28, R29, R34, 0xfe, !PT ;  /* 0x0000001d1c227212 */ /* 0x000fe400078efe22 */
[----:B------:R-:W-:Y:S02]  /*59f90*/  SHF.R.U32.HI R25, RZ, 0x9, R15 ;  /* 0x00000009ff197819 */ /* 0x000fe4000001160f */
[----:B------:R-:W-:Y:S02]  /*59fa0*/  SHF.R.U32.HI R21, RZ, 0x9, R13 ;  /* 0x00000009ff157819 */ /* 0x000fe4000001160d */
[----:B------:R-:W-:-:S02]  /*59fb0*/  SHF.R.U32.HI R24, RZ, 0x12, R17 ;  /* 0x00000012ff187819 */ /* 0x000fc40000011611 */
[--C-:B------:R-:W-:Y:S02]  /*59fc0*/  SHF.R.U32.HI R26, RZ, 0x10, R17.reuse ;  /* 0x00000010ff1a7819 */ /* 0x100fe40000011611 */
[----:B------:R-:W-:Y:S02]  /*59fd0*/  SHF.R.U32.HI R27, RZ, 0x4, R17 ;  /* 0x00000004ff1b7819 */ /* 0x000fe40000011611 */
[----:B------:R-:W-:Y:S02]  /*59fe0*/  SHF.R.U32.HI R29, RZ, 0x16, R15 ;  /* 0x00000016ff1d7819 */ /* 0x000fe4000001160f */
[----:B------:R-:W-:Y:S02]  /*59ff0*/  LOP3.LUT R25, R24, R21, R25, 0x40, !PT ;  /* 0x0000001518197212 */ /* 0x000fe400078e4019 */
[----:B------:R-:W-:Y:S02]  /*5a000*/  SHF.R.U32.HI R30, RZ, 0x9, R17 ;  /* 0x00000009ff1e7819 */ /* 0x000fe40000011611 */
[----:B------:R-:W-:-:S02]  /*5a010*/  LOP3.LUT R28, R27, R26, R21, 0x40, !PT ;  /* 0x0000001a1b1c7212 */ /* 0x000fc400078e4015 */
[----:B------:R-:W-:Y:S02]  /*5a020*/  LOP3.LUT R24, R29, R24, R27, 0x10, !PT ;  /* 0x000000181d187212 */ /* 0x000fe400078e101b */
[----:B------:R-:W-:Y:S02]  /*5a030*/  LOP3.LUT R37, R36, R34, R37, 0x1e, !PT ;  /* 0x0000002224257212 */ /* 0x000fe400078e1e25 */
[----:B------:R-:W-:Y:S02]  /*5a040*/  LOP3.LUT R31, R33, R32, R31, 0x1e, !PT ;  /* 0x00000020211f7212 */ /* 0x000fe400078e1e1f */
[----:B------:R-:W-:Y:S02]  /*5a050*/  LOP3.LUT R29, R30, R26, R29, 0x10, !PT ;  /* 0x0000001a1e1d7212 */ /* 0x000fe400078e101d */
[----:B------:R-:W-:Y:S02]  /*5a060*/  LOP3.LUT R24, R24, R25, R28, 0xfe, !PT ;  /* 0x0000001918187212 */ /* 0x000fe400078efe1c */
[----:B------:R-:W-:-:S02]  /*5a070*/  SHF.R.U32.HI R21, RZ, 0x4, R22 ;  /* 0x00000004ff157819 */ /* 0x000fc40000011616 */
[----:B------:R-:W-:Y:S02]  /*5a080*/  LOP3.LUT R37, R37, R16, RZ, 0x3c, !PT ;  /* 0x0000001025257212 */ /* 0x000fe400078e3cff */
[----:B------:R-:W-:Y:S02]  /*5a090*/  LOP3.LUT R31, R31, R14, RZ, 0x3c, !PT ;  /* 0x0000000e1f1f7212 */ /* 0x000fe400078e3cff */
[----:B------:R-:W-:Y:S01]  /*5a0a0*/  LOP3.LUT R21, R21, R24, R29, 0x1e, !PT ;  /* 0x0000001815157212 */ /* 0x000fe200078e1e1d */
[----:B------:R-:W-:Y:S02]  /*5a0b0*/  IMAD.SHL.U32 R29, R37, 0x80, RZ ;  /* 0x00000080251d7824 */ /* 0x000fe400078e00ff */
[----:B------:R-:W-:Y:S01]  /*5a0c0*/  IMAD.SHL.U32 R27, R31, 0x80, RZ ;  /* 0x000000801f1b7824 */ /* 0x000fe200078e00ff */
[----:B------:R-:W-:Y:S02]  /*5a0d0*/  LOP3.LUT R25, R15, R21, R22, 0x96, !PT ;  /* 0x000000150f197212 */ /* 0x000fe400078e9616 */
[----:B------:R-:W-:-:S02]  /*5a0e0*/  LOP3.LUT R24, R22, 0x80, R29, 0xf8, !PT ;  /* 0x0000008016187812 */ /* 0x000fc400078ef81d */
[----:B------:R-:W-:Y:S01]  /*5a0f0*/  LOP3.LUT R22, R16, 0x80, R27, 0xf8, !PT ;  /* 0x0000008010167812 */ /* 0x000fe200078ef81b */
[----:B------:R-:W-:Y:S01]  /*5a100*/  IMAD.SHL.U32 R21, R25, 0x80, RZ ;  /* 0x0000008019157824 */ /* 0x000fe200078e00ff */
[----:B------:R-:W-:Y:S02]  /*5a110*/  SHF.R.U32.HI R28, RZ, 0x2, R14 ;  /* 0x00000002ff1c7819 */ /* 0x000fe4000001160e */
[----:B------:R-:W-:Y:S02]  /*5a120*/  SHF.R.U32.HI R16, RZ, 0x5, R16 ;  /* 0x00000005ff107819 */ /* 0x000fe40000011610 */
[----:B------:R-:W-:Y:S02]  /*5a130*/  SHF.R.U32.HI R29, RZ, 0x3, R24 ;  /* 0x00000003ff1d7819 */ /* 0x000fe40000011618 */
[----:B------:R-:W-:Y:S02]  /*5a140*/  SHF.R.U32.HI R26, RZ, 0x3, R22 ;  /* 0x00000003ff1a7819 */ /* 0x000fe40000011616 */
[----:B------:R-:W-:-:S02]  /*5a150*/  LOP3.LUT R28, R31, R16, R28, 0x4f, !PT ;  /* 0x000000101f1c7212 */ /* 0x000fc400078e4f1c */
[----:B------:R-:W-:Y:S02]  /*5a160*/  SHF.R.U32.HI R27, RZ, 0x5, R24 ;  /* 0x00000005ff1b7819 */ /* 0x000fe40000011618 */
[-C--:B------:R-:W-:Y:S02]  /*5a170*/  LOP3.LUT R37, R37, R26.reuse, R29, 0x4f, !PT ;  /* 0x0000001a25257212 */ /* 0x080fe400078e4f1d */
[----:B------:R-:W-:Y:S02]  /*5a180*/  LOP3.LUT R16, R14, 0x80, R21, 0xf8, !PT ;  /* 0x000000800e107812 */ /* 0x000fe400078ef815 */
[----:B------:R-:W-:Y:S02]  /*5a190*/  LOP3.LUT R28, R28, 0xfffffffe, RZ, 0xfc, !PT ;  /* 0xfffffffe1c1c7812 */ /* 0x000fe400078efcff */
[----:B------:R-:W-:Y:S02]  /*5a1a0*/  LOP3.LUT R21, R27, R26, R29, 0x8f, !PT ;  /* 0x0000001a1b157212 */ /* 0x000fe400078e8f1d */
[----:B------:R-:W-:-:S02]  /*5a1b0*/  LOP3.LUT R37, R37, 0xfffffffe, RZ, 0xfc, !PT ;  /* 0xfffffffe25257812 */ /* 0x000fc400078efcff */
[--C-:B------:R-:W-:Y:S02]  /*5a1c0*/  SHF.R.U32.HI R27, RZ, 0x6, R16.reuse ;  /* 0x00000006ff1b7819 */ /* 0x100fe40000011610 */
[--C-:B------:R-:W-:Y:S02]  /*5a1d0*/  SHF.R.U32.HI R30, RZ, 0x3, R16.reuse ;  /* 0x00000003ff1e7819 */ /* 0x100fe40000011610 */
[----:B------:R-:W-:Y:S02]  /*5a1e0*/  IADD3 R34, PT, PT, R21, R28, R37 ;  /* 0x0000001c15227210 */ /* 0x000fe40007ffe025 */
[----:B------:R-:W-:Y:S02]  /*5a1f0*/  SHF.R.U32.HI R28, RZ, 0x4, R16 ;  /* 0x00000004ff1c7819 */ /* 0x000fe40000011610 */
[----:B------:R-:W-:Y:S02]  /*5a200*/  SHF.R.U32.HI R21, RZ, 0x1, R22 ;  /* 0x00000001ff157819 */ /* 0x000fe40000011616 */
[----:B------:R-:W-:-:S02]  /*5a210*/  LOP3.LUT R25, R25, R27, R14, 0xe0, !PT ;  /* 0x0000001b19197212 */ /* 0x000fc400078ee00e */
[-CC-:B------:R-:W-:Y:S02]  /*5a220*/  LOP3.LUT R32, R30, R27.reuse, R14.reuse, 0x4f, !PT ;  /* 0x0000001b1e207212 */ /* 0x180fe400078e4f0e */
[--C-:B------:R-:W-:Y:S02]  /*5a230*/  LOP3.LUT R37, R28, R27, R14.reuse, 0x2f, !PT ;  /* 0x0000001b1c257212 */ /* 0x100fe400078e2f0e */
[----:B------:R-:W-:Y:S02]  /*5a240*/  SHF.R.U32.HI R30, RZ, 0x1, R14 ;  /* 0x00000001ff1e7819 */ /* 0x000fe4000001160e */
[----:B------:R-:W-:Y:S02]  /*5a250*/  SHF.R.U32.HI R33, RZ, 0x5, R22 ;  /* 0x00000005ff217819 */ /* 0x000fe40000011616 */
[----:B------:R-:W-:Y:S02]  /*5a260*/  SHF.R.U32.HI R31, RZ, 0x2, R16 ;  /* 0x00000002ff1f7819 */ /* 0x000fe40000011610 */
[----:B------:R-:W-:-:S02]  /*5a270*/  LOP3.LUT R28, R21, R29, R26, 0xe0, !PT ;  /* 0x0000001d151c7212 */ /* 0x000fc400078ee01a */
[----:B------:R-:W-:Y:S02]  /*5a280*/  LOP3.LUT R25, R25, 0x1, RZ, 0xc0, !PT ;  /* 0x0000000119197812 */ /* 0x000fe400078ec0ff */
[----:B------:R-:W-:Y:S02]  /*5a290*/  LOP3.LUT R30, R30, R31, R33, 0xe0, !PT ;  /* 0x0000001f1e1e7212 */ /* 0x000fe400078ee021 */
[----:B------:R-:W-:Y:S02]  /*5a2a0*/  IADD3 R36, PT, PT, R34, -R25, -R28 ;  /* 0x8000001922247210 */ /* 0x000fe40007ffe81c */
[----:B------:R-:W-:Y:S02]  /*5a2b0*/  SHF.R.U32.HI R25, RZ, 0x1, R24 ;  /* 0x00000001ff197819 */ /* 0x000fe40000011618 */
[----:B------:R-:W-:Y:S02]  /*5a2c0*/  SHF.R.U32.HI R14, RZ, 0x6, R22 ;  /* 0x00000006ff0e7819 */ /* 0x000fe40000011616 */
[----:B------:R-:W-:-:S02]  /*5a2d0*/  LOP3.LUT R35, RZ, R30, RZ, 0x33, !PT ;  /* 0x0000001eff237212 */ /* 0x000fc400078e33ff */
[----:B------:R-:W-:Y:S02]  /*5a2e0*/  SHF.R.U32.HI R28, RZ, 0x6, R24 ;  /* 0x00000006ff1c7819 */ /* 0x000fe40000011618 */
[----:B------:R-:W-:Y:S02]  /*5a2f0*/  LOP3.LUT R30, R31, R29, R26, 0x40, !PT ;  /* 0x0000001d1f1e7212 */ /* 0x000fe400078e401a */
[----:B------:R-:W-:Y:S02]  /*5a300*/  LOP3.LUT R29, R29, R25, RZ, 0x30, !PT ;  /* 0x000000191d1d7212 */ /* 0x000fe400078e30ff */
[----:B------:R-:W-:Y:S02]  /*5a310*/  LOP3.LUT R14, R14, R31, R33, 0x8f, !PT ;  /* 0x0000001f0e0e7212 */ /* 0x000fe400078e8f21 */
[----:B------:R-:W-:Y:S02]  /*5a320*/  LOP3.LUT R34, R16, R25, R31, 0x10, !PT ;  /* 0x0000001910227212 */ /* 0x000fe400078e101f */
[----:B------:R-:W-:-:S02]  /*5a330*/  LOP3.LUT R31, R33, R28, R16, 0x10, !PT ;  /* 0x0000001c211f7212 */ /* 0x000fc400078e1010 */
[----:B------:R-:W-:Y:S02]  /*5a340*/  LOP3.LUT R33, R29, R26, R33, 0xf4, !PT ;  /* 0x0000001a1d217212 */ /* 0x000fe400078ef421 */
[----:B------:R-:W-:Y:S02]  /*5a350*/  IADD3 R14, PT, PT, R35, R36, R14 ;  /* 0x00000024230e7210 */ /* 0x000fe40007ffe00e */
[--C-:B------:R-:W-:Y:S02]  /*5a360*/  SHF.R.U32.HI R29, RZ, 0x4, R24.reuse ;  /* 0x00000004ff1d7819 */ /* 0x100fe40000011618 */
[----:B------:R-:W-:Y:S02]  /*5a370*/  LOP3.LUT R34, R30, R34, R31, 0xfe, !PT ;  /* 0x000000221e227212 */ /* 0x000fe400078efe1f */
[----:B------:R-:W-:Y:S02]  /*5a380*/  SHF.R.U32.HI R30, RZ, 0x2, R24 ;  /* 0x00000002ff1e7819 */ /* 0x000fe40000011618 */
[----:B------:R-:W-:-:S02]  /*5a390*/  IADD3 R32, PT, PT, R37, R14, R32 ;  /* 0x0000000e25207210 */ /* 0x000fc40007ffe020 */
[----:B------:R-:W-:Y:S02]  /*5a3a0*/  LOP3.LUT R29, R29, R25, R28, 0x4f, !PT ;  /* 0x000000191d1d7212 */ /* 0x000fe400078e4f1c */
[-CC-:B------:R-:W-:Y:S02]  /*5a3b0*/  LOP3.LUT R24, R24, R28.reuse, R25.reuse, 0x8f, !PT ;  /* 0x0000001c18187212 */ /* 0x180fe400078e8f19 */
[----:B------:R-:W-:Y:S02]  /*5a3c0*/  LOP3.LUT R30, R30, R28, R25, 0x4f, !PT ;  /* 0x0000001c1e1e7212 */ /* 0x000fe400078e4f19 */
[----:B------:R-:W-:Y:S02]  /*5a3d0*/  LOP3.LUT R33, R34, R33, R27, 0xf4, !PT ;  /* 0x0000002122217212 */ /* 0x000fe400078ef41b */
[----:B------:R-:W-:Y:S02]  /*5a3e0*/  IADD3 R24, PT, PT, R29, R32, R24 ;  /* 0x000000201d187210 */ /* 0x000fe40007ffe018 */
[----:B------:R-:W-:-:S02]  /*5a3f0*/  SHF.R.U32.HI R26, RZ, 0xa, R13 ;  /* 0x0000000aff1a7819 */ /* 0x000fc4000001160d */
        /* <DEDUP_REMOVED lines=60> */
.L_x_498:
[----:B------:R-:W-:Y:S05]  /*5a7c0*/  BSYNC.RECONVERGENT B1 ;  /* 0x0000000000017941 */ /* 0x000fea0003800200 */
.L_x_497:
[----:B------:R-:W-:Y:S05]  /*5a7d0*/  @!P0 BRA `(.L_x_499) ;  /* 0xfffffff400348947 */ /* 0x000fea000383ffff */
.L_x_496:
[----:B------:R-:W-:Y:S05]  /*5a7e0*/  BSYNC.RECONVERGENT B0 ;  /* 0x0000000000007941 */ /* 0x000fea0003800200 */
.L_x_495:
        /* <DEDUP_REMOVED lines=16> */
.L_x_504:
        /* <DEDUP_REMOVED lines=177> */
.L_x_503:
[----:B------:R-:W-:Y:S05]  /*5b400*/  BSYNC.RECONVERGENT B1 ;  /* 0x0000000000017941 */ /* 0x000fea0003800200 */
.L_x_502:
[----:B------:R-:W-:Y:S05]  /*5b410*/  @!P0 BRA `(.L_x_504) ;  /* 0xfffffff400348947 */ /* 0x000fea000383ffff */
.L_x_501:
[----:B------:R-:W-:Y:S05]  /*5b420*/  BSYNC.RECONVERGENT B0 ;  /* 0x0000000000007941 */ /* 0x000fea0003800200 */
.L_x_500:
        /* <DEDUP_REMOVED lines=19> */
.L_x_509:
        /* <DEDUP_REMOVED lines=177> */
.L_x_508:
[----:B------:R-:W-:Y:S05]  /*5c070*/  BSYNC.RECONVERGENT B1 ;  /* 0x0000000000017941 */ /* 0x000fea0003800200 */
.L_x_507:
[----:B------:R-:W-:Y:S05]  /*5c080*/  @!P0 BRA `(.L_x_509) ;  /* 0xfffffff400348947 */ /* 0x000fea000383ffff */
.L_x_506:
[----:B------:R-:W-:Y:S05]  /*5c090*/  BSYNC.RECONVERGENT B0 ;  /* 0x0000000000007941 */ /* 0x000fea0003800200 */
.L_x_505:
        /* <DEDUP_REMOVED lines=16> */
.L_x_514:
        /* <DEDUP_REMOVED lines=177> */
.L_x_513:
[----:B------:R-:W-:Y:S05]  /*5ccb0*/  BSYNC.RECONVERGENT B1 ;  /* 0x0000000000017941 */ /* 0x000fea0003800200 */
.L_x_512:
[----:B------:R-:W-:Y:S05]  /*5ccc0*/  @!P0 BRA `(.L_x_514) ;  /* 0xfffffff400348947 */ /* 0x000fea000383ffff */
.L_x_511:
[----:B------:R-:W-:Y:S05]  /*5ccd0*/  BSYNC.RECONVERGENT B0 ;  /* 0x0000000000007941 */ /* 0x000fea0003800200 */
.L_x_510:
        /* <DEDUP_REMOVED lines=19> */
.L_x_519:
        /* <DEDUP_REMOVED lines=177> */
.L_x_518:
[----:B------:R-:W-:Y:S05]  /*5d920*/  BSYNC.RECONVERGENT B1 ;  /* 0x0000000000017941 */ /* 0x000fea0003800200 */
.L_x_517:
[----:B------:R-:W-:Y:S05]  /*5d930*/  @!P0 BRA `(.L_x_519) ;  /* 0xfffffff400348947 */ /* 0x000fea000383ffff */
.L_x_516:
[----:B------:R-:W-:Y:S05]  /*5d940*/  BSYNC.RECONVERGENT B0 ;  /* 0x0000000000007941 */ /* 0x000fea0003800200 */
.L_x_515:
        /* <DEDUP_REMOVED lines=16> */
.L_x_524:
        /* <DEDUP_REMOVED lines=177> */
.L_x_523:
[----:B------:R-:W-:Y:S05]  /*5e560*/  BSYNC.RECONVERGENT B1 ;  /* 0x0000000000017941 */ /* 0x000fea0003800200 */
.L_x_522:
[----:B------:R-:W-:Y:S05]  /*5e570*/  @!P0 BRA `(.L_x_524) ;  /* 0xfffffff400348947 */ /* 0x000fea000383ffff */
.L_x_521:
[----:B------:R-:W-:Y:S05]  /*5e580*/  BSYNC.RECONVERGENT B0 ;  /* 0x0000000000007941 */ /* 0x000fea0003800200 */
.L_x_520:
        /* <DEDUP_REMOVED lines=19> */
.L_x_529:
        /* <DEDUP_REMOVED lines=177> */
.L_x_528:
[----:B------:R-:W-:Y:S05]  /*5f1d0*/  BSYNC.RECONVERGENT B1 ;  /* 0x0000000000017941 */ /* 0x000fea0003800200 */
.L_x_527:
[----:B------:R-:W-:Y:S05]  /*5f1e0*/  @!P0 BRA `(.L_x_529) ;  /* 0xfffffff400348947 */ /* 0x000fea000383ffff */
.L_x_526:
[----:B------:R-:W-:Y:S05]  /*5f1f0*/  BSYNC.RECONVERGENT B0 ;  /* 0x0000000000007941 */ /* 0x000fea0003800200 */
.L_x_525:
        /* <DEDUP_REMOVED lines=16> */
.L_x_534:
        /* <DEDUP_REMOVED lines=177> */
.L_x_533:
[----:B------:R-:W-:Y:S05]  /*5fe10*/  BSYNC.RECONVERGENT B1 ;  /* 0x0000000000017941 */ /* 0x000fea0003800200 */
.L_x_532:
[----:B------:R-:W-:Y:S05]  /*5fe20*/  @!P0 BRA `(.L_x_534) ;  /* 0xfffffff400348947 */ /* 0x000fea000383ffff */
.L_x_531:
[----:B------:R-:W-:Y:S05]  /*5fe30*/  BSYNC.RECONVERGENT B0 ;  /* 0x0000000000007941 */ /* 0x000fea0003800200 */
.L_x_530:
        /* <DEDUP_REMOVED lines=19> */
.L_x_539:
        /* <DEDUP_REMOVED lines=177> */
.L_x_538:
[----:B------:R-:W-:Y:S05]  /*60a80*/  BSYNC.RECONVERGENT B1 ;  /* 0x0000000000017941 */ /* 0x000fea0003800200 */
.L_x_537:
[----:B------:R-:W-:Y:S05]  /*60a90*/  @!P0 BRA `(.L_x_539) ;  /* 0xfffffff400348947 */ /* 0x000fea000383ffff */
.L_x_536:
[----:B------:R-:W-:Y:S05]  /*60aa0*/  BSYNC.RECONVERGENT B0 ;  /* 0x0000000000007941 */ /* 0x000fea0003800200 */
.L_x_535:
        /* <DEDUP_REMOVED lines=16> */
.L_x_544:
        /* <DEDUP_REMOVED lines=177> */
.L_x_543:
[----:B------:R-:W-:Y:S05]  /*616c0*/  BSYNC.RECONVERGENT B1 ;  /* 0x0000000000017941 */ /* 0x000fea0003800200 */
.L_x_542:
[----:B------:R-:W-:Y:S05]  /*616d0*/  @!P0 BRA `(.L_x_544) ;  /* 0xfffffff400348947 */ /* 0x000fea000383ffff */
.L_x_541:
[----:B------:R-:W-:Y:S05]  /*616e0*/  BSYNC.RECONVERGENT B0 ;  /* 0x0000000000007941 */ /* 0x000fea0003800200 */
.L_x_540:
        /* <DEDUP_REMOVED lines=19> */
.L_x_549:
        /* <DEDUP_REMOVED lines=177> */
.L_x_548:
[----:B------:R-:W-:Y:S05]  /*62330*/  BSYNC.RECONVERGENT B1 ;  /* 0x0000000000017941 */ /* 0x000fea0003800200 */
.L_x_547:
[----:B------:R-:W-:Y:S05]  /*62340*/  @!P0 BRA `(.L_x_549) ;  /* 0xfffffff400348947 */ /* 0x000fea000383ffff */
.L_x_546:
[----:B------:R-:W-:Y:S05]  /*62350*/  BSYNC.RECONVERGENT B0 ;  /* 0x0000000000007941 */ /* 0x000fea0003800200 */
.L_x_545:
        /* <DEDUP_REMOVED lines=16> */
.L_x_554:
        /* <DEDUP_REMOVED lines=177> */
.L_x_553:
[----:B------:R-:W-:Y:S05]  /*62f70*/  BSYNC.RECONVERGENT B1 ;  /* 0x0000000000017941 */ /* 0x000fea0003800200 */
.L_x_552:
[----:B------:R-:W-:Y:S05]  /*62f80*/  @!P0 BRA `(.L_x_554) ;  /* 0xfffffff400348947 */ /* 0x000fea000383ffff */
.L_x_551:
[----:B------:R-:W-:Y:S05]  /*62f90*/  BSYNC.RECONVERGENT B0 ;  /* 0x0000000000007941 */ /* 0x000fea0003800200 */
.L_x_550:
        /* <DEDUP_REMOVED lines=19> */
.L_x_559:
[----:B0-----:R-:W-:-:S04]  /*630d0*/  IMAD.WIDE.U32 R20, R11, 0x4, R4 ;  /* 0x000000040b147825 */ /* 0x001fc800078e0004 */
[----:B------:R-:W-:Y:S01]  /*630e0*/  IMAD.WIDE.U32 R8, R11, 0x2, RZ ;  /* 0x000000020b087825 */ /* 0x000fe200078e00ff */
[----:B------:R-:W2:Y:S02]  /*630f0*/  LDG.E R13, desc[UR12][R20.64+0x30000] ;  /* 0x0300000c140d7981 */ /* 0x000ea4000c1e1900 */
[----:B------:R-:W-:-:S05]  /*63100*/  IADD3 R24, P0, PT, R20, -R8, RZ ;  /* 0x8000000814187210 */ /* 0x000fca0007f1e0ff */
[----:B------:R-:W-:-:S05]  /*63110*/  IMAD.X R25, R21, 0x1, ~R9, P0 ;  /* 0x0000000115197824 */ /* 0x000fca00000e0e09 */
[----:B------:R-:W3:Y:S01]  /*63120*/  LDG.E.U16 R12, desc[UR12][R24.64+0x40000] ;  /* 0x0400000c180c7981 */ /* 0x000ee2000c1e1500 */
[----:B------:R-:W-:-:S04]  /*63130*/  IADD3 R8, P0, PT, -R11, R24, RZ ;  /* 0x000000180b087210 */ /* 0x000fc80007f1e1ff */
[----:B------:R-:W-:-:S05]  /*63140*/  IADD3.X R9, PT, PT, R25, -0x1, RZ, P0, !PT ;  /* 0xffffffff19097810 */ /* 0x000fca00007fe4ff */
[----:B------:R-:W4:Y:S04]  /*63150*/  LDG.E.U8 R14, desc[UR12][R8.64+0x48000] ;  /* 0x0480000c080e7981 */ /* 0x000f28000c1e1100 */
[----:B------:R-:W4:Y:S04]  /*63160*/  LDG.E.U8 R15, desc[UR12][R8.64+0x4c000] ;  /* 0x04c0000c080f7981 */ /* 0x000f28000c1e1100 */
[----:B------:R0:W4:Y:S01]  /*63170*/  LDG.E.U8 R16, desc[UR12][R8.64+0x50000] ;  /* 0x0500000c08107981 */ /* 0x000122000c1e1100 */
[----:B------:R-:W-:Y:S01]  /*63180*/  BSSY.RECONVERGENT B1, `(.L_x_557) ;  /* 0x00000a3000017945 */ /* 0x000fe20003800200 */
[----:B0-----:R-:W-:-:S04]  /*63190*/  IMAD.WIDE.U32 R8, R11, 0x3, R8 ;  /* 0x000000030b087825 */ /* 0x001fc800078e0008 */
[----:B-1----:R-:W-:-:S05]  /*631a0*/  IMAD.IADD R11, R10, 0x1, R11 ;  /* 0x000000010a0b7824 */ /* 0x002fca00078e020b */
[----:B------:R-:W-:Y:S02]  /*631b0*/  ISETP.GE.U32.AND P0, PT, R11, R0, PT ;  /* 0x000000000b00720c */ /* 0x000fe40003f06070 */
[--C-:B--2---:R-:W-:Y:S02]  /*631c0*/  SHF.R.U32.HI R22, RZ, 0x12, R13.reuse ;  /* 0x00000012ff167819 */ /* 0x104fe4000001160d */
[--C-:B------:R-:W-:Y:S02]  /*631d0*/  SHF.R.U32.HI R27, RZ, 0x4, R13.reuse ;  /* 0x00000004ff1b7819 */ /* 0x100fe4000001160d */
[--C-:B------:R-:W-:Y:S02]  /*631e0*/  SHF.R.U32.HI R29, RZ, 0x16, R13.reuse ;  /* 0x00000016ff1d7819 */ /* 0x100fe4000001160d */
[--C-:B------:R-:W-:Y:S02]  /*631f0*/  SHF.R.U32.HI R26, RZ, 0x9, R13.reuse ;  /* 0x00000009ff1a7819 */ /* 0x100fe4000001160d */
[----:B------:R-:W-:-:S02]  /*63200*/  SHF.R.U32.HI R20, RZ, 0x10, R13 ;  /* 0x00000010ff147819 */ /* 0x000fc4000001160d */
[-C--:B------:R-:W-:Y:S02]  /*63210*/  LOP3.LUT R21, R29, R22.reuse, R27, 0x10, !PT ;  /* 0x000000161d157212 */ /* 0x080fe400078e101b */
[----:B---3--:R-:W-:Y:S02]  /*63220*/  SHF.R.U32.HI R17, RZ, 0x9, R12 ;  /* 0x00000009ff117819 */ /* 0x008fe4000001160c */
[----:B------:R-:W-:Y:S02]  /*63230*/  LOP3.LUT R29, R26, R29, R20, 0x10, !PT ;  /* 0x0000001d1a1d7212 */ /* 0x000fe400078e1014 */
[----:B------:R-:W-:Y:S02]  /*63240*/  LOP3.LUT R22, R17, R22, R26, 0x40, !PT ;  /* 0x0000001611167212 */ /* 0x000fe400078e401a */
[--C-:B------:R-:W-:Y:S02]  /*63250*/  SHF.R.U32.HI R25, RZ, 0x7, R13.reuse ;  /* 0x00000007ff197819 */ /* 0x100fe4000001160d */
[----:B------:R-:W-:-:S02]  /*63260*/  SHF.R.U32.HI R28, RZ, 0x15, R13 ;  /* 0x00000015ff1c7819 */ /* 0x000fc4000001160d */
[--C-:B------:R-:W-:Y:S02]  /*63270*/  SHF.R.U32.HI R31, RZ, 0xc, R13.reuse ;  /* 0x0000000cff1f7819 */ /* 0x100fe4000001160d */
[----:B------:R-:W-:Y:S02]  /*63280*/  SHF.R.U32.HI R26, RZ, 0x11, R13 ;  /* 0x00000011ff1a7819 */ /* 0x000fe4000001160d */
[--C-:B------:R-:W-:Y:S02]  /*63290*/  SHF.R.U32.HI R24, RZ, 0x5, R12.reuse ;  /* 0x00000005ff187819 */ /* 0x100fe4000001160c */
[----:B------:R-:W-:Y:S02]  /*632a0*/  SHF.R.U32.HI R33, RZ, 0xc, R12 ;  /* 0x0000000cff217819 */ /* 0x000fe4000001160c */
[----:B------:R-:W-:Y:S02]  /*632b0*/  LOP3.LUT R30, R31, R28, R25, 0x40, !PT ;  /* 0x0000001c1f1e7212 */ /* 0x000fe400078e4019 */
[----:B------:R-:W-:-:S02]  /*632c0*/  LOP3.LUT R25, R24, R25, R26, 0x40, !PT ;  /* 0x0000001918197212 */ /* 0x000fc400078e401a */
[----:B------:R-:W-:Y:S02]  /*632d0*/  LOP3.LUT R24, R33, R24, R28, 0x10, !PT ;  /* 0x0000001821187212 */ /* 0x000fe400078e101c */
[----:B------:R-:W-:Y:S02]  /*632e0*/  LOP3.LUT R20, R27, R20, R17, 0x40, !PT ;  /* 0x000000141b147212 */ /* 0x000fe400078e4011 */
[--C-:B------:R-:W-:Y:S02]  /*632f0*/  SHF.R.U32.HI R28, RZ, 0x13, R13.reuse ;  /* 0x00000013ff1c7819 */ /* 0x100fe4000001160d */
[--C-:B------:R-:W-:Y:S02]  /*63300*/  SHF.R.U32.HI R32, RZ, 0x14, R13.reuse ;  /* 0x00000014ff207819 */ /* 0x100fe4000001160d */
[--C-:B------:R-:W-:Y:S02]  /*63310*/  SHF.R.U32.HI R35, RZ, 0x6, R13.reuse ;  /* 0x00000006ff237819 */ /* 0x100fe4000001160d */
[----:B------:R-:W-:-:S02]  /*63320*/  SHF.R.U32.HI R27, RZ, 0x8, R13 ;  /* 0x00000008ff1b7819 */ /* 0x000fc4000001160d */
[----:B------:R-:W-:Y:S02]  /*63330*/  SHF.R.U32.HI R34, RZ, 0xd, R13 ;  /* 0x0000000dff227819 */ /* 0x000fe4000001160d */
[----:B------:R-:W-:Y:S02]  /*63340*/  SHF.R.U32.HI R17, RZ, 0xb, R12 ;  /* 0x0000000bff117819 */ /* 0x000fe4000001160c */
[----:B------:R-:W-:Y:S02]  /*63350*/  LOP3.LUT R31, R26, R33, R31, 0x10, !PT ;  /* 0x000000211a1f7212 */ /* 0x000fe400078e101f */
[----:B------:R-:W-:Y:S02]  /*63360*/  LOP3.LUT R33, R35, R32, R28, 0x40, !PT ;  /* 0x0000002023217212 */ /* 0x000fe400078e401c */
[----:B------:R-:W-:Y:S02]  /*63370*/  LOP3.LUT R36, R34, R35, R27, 0x10, !PT ;  /* 0x0000002322247212 */ /* 0x000fe400078e101b */
[----:B------:R-:W-:-:S02]  /*63380*/  LOP3.LUT R28, R28, R27, R17, 0x40, !PT ;  /* 0x0000001b1c1c7212 */ /* 0x000fc400078e4011 */
[----:B------:R-:W-:Y:S02]  /*63390*/  LOP3.LUT R32, R17, R32, R34, 0x10, !PT ;  /* 0x0000002011207212 */ /* 0x000fe400078e1022 */
[--C-:B----4-:R-:W-:Y:S02]  /*633a0*/  SHF.R.U32.HI R26, RZ, 0x6, R14.reuse ;  /* 0x00000006ff1a7819 */ /* 0x110fe4000001160e */
[----:B------:R-:W-:Y:S02]  /*633b0*/  SHF.R.U32.HI R27, RZ, 0x3, R14 ;  /* 0x00000003ff1b7819 */ /* 0x000fe4000001160e */
[--C-:B------:R-:W-:Y:S02]  /*633c0*/  SHF.R.U32.HI R34, RZ, 0x6, R15.reuse ;  /* 0x00000006ff227819 */ /* 0x100fe4000001160f */
[----:B------:R-:W-:Y:S02]  /*633d0*/  SHF.R.U32.HI R35, RZ, 0x3, R15 ;  /* 0x00000003ff237819 */ /* 0x000fe4000001160f */
[----:B------:R-:W-:-:S02]  /*633e0*/  LOP3.LUT R24, R24, R25, R30, 0xfe, !PT ;  /* 0x0000001918187212 */ /* 0x000fc400078efe1e */
[----:B------:R-:W-:Y:S02]  /*633f0*/  LOP3.LUT R33, R32, R36, R33, 0xfe, !PT ;  /* 0x0000002420217212 */ /* 0x000fe400078efe21 */
[----:B------:R-:W-:Y:S02]  /*63400*/  LOP3.LUT R26, R27, R26, RZ, 0x3c, !PT ;  /* 0x0000001a1b1a7212 */ /* 0x000fe400078e3cff */
[----:B------:R-:W-:Y:S02]  /*63410*/  LOP3.LUT R34, R35, R34, RZ, 0x3c, !PT ;  /* 0x0000002223227212 */ /* 0x000fe400078e3cff */
[----:B------:R-:W-:Y:S02]  /*63420*/  LOP3.LUT R21, R22, R29, R21, 0xfe, !PT ;  /* 0x0000001d16157212 */ /* 0x000fe400078efe15 */
[----:B------:R-:W-:Y:S02]  /*63430*/  SHF.R.U32.HI R22, RZ, 0x4, R16 ;  /* 0x00000004ff167819 */ /* 0x000fe40000011610 */
[----:B------:R-:W-:-:S02]  /*63440*/  LOP3.LUT R31, R26, R24, R31, 0x1e, !PT ;  /* 0x000000181a1f7212 */ /* 0x000fc400078e1e1f */
[----:B------:R-:W-:Y:S02]  /*63450*/  LOP3.LUT R28, R34, R33, R28, 0x1e, !PT ;  /* 0x00000021221c7212 */ /* 0x000fe400078e1e1c */
[----:B------:R-:W-:Y:S02]  /*63460*/  LOP3.LUT R20, R22, R21, R20, 0x1e, !PT ;  /* 0x0000001516147212 */ /* 0x000fe400078e1e14 */
[----:B------:R-:W-:Y:S02]  /*63470*/  LOP3.LUT R31, R31, R14, RZ, 0x3c, !PT ;  /* 0x0000000e1f1f7212 */ /* 0x000fe400078e3cff */
[----:B------:R-:W-:Y:S02]  /*63480*/  LOP3.LUT R28, R28, R15, RZ, 0x3c, !PT ;  /* 0x0000000f1c1c7212 */ /* 0x000fe400078e3cff */
[----:B------:R-:W-:Y:S01]  /*63490*/  LOP3.LUT R20, R13, R20, R16, 0x96, !PT ;  /* 0x000000140d147212 */ /* 0x000fe200078e9610 */
[----:B------:R-:W-:Y:S02]  /*634a0*/  IMAD.SHL.U32 R22, R31, 0x80, RZ ;  /* 0x000000801f167824 */ /* 0x000fe400078e00ff */
[----:B------:R-:W-:-:S02]  /*634b0*/  IMAD.SHL.U32 R25, R28, 0x80, RZ ;  /* 0x000000801c197824 */ /* 0x000fc400078e00ff */
[----:B------:R-:W-:Y:S01]  /*634c0*/  IMAD.SHL.U32 R27, R20, 0x80, RZ ;  /* 0x00000080141b7824 */ /* 0x000fe200078e00ff */
[----:B------:R-:W-:Y:S02]  /*634d0*/  LOP3.LUT R21, R15, 0x80, R22, 0xf8, !PT ;  /* 0x000000800f157812 */ /* 0x000fe400078ef816 */
[----:B------:R-:W-:Y:S02]  /*634e0*/  LOP3.LUT R25, R16, 0x80, R25, 0xf8, !PT ;  /* 0x0000008010197812 */ /* 0x000fe400078ef819 */
[----:B------:R-:W-:Y:S02]  /*634f0*/  SHF.R.U32.HI R24, RZ, 0x2, R14 ;  /* 0x00000002ff187819 */ /* 0x000fe4000001160e */
[----:B------:R-:W-:Y:S02]  /*63500*/  SHF.R.U32.HI R26, RZ, 0x5, R15 ;  /* 0x00000005ff1a7819 */ /* 0x000fe4000001160f */
[----:B------:R-:W-:Y:S02]  /*63510*/  LOP3.LUT R15, R14, 0x80, R27, 0xf8, !PT ;  /* 0x000000800e0f7812 */ /* 0x000fe400078ef81b */
[----:B------:R-:W-:-:S02]  /*63520*/  SHF.R.U32.HI R22, RZ, 0x3, R21 ;  /* 0x00000003ff167819 */ /* 0x000fc40000011615 */
[--C-:B------:R-:W-:Y:S02]  /*63530*/  SHF.R.U32.HI R29, RZ, 0x3, R25.reuse ;  /* 0x00000003ff1d7819 */ /* 0x100fe40000011619 */
[----:B------:R-:W-:Y:S02]  /*63540*/  LOP3.LUT R24, R31, R26, R24, 0x4f, !PT ;  /* 0x0000001a1f187212 */ /* 0x000fe400078e4f18 */
[----:B------:R-:W-:Y:S02]  /*63550*/  SHF.R.U32.HI R26, RZ, 0x5, R25 ;  /* 0x00000005ff1a7819 */ /* 0x000fe40000011619 */
[----:B------:R-:W-:Y:S02]  /*63560*/  SHF.R.U32.HI R27, RZ, 0x6, R15 ;  /* 0x00000006ff1b7819 */ /* 0x000fe4000001160f */
[----:B------:R-:W-:Y:S02]  /*63570*/  LOP3.LUT R28, R28, R22, R29, 0x4f, !PT ;  /* 0x000000161c1c7212 */ /* 0x000fe400078e4f1d */
[----:B------:R-:W-:-:S02]  /*63580*/  LOP3.LUT R24, R24, 0xfffffffe, RZ, 0xfc, !PT ;  /* 0xfffffffe18187812 */ /* 0x000fc400078efcff */
[----:B------:R-:W-:Y:S02]  /*63590*/  SHF.R.U32.HI R16, RZ, 0x1, R21 ;  /* 0x00000001ff107819 */ /* 0x000fe40000011615 */
[----:B------:R-:W-:Y:S02]  /*635a0*/  LOP3.LUT R26, R26, R22, R29, 0x8f, !PT ;  /* 0x000000161a1a7212 */ /* 0x000fe400078e8f1d */
[----:B------:R-:W-:Y:S02]  /*635b0*/  LOP3.LUT R20, R20, R27, R14, 0xe0, !PT ;  /* 0x0000001b14147212 */ /* 0x000fe400078ee00e */
[----:B------:R-:W-:Y:S02]  /*635c0*/  LOP3.LUT R31, R28, 0xfffffffe, RZ, 0xfc, !PT ;  /* 0xfffffffe1c1f7812 */ /* 0x000fe400078efcff */
[----:B------:R-:W-:Y:S02]  /*635d0*/  LOP3.LUT R33, R16, R29, R22, 0xe0, !PT ;  /* 0x0000001d10217212 */ /* 0x000fe400078ee016 */
[----:B------:R-:W-:-:S02]  /*635e0*/  LOP3.LUT R20, R20, 0x1, RZ, 0xc0, !PT ;  /* 0x0000000114147812 */ /* 0x000fc400078ec0ff */
[----:B------:R-:W-:Y:S02]  /*635f0*/  IADD3 R26, PT, PT, R26, R24, R31 ;  /* 0x000000181a1a7210 */ /* 0x000fe40007ffe01f */
[----:B------:R-:W-:Y:S02]  /*63600*/  SHF.R.U32.HI R28, RZ, 0x1, R14 ;  /* 0x00000001ff1c7819 */ /* 0x000fe4000001160e */
[----:B------:R-:W-:Y:S02]  /*63610*/  IADD3 R38, PT, PT, R26, -R20, -R33 ;  /* 0x800000141a267210 */ /* 0x000fe40007ffe821 */
[----:B------:R-:W-:Y:S02]  /*63620*/  SHF.R.U32.HI R26, RZ, 0x5, R21 ;  /* 0x00000005ff1a7819 */ /* 0x000fe40000011615 */
[----:B------:R-:W-:Y:S02]  /*63630*/  SHF.R.U32.HI R31, RZ, 0x2, R15 ;  /* 0x00000002ff1f7819 */ /* 0x000fe4000001160f */
[----:B------:R-:W-:-:S02]  /*63640*/  SHF.R.U32.HI R24, RZ, 0x6, R21 ;  /* 0x00000006ff187819 */ /* 0x000fc40000011615 */
[----:B------:R-:W-:Y:S02]  /*63650*/  SHF.R.U32.HI R20, RZ, 0x1, R25 ;  /* 0x00000001ff147819 */ /* 0x000fe40000011619 */
[-CC-:B------:R-:W-:Y:S02]  /*63660*/  LOP3.LUT R28, R28, R31.reuse, R26.reuse, 0xe0, !PT ;  /* 0x0000001f1c1c7212 */ /* 0x180fe400078ee01a */
[----:B------:R-:W-:Y:S02]  /*63670*/  LOP3.LUT R24, R24, R31, R26, 0x8f, !PT ;  /* 0x0000001f18187212 */ /* 0x000fe400078e8f1a */
[----:B------:R-:W-:Y:S02]  /*63680*/  LOP3.LUT R34, R15, R20, R31, 0x10, !PT ;  /* 0x000000140f227212 */ /* 0x000fe400078e101f */
[----:B------:R-:W-:Y:S02]  /*63690*/  LOP3.LUT R36, R31, R29, R22, 0x40, !PT ;  /* 0x0000001d1f247212 */ /* 0x000fe400078e4016 */
[----:B------:R-:W-:-:S02]  /*636a0*/  SHF.R.U32.HI R30, RZ, 0x3, R15 ;  /* 0x00000003ff1e7819 */ /* 0x000fc4000001160f */
[----:B------:R-:W-:Y:S02]  /*636b0*/  SHF.R.U32.HI R32, RZ, 0x4, R15 ;  /* 0x00000004ff207819 */ /* 0x000fe4000001160f */
[----:B------:R-:W-:Y:S02]  /*636c0*/  LOP3.LUT R31, RZ, R28, RZ, 0x33, !PT ;  /* 0x0000001cff1f7212 */ /* 0x000fe400078e33ff */
[----:B------:R-:W-:Y:S02]  /*636d0*/  LOP3.LUT R37, R29, R20, RZ, 0x30, !PT ;  /* 0x000000141d257212 */ /* 0x000fe400078e30ff */
[----:B------:R-:W-:Y:S02]  /*636e0*/  SHF.R.U32.HI R33, RZ, 0x6, R25 ;  /* 0x00000006ff217819 */ /* 0x000fe40000011619 */
[-CC-:B------:R-:W-:Y:S02]  /*636f0*/  LOP3.LUT R30, R30, R27.reuse, R14.reuse, 0x4f, !PT ;  /* 0x0000001b1e1e7212 */ /* 0x180fe400078e4f0e */
[----:B------:R-:W-:-:S02]  /*63700*/  LOP3.LUT R29, R32, R27, R14, 0x2f, !PT ;  /* 0x0000001b201d7212 */ /* 0x000fc400078e2f0e */
[----:B------:R-:W-:Y:S02]  /*63710*/  IADD3 R24, PT, PT, R31, R38, R24 ;  /* 0x000000261f187210 */ /* 0x000fe40007ffe018 */
[----:B------:R-:W-:Y:S02]  /*63720*/  LOP3.LUT R37, R37, R22, R26, 0xf4, !PT ;  /* 0x0000001625257212 */ /* 0x000fe400078ef41a */
[----:B------:R-:W-:Y:S02]  /*63730*/  SHF.R.U32.HI R22, RZ, 0x4, R25 ;  /* 0x00000004ff167819 */ /* 0x000fe40000011619 */
[----:B------:R-:W-:Y:S02]  /*63740*/  LOP3.LUT R35, R26, R33, R15, 0x10, !PT ;  /* 0x000000211a237212 */ /* 0x000fe400078e100f */
[----:B------:R-:W-:Y:S02]  /*63750*/  IADD3 R30, PT, PT, R29, R24, R30 ;  /* 0x000000181d1e7210 */ /* 0x000fe40007ffe01e */
[----:B------:R-:W-:-:S02]  /*63760*/  LOP3.LUT R29, R22, R20, R33, 0x4f, !PT ;  /* 0x00000014161d7212 */ /* 0x000fc400078e4f21 */
[----:B------:R-:W-:Y:S02]  /*63770*/  LOP3.LUT R34, R36, R34, R35, 0xfe, !PT ;  /* 0x0000002224227212 */ /* 0x000fe400078efe23 */
[----:B------:R-:W-:Y:S02]  /*63780*/  SHF.R.U32.HI R24, RZ, 0x2, R25 ;  /* 0x00000002ff187819 */ /* 0x000fe40000011619 */
[-C--:B------:R-:W-:Y:S02]  /*63790*/  LOP3.LUT R22, R25, R33.reuse, R20, 0x8f, !PT ;  /* 0x0000002119167212 */ /* 0x080fe400078e8f14 */
[----:B------:R-:W-:Y:S02]  /*637a0*/  SHF.R.U32.HI R14, RZ, 0xa, R12 ;  /* 0x0000000aff0e7819 */ /* 0x000fe4000001160c */
[----:B------:R-:W-:Y:S02]  /*637b0*/  SHF.R.U32.HI R25, RZ, 0x5, R15 ;  /* 0x00000005ff197819 */ /* 0x000fe4000001160f */
[----:B------:R-:W-:-:S02]  /*637c0*/  LOP3.LUT R24, R24, R33, R20, 0x4f, !PT ;  /* 0x0000002118187212 */ /* 0x000fc400078e4f14 */
[----:B------:R-:W-:Y:S02]  /*637d0*/  LOP3.LUT R37, R34, R37, R27, 0xf4, !PT ;  /* 0x0000002522257212 */ /* 0x000fe400078ef41b */
[----:B------:R-:W-:Y:S02]  /*637e0*/  IADD3 R29, PT, PT, R29, R30, R22 ;  /* 0x0000001e1d1d7210 */ /* 0x000fe40007ffe016 */
[----:B------:R-:W-:Y:S02]  /*637f0*/  LOP3.LUT R22, R12, R14, R25, 0x96, !PT ;  /* 0x0000000e0c167212 */ /* 0x000fe400078e9619 */
[----:B------:R-:W-:Y:S02]  /*63800*/  IADD3 R24, PT, PT, R37, R29, R24 ;  /* 0x0000001d25187210 */ /* 0x000fe40007ffe018 */
[----:B------:R-:W-:Y:S02]  /*63810*/  SHF.R.U32.HI R14, RZ, 0x4, R12 ;  /* 0x00000004ff0e7819 */ /* 0x000fe4000001160c */
[----:B------:R-:W-:Y:S01]  /*63820*/  LOP3.LUT R22, R22, 0x1, R13, 0x78, !PT ;  /* 0x0000000116167812 */ /* 0x000fe200078e780d */
[----:B------:R-:W-:-:S03]  /*63830*/  VIADD R24, R24, 0xfffffffe ;  /* 0xfffffffe18187836 */ /* 0x000fc60000000000 */
[----:B------:R-:W-:Y:S02]  /*63840*/  LOP3.LUT R22, R21, R22, R14, 0x96, !PT ;  /* 0x0000001615167212 */ /* 0x000fe400078e960e */
[----:B------:R-:W-:Y:S02]  /*63850*/  LOP3.LUT R14, R17, R14, RZ, 0xc0, !PT ;  /* 0x0000000e110e7212 */ /* 0x000fe400078ec0ff */
[----:B------:R-:W-:Y:S01]  /*63860*/  LOP3.LUT R17, R24, 0x1, RZ, 0xc0, !PT ;  /* 0x0000000118117812 */ /* 0x000fe200078ec0ff */
[----:B------:R-:W-:-:S03]  /*63870*/  IMAD.SHL.U32 R22, R22, 0x800000, RZ ;  /* 0x0080000016167824 */ /* 0x000fc600078e00ff */
[----:B-----5:R-:W-:Y:S02]  /*63880*/  ISETP.NE.AND P1, PT, R17, R6, PT ;  /* 0x000000061100720c */ /* 0x020fe40003f25270 */
[----:B------:R-:W-:Y:S02]  /*63890*/  LOP3.LUT R22, R22, R13, RZ, 0xfc, !PT ;  /* 0x0000000d16167212 */ /* 0x000fe400078efcff */
[----:B------:R-:W-:Y:S02]  /*638a0*/  LOP3.LUT R13, R13, 0x1, RZ, 0xc0, !PT ;  /* 0x000000010d0d7812 */ /* 0x000fe400078ec0ff */
[--C-:B------:R-:W-:Y:S02]  /*638b0*/  SHF.R.U32.HI R17, RZ, 0x3, R12.reuse ;  /* 0x00000003ff117819 */ /* 0x100fe4000001160c */
[----:B------:R-:W-:Y:S01]  /*638c0*/  SHF.R.U32.HI R21, RZ, 0x1, R12 ;  /* 0x00000001ff157819 */ /* 0x000fe2000001160c */
[----:B------:R-:W-:-:S03]  /*638d0*/  IMAD.MOV R13, RZ, RZ, -R13 ;  /* 0x000000ffff0d7224 */ /* 0x000fc600078e0a0d */
[----:B------:R-:W-:Y:S02]  /*638e0*/  LOP3.LUT R25, R14, R17, R21, 0x78, !PT ;  /* 0x000000110e197212 */ /* 0x000fe400078e7815 */
[----:B------:R-:W-:Y:S01]  /*638f0*/  LOP3.LUT R22, R22, 0x160480, R13, 0x78, !PT ;  /* 0x0016048016167812 */ /* 0x000fe200078e780d */
[----:B------:R-:W-:Y:S06]  /*63900*/  @P1 BRA `(.L_x_558) ;  /* 0x0000000000a81947 */ /* 0x000fec0003800000 */
[----:B------:R-:W2:Y:S04]  /*63910*/  LDG.E R31, desc[UR12][R8.64+0x20000] ;  /* 0x0200000c081f7981 */ /* 0x000ea8000c1e1900 */
[----:B------:R-:W3:Y:S04]  /*63920*/  LDG.E R27, desc[UR12][R8.64+0x10000] ;  /* 0x0100000c081b7981 */ /* 0x000ee8000c1e1900 */
[----:B------:R0:W4:Y:S01]  /*63930*/  LDG.E R29, desc[UR12][R8.64] ;  /* 0x0000000c081d7981 */ /* 0x000122000c1e1900 */
[----:B------:R-:W1:Y:S01]  /*63940*/  S2UR UR5, SR_CgaCtaId ;  /* 0x00000000000579c3 */ /* 0x000e620000008800 */
[----:B------:R-:W-:Y:S01]  /*63950*/  VOTEU.ANY UR6, UPT, PT ;  /* 0x0000000000067886 */ /* 0x000fe200038e0100 */
[----:B------:R-:W-:Y:S01]  /*63960*/  UMOV UR4, 0x400 ;  /* 0x0000040000047882 */ /* 0x000fe20000000000 */
[----:B------:R-:W5:Y:S01]  /*63970*/  S2R R24, SR_LANEID ;  /* 0x0000000000187919 */ /* 0x000f620000000000 */
[----:B------:R-:W5:Y:S01]  /*63980*/  FLO.U32 R17, UR6 ;  /* 0x0000000600117d00 */ /* 0x000f6200080e0000 */
[----:B------:R-:W-:Y:S01]  /*63990*/  UIADD3 UR4, UPT, UPT, UR4, 0x48, URZ ;  /* 0x0000004804047890 */ /* 0x000fe2000fffe0ff */
[----:B------:R-:W0:Y:S06]  /*639a0*/  S2R R21, SR_LTMASK ;  /* 0x0000000000157919 */ /* 0x000e2c0000003900 */
[----:B------:R-:W0:Y:S01]  /*639b0*/  POPC R14, UR6 ;  /* 0x00000006000e7d09 */ /* 0x000e220008000000 */
[----:B-1----:R-:W-:Y:S01]  /*639c0*/  ULEA UR4, UR5, UR4, 0x18 ;  /* 0x0000000405047291 */ /* 0x002fe2000f8ec0ff */
[----:B-----5:R-:W-:-:S02]  /*639d0*/  ISETP.EQ.U32.AND P1, PT, R17, R24, PT ;  /* 0x000000181100720c */ /* 0x020fc40003f22070 */
[----:B0-----:R-:W-:-:S04]  /*639e0*/  LOP3.LUT R21, R21, UR6, RZ, 0xc0, !PT ;  /* 0x0000000615157c12 */ /* 0x001fc8000f8ec0ff */
[----:B------:R-:W0:Y:S07]  /*639f0*/  POPC R8, R21 ;  /* 0x0000001500087309 */ /* 0x000e2e0000000000 */
[----:B------:R-:W1:Y:S04]  /*63a00*/  @P1 ATOMS.ADD R14, [UR4], R14 ;  /* 0x0000000eff0e198c */ /* 0x000e680008000004 */
[----:B-1----:R1:W0:Y:S02]  /*63a10*/  SHFL.IDX PT, R33, R14, R17, 0x1f ;  /* 0x00001f110e217589 */ /* 0x00222400000e0000 */
[----:B-1----:R-:W-:Y:S01]  /*63a20*/  SHF.R.U32.HI R17, RZ, 0x1, R15 ;  /* 0x00000001ff117819 */ /* 0x002fe2000001160f */
[----:B0-----:R-:W-:Y:S01]  /*63a30*/  IMAD.IADD R33, R33, 0x1, R8 ;  /* 0x0000000121217824 */ /* 0x001fe200078e0208 */
[----:B------:R-:W-:-:S03]  /*63a40*/  LOP3.LUT R8, R12, R25, RZ, 0x3c, !PT ;  /* 0x000000190c087212 */ /* 0x000fc600078e3cff */
[----:B------:R-:W-:-:S04]  /*63a50*/  IMAD.WIDE.U32 R24, R33, 0x2, RZ ;  /* 0x0000000221187825 */ /* 0x000fc800078e00ff */
[----:B------:R-:W-:Y:S02]  /*63a60*/  IMAD.SHL.U32 R13, R8, 0x2000, RZ ;  /* 0x00002000080d7824 */ /* 0x000fe400078e00ff */
[----:B------:R-:W-:-:S03]  /*63a70*/  IMAD.WIDE.U32 R8, R33, 0x4, R2 ;  /* 0x0000000421087825 */ /* 0x000fc600078e0002 */
[----:B------:R-:W-:Y:S02]  /*63a80*/  LOP3.LUT R13, R12, 0x2000, R13, 0xf6, !PT ;  /* 0x000020000c0d7812 */ /* 0x000fe400078ef60d */
[----:B------:R-:W-:Y:S02]  /*63a90*/  IADD3 R24, P1, PT, R8, -R24, RZ ;  /* 0x8000001808187210 */ /* 0x000fe40007f3e0ff */
[----:B------:R-:W-:Y:S02]  /*63aa0*/  SHF.R.U32.HI R12, RZ, 0x1, R22 ;  /* 0x00000001ff0c7819 */ /* 0x000fe40000011616 */
[----:B------:R-:W-:Y:S01]  /*63ab0*/  LOP3.LUT R13, R13, 0xffff, RZ, 0xc0, !PT ;  /* 0x0000ffff0d0d7812 */ /* 0x000fe200078ec0ff */
[----:B------:R-:W-:Y:S01]  /*63ac0*/  IMAD.X R25, R9, 0x1, ~R25, P1 ;  /* 0x0000000109197824 */ /* 0x000fe200008e0e19 */
[----:B------:R-:W-:Y:S02]  /*63ad0*/  LOP3.LUT R21, R12, 0x7fffff, RZ, 0xc0, !PT ;  /* 0x007fffff0c157812 */ /* 0x000fe400078ec0ff */
[----:B------:R-:W-:-:S02]  /*63ae0*/  IADD3 R12, P1, PT, -R33, R24, RZ ;  /* 0x00000018210c7210 */ /* 0x000fc40007f3e1ff */
[----:B------:R-:W-:Y:S01]  /*63af0*/  SHF.R.U32.HI R14, RZ, 0x1, R13 ;  /* 0x00000001ff0e7819 */ /* 0x000fe2000001160d */
[----:B------:R0:W-:Y:S01]  /*63b00*/  STG.E desc[UR12][R8.64+0x30000], R21 ;  /* 0x0300001508007986 */ /* 0x0001e2000c10190c */
[----:B------:R-:W-:Y:S02]  /*63b10*/  IADD3.X R13, PT, PT, R25, -0x1, RZ, P1, !PT ;  /* 0xffffffff190d7810 */ /* 0x000fe40000ffe4ff */
[----:B------:R-:W-:Y:S01]  /*63b20*/  LOP3.LUT R35, R14, 0x1fff, RZ, 0xc0, !PT ;  /* 0x00001fff0e237812 */ /* 0x000fe200078ec0ff */
[----:B------:R-:W-:-:S04]  /*63b30*/  IMAD.WIDE.U32 R14, R33, 0x3, R12 ;  /* 0x00000003210e7825 */ /* 0x000fc800078e000c */
[----:B------:R0:W-:Y:S04]  /*63b40*/  STG.E.U16 desc[UR12][R24.64+0x40000], R35 ;  /* 0x0400002318007986 */ /* 0x0001e8000c10150c */
[----:B------:R0:W-:Y:S04]  /*63b50*/  STG.E.U8 desc[UR12][R12.64+0x48000], R17 ;  /* 0x048000110c007986 */ /* 0x0001e8000c10110c */
[----:B------:R0:W-:Y:S04]  /*63b60*/  STG.E.U8 desc[UR12][R12.64+0x4c000], R16 ;  /* 0x04c000100c007986 */ /* 0x0001e8000c10110c */
[----:B------:R0:W-:Y:S04]  /*63b70*/  STG.E.U8 desc[UR12][R12.64+0x50000], R20 ;  /* 0x050000140c007986 */ /* 0x0001e8000c10110c */
[----:B--2---:R0:W-:Y:S04]  /*63b80*/  STG.E desc[UR12][R14.64+0x20000], R31 ;  /* 0x0200001f0e007986 */ /* 0x0041e8000c10190c */
[----:B---3--:R0:W-:Y:S04]  /*63b90*/  STG.E desc[UR12][R14.64+0x10000], R27 ;  /* 0x0100001b0e007986 */ /* 0x0081e8000c10190c */
[----:B----4-:R0:W-:Y:S02]  /*63ba0*/  STG.E desc[UR12][R14.64], R29 ;  /* 0x0000001d0e007986 */ /* 0x0101e4000c10190c */
.L_x_558:
[----:B------:R-:W-:Y:S05]  /*63bb0*/  BSYNC.RECONVERGENT B1 ;  /* 0x0000000000017941 */ /* 0x000fea0003800200 */
.L_x_557:
[----:B------:R-:W-:Y:S05]  /*63bc0*/  @!P0 BRA `(.L_x_559) ;  /* 0xfffffff400408947 */ /* 0x000fea000383ffff */
.L_x_556:
[----:B------:R-:W-:Y:S05]  /*63bd0*/  BSYNC.RECONVERGENT B0 ;  /* 0x0000000000007941 */ /* 0x000fea0003800200 */
.L_x_555:
        /* <DEDUP_REMOVED lines=16> */
.L_x_564:
        /* <DEDUP_REMOVED lines=174> */
.L_x_563:
[----:B------:R-:W-:Y:S05]  /*647c0*/  BSYNC.RECONVERGENT B1 ;  /* 0x0000000000017941 */ /* 0x000fea0003800200 */
.L_x_562:
[----:B------:R-:W-:Y:S05]  /*647d0*/  @!P0 BRA `(.L_x_564) ;  /* 0xfffffff400408947 */ /* 0x000fea000383ffff */
.L_x_561:
[----:B------:R-:W-:Y:S05]  /*647e0*/  BSYNC.RECONVERGENT B0 ;  /* 0x0000000000007941 */ /* 0x000fea0003800200 */
.L_x_560:
        /* <DEDUP_REMOVED lines=19> */
.L_x_569:
        /* <DEDUP_REMOVED lines=174> */
.L_x_568:
[----:B------:R-:W-:Y:S05]  /*65400*/  BSYNC.RECONVERGENT B1 ;  /* 0x0000000000017941 */ /* 0x000fea0003800200 */
.L_x_567:
[----:B------:R-:W-:Y:S05]  /*65410*/  @!P0 BRA `(.L_x_569) ;  /* 0xfffffff400408947 */ /* 0x000fea000383ffff */
.L_x_566:
[----:B------:R-:W-:Y:S05]  /*65420*/  BSYNC.RECONVERGENT B0 ;  /* 0x0000000000007941 */ /* 0x000fea0003800200 */
.L_x_565:
        /* <DEDUP_REMOVED lines=16> */
.L_x_574:
        /* <DEDUP_REMOVED lines=174> */
.L_x_573:
[----:B------:R-:W-:Y:S05]  /*66010*/  BSYNC.RECONVERGENT B1 ;  /* 0x0000000000017941 */ /* 0x000fea0003800200 */
.L_x_572:
[----:B------:R-:W-:Y:S05]  /*66020*/  @!P0 BRA `(.L_x_574) ;  /* 0xfffffff400408947 */ /* 0x000fea000383ffff */
.L_x_571:
[----:B------:R-:W-:Y:S05]  /*66030*/  BSYNC.RECONVERGENT B0 ;  /* 0x0000000000007941 */ /* 0x000fea0003800200 */
.L_x_570:
        /* <DEDUP_REMOVED lines=19> */
.L_x_579:
        /* <DEDUP_REMOVED lines=174> */
.L_x_578:
[----:B------:R-:W-:Y:S05]  /*66c50*/  BSYNC.RECONVERGENT B1 ;  /* 0x0000000000017941 */ /* 0x000fea0003800200 */
.L_x_577:
[----:B------:R-:W-:Y:S05]  /*66c60*/  @!P0 BRA `(.L_x_579) ;  /* 0xfffffff400408947 */ /* 0x000fea000383ffff */
.L_x_576:
[----:B------:R-:W-:Y:S05]  /*66c70*/  BSYNC.RECONVERGENT B0 ;  /* 0x0000000000007941 */ /* 0x000fea0003800200 */
.L_x_575:
        /* <DEDUP_REMOVED lines=16> */
.L_x_584:
        /* <DEDUP_REMOVED lines=174> */
.L_x_583:
[----:B------:R-:W-:Y:S05]  /*67860*/  BSYNC.RECONVERGENT B1 ;  /* 0x0000000000017941 */ /* 0x000fea0003800200 */
.L_x_582:
[----:B------:R-:W-:Y:S05]  /*67870*/  @!P0 BRA `(.L_x_584) ;  /* 0xfffffff400408947 */ /* 0x000fea000383ffff */
.L_x_581:
[----:B------:R-:W-:Y:S05]  /*67880*/  BSYNC.RECONVERGENT B0 ;  /* 0x0000000000007941 */ /* 0x000fea0003800200 */
.L_x_580:
        /* <DEDUP_REMOVED lines=19> */
.L_x_589:
        /* <DEDUP_REMOVED lines=174> */
.L_x_588:
[----:B------:R-:W-:Y:S05]  /*684a0*/  BSYNC.RECONVERGENT B1 ;  /* 0x0000000000017941 */ /* 0x000fea0003800200 */
.L_x_587:
[----:B------:R-:W-:Y:S05]  /*684b0*/  @!P0 BRA `(.L_x_589) ;  /* 0xfffffff400408947 */ /* 0x000fea000383ffff */
.L_x_586:
[----:B------:R-:W-:Y:S05]  /*684c0*/  BSYNC.RECONVERGENT B0 ;  /* 0x0000000000007941 */ /* 0x000fea0003800200 */
.L_x_585:
        /* <DEDUP_REMOVED lines=16> */
.L_x_594:
        /* <DEDUP_REMOVED lines=174> */
.L_x_593:
[----:B------:R-:W-:Y:S05]  /*690b0*/  BSYNC.RECONVERGENT B1 ;  /* 0x0000000000017941 */ /* 0x000fea0003800200 */
.L_x_592:
[----:B------:R-:W-:Y:S05]  /*690c0*/  @!P0 BRA `(.L_x_594) ;  /* 0xfffffff400408947 */ /* 0x000fea000383ffff */
.L_x_591:
[----:B------:R-:W-:Y:S05]  /*690d0*/  BSYNC.RECONVERGENT B0 ;  /* 0x0000000000007941 */ /* 0x000fea0003800200 */
.L_x_590:
        /* <DEDUP_REMOVED lines=19> */
.L_x_599:
        /* <DEDUP_REMOVED lines=174> */
.L_x_598:
[----:B------:R-:W-:Y:S05]  /*69cf0*/  BSYNC.RECONVERGENT B1 ;  /* 0x0000000000017941 */ /* 0x000fea0003800200 */
.L_x_597:
[----:B------:R-:W-:Y:S05]  /*69d00*/  @!P0 BRA `(.L_x_599) ;  /* 0xfffffff400408947 */ /* 0x000fea000383ffff */
.L_x_596:
[----:B------:R-:W-:Y:S05]  /*69d10*/  BSYNC.RECONVERGENT B0 ;  /* 0x0000000000007941 */ /* 0x000fea0003800200 */
.L_x_595:
        /* <DEDUP_REMOVED lines=16> */
.L_x_604:
        /* <DEDUP_REMOVED lines=174> */
.L_x_603:
[----:B------:R-:W-:Y:S05]  /*6a900*/  BSYNC.RECONVERGENT B1 ;  /* 0x0000000000017941 */ /* 0x000fea0003800200 */
.L_x_602:
[----:B------:R-:W-:Y:S05]  /*6a910*/  @!P0 BRA `(.L_x_604) ;  /* 0xfffffff400408947 */ /* 0x000fea000383ffff */
.L_x_601:
[----:B------:R-:W-:Y:S05]  /*6a920*/  BSYNC.RECONVERGENT B0 ;  /* 0x0000000000007941 */ /* 0x000fea0003800200 */
.L_x_600:
        /* <DEDUP_REMOVED lines=19> */
.L_x_609:
        /* <DEDUP_REMOVED lines=174> */
.L_x_608:
[----:B------:R-:W-:Y:S05]  /*6b540*/  BSYNC.RECONVERGENT B1 ;  /* 0x0000000000017941 */ /* 0x000fea0003800200 */
.L_x_607:
[----:B------:R-:W-:Y:S05]  /*6b550*/  @!P0 BRA `(.L_x_609) ;  /* 0xfffffff400408947 */ /* 0x000fea000383ffff */
.L_x_606:
[----:B------:R-:W-:Y:S05]  /*6b560*/  BSYNC.RECONVERGENT B0 ;  /* 0x0000000000007941 */ /* 0x000fea0003800200 */
.L_x_605:
        /* <DEDUP_REMOVED lines=16> */
.L_x_614:
        /* <DEDUP_REMOVED lines=174> */
.L_x_613:
[----:B------:R-:W-:Y:S05]  /*6c150*/  BSYNC.RECONVERGENT B1 ;  /* 0x0000000000017941 */ /* 0x000fea0003800200 */
.L_x_612:
[----:B------:R-:W-:Y:S05]  /*6c160*/  @!P0 BRA `(.L_x_614) ;  /* 0xfffffff400408947 */ /* 0x000fea000383ffff */
.L_x_611:
[----:B------:R-:W-:Y:S05]  /*6c170*/  BSYNC.RECONVERGENT B0 ;  /* 0x0000000000007941 */ /* 0x000fea0003800200 */
.L_x_610:
        /* <DEDUP_REMOVED lines=19> */
.L_x_619:
        /* <DEDUP_REMOVED lines=174> */
.L_x_618:
[----:B------:R-:W-:Y:S05]  /*6cd90*/  BSYNC.RECONVERGENT B1 ;  /* 0x0000000000017941 */ /* 0x000fea0003800200 */
.L_x_617:
[----:B------:R-:W-:Y:S05]  /*6cda0*/  @!P0 BRA `(.L_x_619) ;  /* 0xfffffff400408947 */ /* 0x000fea000383ffff */
.L_x_616:
[----:B------:R-:W-:Y:S05]  /*6cdb0*/  BSYNC.RECONVERGENT B0 ;  /* 0x0000000000007941 */ /* 0x000fea0003800200 */
.L_x_615:
        /* <DEDUP_REMOVED lines=16> */
.L_x_624:
        /* <DEDUP_REMOVED lines=174> */
.L_x_623:
[----:B------:R-:W-:Y:S05]  /*6d9a0*/  BSYNC.RECONVERGENT B1 ;  /* 0x0000000000017941 */ /* 0x000fea0003800200 */
.L_x_622:
[----:B------:R-:W-:Y:S05]  /*6d9b0*/  @!P0 BRA `(.L_x_624) ;  /* 0xfffffff400408947 */ /* 0x000fea000383ffff */
.L_x_621:
[----:B------:R-:W-:Y:S05]  /*6d9c0*/  BSYNC.RECONVERGENT B0 ;  /* 0x0000000000007941 */ /* 0x000fea0003800200 */
.L_x_620:
[----:B------:R-:W1:Y:S08]  /*6d9d0*/  S2UR UR5, SR_CgaCtaId ;  /* 0x00000000000579c3 */ /* 0x000e700000008800 */
[----:B------:R-:W-:Y:S01]  /*6d9e0*/  BAR.SYNC.DEFER_BLOCKING 0x0 ;  /* 0x0000000000007b1d */ /* 0x000fe20000010000 */
[----:B------:R-:W-:Y:S02]  /*6d9f0*/  IMAD.U32 R2, RZ, RZ, UR14 ;  /* 0x0000000eff027e24 */ /* 0x000fe4000f8e00ff */
[----:B------:R-:W-:-:S03]  /*6da00*/  IMAD.U32 R3, RZ, RZ, UR15 ;  /* 0x0000000fff037e24 */ /* 0x000fc6000f8e00ff */
[----:B------:R-:W-:Y:S01]  /*6da10*/  UMOV UR4, 0x400 ;  /* 0x0000040000047882 */ /* 0x000fe20000000000 */
[----:B------:R-:W-:Y:S01]  /*6da20*/  BSSY.RECONVERGENT B0, `(.L_x_625) ;  /* 0x000008f000007945 */ /* 0x000fe20003800200 */
[----:B-1----:R-:W-:-:S09]  /*6da30*/  ULEA UR4, UR5, UR4, 0x18 ;  /* 0x0000000405047291 */ /* 0x002fd2000f8ec0ff */
[----:B0-----:R-:W0:Y:S04]  /*6da40*/  LDS R9, [UR4+0x48] ;  /* 0x00004804ff097984 */ /* 0x001e280008000800 */
[----:B0-----:R-:W-:Y:S01]  /*6da50*/  STG.E desc[UR12][R2.64+0x1000], R9 ;  /* 0x0010000902007986 */ /* 0x001fe2000c10190c */
[----:B------:R-:W-:Y:S06]  /*6da60*/  BAR.SYNC.DEFER_BLOCKING 0x0 ;  /* 0x0000000000007b1d */ /* 0x000fec0000010000 */
[----:B------:R-:W-:Y:S02]  /*6da70*/  STS [UR4+0x50], R9 ;  /* 0x00005009ff007988 */ /* 0x000fe40008000804 */
[----:B------:R-:W-:Y:S06]  /*6da80*/  BAR.SYNC.DEFER_BLOCKING 0x0 ;  /* 0x0000000000007b1d */ /* 0x000fec0000010000 */
[----:B------:R-:W0:Y:S02]  /*6da90*/  LDS R0, [UR4+0x50] ;  /* 0x00005004ff007984 */ /* 0x000e240008000800 */
[----:B0-----:R-:W-:-:S13]  /*6daa0*/  ISETP.GE.U32.AND P0, PT, R7, R0, PT ;  /* 0x000000000700720c */ /* 0x001fda0003f06070 */
[----:B------:R-:W-:Y:S05]  /*6dab0*/  @P0 BRA `(.L_x_626) ;  /* 0x0000000800140947 */ /* 0x000fea0003800000 */
[----:B------:R0:W5:Y:S01]  /*6dac0*/  LDG.E.U8 R18, desc[UR12][R18.64+0x2f] ;  /* 0x00002f0c12127981 */ /* 0x000162000c1e1100 */
[----:B------:R-:W1:Y:S01]  /*6dad0*/  LDC.64 R2, c[0x4][0x28] ;  /* 0x01000a00ff027b82 */ /* 0x000e620000000a00 */
[----:B------:R-:W-:-:S07]  /*6dae0*/  UMOV UR4, URZ ;  /* 0x000000ff00047c82 */ /* 0x000fce0008000000 */
[----:B------:R-:W2:Y:S01]  /*6daf0*/  LDC R6, c[0x0][0x360] ;  /* 0x0000d800ff067b82 */ /* 0x000ea20000000800 */
[----:B-1----:R-:W-:-:S04]  /*6db00*/  IMAD.WIDE.U32 R2, R23, 0xd, R2 ;  /* 0x0000000d17027825 */ /* 0x002fc800078e0002 */
[----:B0-----:R-:W-:-:S07]  /*6db10*/  VIADD R3, R3, UR4 ;  /* 0x0000000403037c36 */ /* 0x001fce0008000000 */
.L_x_629:
[----:B-1----:R-:W-:-:S04]  /*6db20*/  IMAD.WIDE.U32 R14, R7, 0x4, R4 ;  /* 0x00000004070e7825 */ /* 0x002fc800078e0004 */
[----:B------:R-:W-:Y:S01]  /*6db30*/  IMAD.WIDE.U32 R8, R7, 0x2, RZ ;  /* 0x0000000207087825 */ /* 0x000fe200078e00ff */
[----:B------:R-:W3:Y:S02]  /*6db40*/  LDG.E R19, desc[UR12][R14.64+0x30000] ;  /* 0x0300000c0e137981 */ /* 0x000ee4000c1e1900 */
[----:B------:R-:W-:-:S05]  /*6db50*/  IADD3 R16, P0, PT, R14, -R8, RZ ;  /* 0x800000080e107210 */ /* 0x000fca0007f1e0ff */
[----:B------:R-:W-:-:S05]  /*6db60*/  IMAD.X R17, R15, 0x1, ~R9, P0 ;  /* 0x000000010f117824 */ /* 0x000fca00000e0e09 */
[----:B------:R0:W4:Y:S01]  /*6db70*/  LDG.E.U16 R13, desc[UR12][R16.64+0x40000] ;  /* 0x0400000c100d7981 */ /* 0x000122000c1e1500 */
[----:B------:R-:W-:-:S04]  /*6db80*/  IADD3 R8, P0, PT, -R7, R16, RZ ;  /* 0x0000001007087210 */ /* 0x000fc80007f1e1ff */
[----:B------:R-:W-:-:S05]  /*6db90*/  IADD3.X R9, PT, PT, R17, -0x1, RZ, P0, !PT ;  /* 0xffffffff11097810 */ /* 0x000fca00007fe4ff */
[----:B------:R-:W2:Y:S04]  /*6dba0*/  LDG.E.U8 R11, desc[UR12][R8.64+0x50000] ;  /* 0x0500000c080b7981 */ /* 0x000ea8000c1e1100 */
[----:B------:R-:W2:Y:S04]  /*6dbb0*/  LDG.E.U8 R10, desc[UR12][R8.64+0x48000] ;  /* 0x0480000c080a7981 */ /* 0x000ea8000c1e1100 */
[----:B------:R-:W2:Y:S01]  /*6dbc0*/  LDG.E.U8 R12, desc[UR12][R8.64+0x4c000] ;  /* 0x04c0000c080c7981 */ /* 0x000ea2000c1e1100 */
[----:B------:R-:W-:Y:S01]  /*6dbd0*/  BSSY.RECONVERGENT B1, `(.L_x_627) ;  /* 0x0000070000017945 */ /* 0x000fe20003800200 */
[----:B---3--:R-:W-:-:S02]  /*6dbe0*/  SHF.R.U32.HI R21, RZ, 0x12, R19 ;  /* 0x00000012ff157819 */ /* 0x008fc40000011613 */
[--C-:B------:R-:W-:Y:S02]  /*6dbf0*/  SHF.R.U32.HI R22, RZ, 0x4, R19.reuse ;  /* 0x00000004ff167819 */ /* 0x100fe40000011613 */
[--C-:B------:R-:W-:Y:S02]  /*6dc00*/  SHF.R.U32.HI R23, RZ, 0x16, R19.reuse ;  /* 0x00000016ff177819 */ /* 0x100fe40000011613 */
[--C-:B------:R-:W-:Y:S02]  /*6dc10*/  SHF.R.U32.HI R20, RZ, 0x9, R19.reuse ;  /* 0x00000009ff147819 */ /* 0x100fe40000011613 */
[----:B------:R-:W-:Y:S02]  /*6dc20*/  SHF.R.U32.HI R15, RZ, 0x10, R19 ;  /* 0x00000010ff0f7819 */ /* 0x000fe40000011613 */
[----:B0-----:R-:W-:Y:S02]  /*6dc30*/  LOP3.LUT R17, R23, R21, R22, 0x10, !PT ;  /* 0x0000001517117212 */ /* 0x001fe400078e1016 */
[----:B----4-:R-:W-:-:S02]  /*6dc40*/  SHF.R.U32.HI R14, RZ, 0x9, R13 ;  /* 0x00000009ff0e7819 */ /* 0x010fc4000001160d */
[----:B------:R-:W-:Y:S02]  /*6dc50*/  LOP3.LUT R23, R20, R23, R15, 0x10, !PT ;  /* 0x0000001714177212 */ /* 0x000fe400078e100f */
[----:B------:R-:W-:Y:S02]  /*6dc60*/  LOP3.LUT R20, R14, R21, R20, 0x40, !PT ;  /* 0x000000150e147212 */ /* 0x000fe400078e4014 */
[--C-:B------:R-:W-:Y:S02]  /*6dc70*/  SHF.R.U32.HI R21, RZ, 0x7, R19.reuse ;  /* 0x00000007ff157819 */ /* 0x100fe40000011613 */
        /* <DEDUP_REMOVED lines=15> */
[----:B------:R-:W-:Y:S02]  /*6dd70*/  SHF.R.U32.HI R13, RZ, 0xb, R13 ;  /* 0x0000000bff0d7819 */ /* 0x000fe4000001160d */
[----:B------:R-:W-:Y:S02]  /*6dd80*/  LOP3.LUT R17, R20, R23, R17, 0xfe, !PT ;  /* 0x0000001714117212 */ /* 0x000fe400078efe11 */
[----:B------:R-:W-:Y:S02]  /*6dd90*/  LOP3.LUT R27, R25, R28, R15, 0x40, !PT ;  /* 0x0000001c191b7212 */ /* 0x000fe400078e400f */
[----:B------:R-:W-:Y:S02]  /*6dda0*/  LOP3.LUT R30, R29, R25, R26, 0x10, !PT ;  /* 0x000000191d1e7212 */ /* 0x000fe400078e101a */
[----:B------:R-:W-:Y:S02]  /*6ddb0*/  LOP3.LUT R23, R15, R26, R13, 0x40, !PT ;  /* 0x0000001a0f177212 */ /* 0x000fe400078e400d */
[----:B------:R-:W-:-:S02]  /*6ddc0*/  LOP3.LUT R28, R13, R28, R29, 0x10, !PT ;  /* 0x0000001c0d1c7212 */ /* 0x000fc400078e101d */
[----:B------:R-:W-:Y:S02]  /*6ddd0*/  LOP3.LUT R21, R16, R21, R22, 0xfe, !PT ;  /* 0x0000001510157212 */ /* 0x000fe400078efe16 */
[----:B--2---:R-:W-:Y:S02]  /*6dde0*/  LOP3.LUT R17, R11, R17, R14, 0x1e, !PT ;  /* 0x000000110b117212 */ /* 0x004fe400078e1e0e */
[--C-:B------:R-:W-:Y:S02]  /*6ddf0*/  SHF.R.U32.HI R15, RZ, 0x6, R10.reuse ;  /* 0x00000006ff0f7819 */ /* 0x100fe4000001160a */
[--C-:B------:R-:W-:Y:S02]  /*6de00*/  SHF.R.U32.HI R25, RZ, 0x4, R10.reuse ;  /* 0x00000004ff197819 */ /* 0x100fe4000001160a */
[--C-:B------:R-:W-:Y:S02]  /*6de10*/  SHF.R.U32.HI R20, RZ, 0x3, R10.reuse ;  /* 0x00000003ff147819 */ /* 0x100fe4000001160a */
[----:B------:R-:W-:-:S02]  /*6de20*/  SHF.R.U32.HI R13, RZ, 0x2, R10 ;  /* 0x00000002ff0d7819 */ /* 0x000fc4000001160a */
[--C-:B------:R-:W-:Y:S02]  /*6de30*/  SHF.R.U32.HI R22, RZ, 0x6, R12.reuse ;  /* 0x00000006ff167819 */ /* 0x100fe4000001160c */
[----:B------:R-:W-:Y:S02]  /*6de40*/  SHF.R.U32.HI R14, RZ, 0x5, R12 ;  /* 0x00000005ff0e7819 */ /* 0x000fe4000001160c */
[-CC-:B------:R-:W-:Y:S02]  /*6de50*/  LOP3.LUT R29, R25, R15.reuse, R10.reuse, 0x2f, !PT ;  /* 0x0000000f191d7212 */ /* 0x180fe400078e2f0a */
[----:B------:R-:W-:Y:S02]  /*6de60*/  LOP3.LUT R26, R20, R15, R10, 0x4f, !PT ;  /* 0x0000000f141a7212 */ /* 0x000fe400078e4f0a */
[----:B------:R-:W-:Y:S02]  /*6de70*/  LOP3.LUT R25, R22, R14, R13, 0x8f, !PT ;  /* 0x0000000e16197212 */ /* 0x000fe400078e8f0d */
[----:B------:R-:W-:-:S02]  /*6de80*/  SHF.R.U32.HI R16, RZ, 0x4, R11 ;  /* 0x00000004ff107819 */ /* 0x000fc4000001160b */
[----:B------:R-:W-:Y:S02]  /*6de90*/  IADD3 R32, PT, PT, R25, R26, R29 ;  /* 0x0000001a19207210 */ /* 0x000fe40007ffe01d */
[----:B------:R-:W-:Y:S02]  /*6dea0*/  SHF.R.U32.HI R26, RZ, 0x1, R10 ;  /* 0x00000001ff1a7819 */ /* 0x000fe4000001160a */
[----:B------:R-:W-:Y:S02]  /*6deb0*/  LOP3.LUT R27, R28, R30, R27, 0xfe, !PT ;  /* 0x0000001e1c1b7212 */ /* 0x000fe400078efe1b */
[----:B------:R-:W-:Y:S02]  /*6dec0*/  LOP3.LUT R17, R16, R17, R19, 0x96, !PT ;  /* 0x0000001110117212 */ /* 0x000fe400078e9613 */
[----:B------:R-:W-:Y:S02]  /*6ded0*/  LOP3.LUT R21, R10, R21, R24, 0x1e, !PT ;  /* 0x000000150a157212 */ /* 0x000fe400078e1e18 */
[----:B------:R-:W-:-:S02]  /*6dee0*/  SHF.R.U32.HI R24, RZ, 0x3, R11 ;  /* 0x00000003ff187819 */ /* 0x000fc4000001160b */
[----:B------:R-:W-:Y:S02]  /*6def0*/  SHF.R.U32.HI R25, RZ, 0x5, R11 ;  /* 0x00000005ff197819 */ /* 0x000fe4000001160b */
[----:B------:R-:W-:Y:S02]  /*6df00*/  SHF.R.U32.HI R19, RZ, 0x3, R12 ;  /* 0x00000003ff137819 */ /* 0x000fe4000001160c */
[----:B------:R-:W-:Y:S02]  /*6df10*/  LOP3.LUT R26, R26, R14, R13, 0xe0, !PT ;  /* 0x0000000e1a1a7212 */ /* 0x000fe400078ee00d */
[----:B------:R-:W-:Y:S02]  /*6df20*/  LOP3.LUT R23, R12, R27, R23, 0x1e, !PT ;  /* 0x0000001b0c177212 */ /* 0x000fe400078e1e17 */
[--C-:B------:R-:W-:Y:S02]  /*6df30*/  SHF.R.U32.HI R27, RZ, 0x6, R11.reuse ;  /* 0x00000006ff1b7819 */ /* 0x100fe4000001160b */
[----:B------:R-:W-:-:S02]  /*6df40*/  SHF.R.U32.HI R28, RZ, 0x1, R11 ;  /* 0x00000001ff1c7819 */ /* 0x000fc4000001160b */
[----:B------:R-:W-:Y:S02]  /*6df50*/  SHF.R.U32.HI R29, RZ, 0x2, R11 ;  /* 0x00000002ff1d7819 */ /* 0x000fe4000001160b */
[----:B------:R-:W-:Y:S02]  /*6df60*/  SHF.R.U32.HI R12, RZ, 0x1, R12 ;  /* 0x00000001ff0c7819 */ /* 0x000fe4000001160c */
[----:B------:R-:W-:Y:S02]  /*6df70*/  LOP3.LUT R25, R25, R24, R19, 0x8f, !PT ;  /* 0x0000001819197212 */ /* 0x000fe400078e8f13 */
[----:B------:R-:W-:Y:S02]  /*6df80*/  LOP3.LUT R26, RZ, R26, RZ, 0x33, !PT ;  /* 0x0000001aff1a7212 */ /* 0x000fe400078e33ff */
[----:B------:R-:W-:Y:S02]  /*6df90*/  LOP3.LUT R16, R16, R28, R27, 0x4f, !PT ;  /* 0x0000001c10107212 */ /* 0x000fe400078e4f1b */
[----:B------:R-:W-:-:S02]  /*6dfa0*/  LOP3.LUT R11, R11, R27, R28, 0x8f, !PT ;  /* 0x0000001b0b0b7212 */ /* 0x000fc400078e8f1c */
[--C-:B------:R-:W-:Y:S02]  /*6dfb0*/  LOP3.LUT R29, R29, R27, R28.reuse, 0x4f, !PT ;  /* 0x0000001b1d1d7212 */ /* 0x100fe400078e4f1c */
[----:B------:R-:W-:Y:S02]  /*6dfc0*/  LOP3.LUT R30, R10, R13, R28, 0x10, !PT ;  /* 0x0000000d0a1e7212 */ /* 0x000fe400078e101c */
[----:B------:R-:W-:Y:S02]  /*6dfd0*/  LOP3.LUT R27, R14, R27, R10, 0x10, !PT ;  /* 0x0000001b0e1b7212 */ /* 0x000fe400078e100a */
[C---:B------:R-:W-:Y:S02]  /*6dfe0*/  LOP3.LUT R31, R24.reuse, R13, R19, 0x40, !PT ;  /* 0x0000000d181f7212 */ /* 0x040fe400078e4013 */
[----:B------:R-:W-:Y:S02]  /*6dff0*/  LOP3.LUT R28, R24, R28, RZ, 0x30, !PT ;  /* 0x0000001c181c7212 */ /* 0x000fe400078e30ff */
[----:B------:R-:W-:-:S02]  /*6e000*/  IADD3 R25, PT, PT, R25, R32, R26 ;  /* 0x0000002019197210 */ /* 0x000fc40007ffe01a */
[----:B------:R-:W-:Y:S02]  /*6e010*/  LOP3.LUT R12, R12, R24, R19, 0xe0, !PT ;  /* 0x000000180c0c7212 */ /* 0x000fe400078ee013 */
[----:B------:R-:W-:Y:S02]  /*6e020*/  LOP3.LUT R30, R31, R30, R27, 0xfe, !PT ;  /* 0x0000001e1f1e7212 */ /* 0x000fe400078efe1b */
[----:B------:R-:W-:Y:S02]  /*6e030*/  LOP3.LUT R28, R28, R19, R14, 0xf4, !PT ;  /* 0x000000131c1c7212 */ /* 0x000fe400078ef40e */
[----:B------:R-:W-:Y:S02]  /*6e040*/  LOP3.LUT R22, R22, R23, R19, 0x69, !PT ;  /* 0x0000001716167212 */ /* 0x000fe400078e6913 */
[----:B------:R-:W-:Y:S02]  /*6e050*/  IADD3 R12, PT, PT, R11, R25, -R12 ;  /* 0x000000190b0c7210 */ /* 0x000fe40007ffe80c */
[----:B------:R-:W-:-:S02]  /*6e060*/  LOP3.LUT R21, R15, R21, R20, 0x69, !PT ;  /* 0x000000150f157212 */ /* 0x000fc400078e6914 */
[----:B------:R-:W-:Y:S02]  /*6e070*/  LOP3.LUT R11, R30, R28, R15, 0xf4, !PT ;  /* 0x0000001c1e0b7212 */ /* 0x000fe400078ef40f */
[----:B------:R-:W-:Y:S02]  /*6e080*/  LOP3.LUT R22, R22, R19, R24, 0xf4, !PT ;  /* 0x0000001316167212 */ /* 0x000fe400078ef418 */
[----:B------:R-:W-:Y:S02]  /*6e090*/  IADD3 R12, PT, PT, R29, R12, R16 ;  /* 0x0000000c1d0c7210 */ /* 0x000fe40007ffe010 */
[----:B------:R-:W-:Y:S02]  /*6e0a0*/  LOP3.LUT R17, R17, R15, R10, 0xe0, !PT ;  /* 0x0000000f11117212 */ /* 0x000fe400078ee00a */
[----:B------:R-:W-:Y:S02]  /*6e0b0*/  LOP3.LUT R14, R21, R14, R13, 0xf4, !PT ;  /* 0x0000000e150e7212 */ /* 0x000fe400078ef40d */
[----:B------:R-:W-:-:S04]  /*6e0c0*/  IADD3 R11, PT, PT, R22, R12, R11 ;  /* 0x0000000c160b7210 */ /* 0x000fc80007ffe00b */
[----:B------:R-:W-:-:S05]  /*6e0d0*/  IADD3 R11, PT, PT, -R17, R11, R14 ;  /* 0x0000000b110b7210 */ /* 0x000fca0007ffe10e */
[----:B------:R-:W-:-:S05]  /*6e0e0*/  VIADD R11, R11, 0xfffffffe ;  /* 0xfffffffe0b0b7836 */ /* 0x000fca0000000000 */
[----:B------:R-:W-:-:S04]  /*6e0f0*/  LOP3.LUT R11, R11, 0x1, RZ, 0xc0, !PT ;  /* 0x000000010b0b7812 */ /* 0x000fc800078ec0ff */
[----:B-----5:R-:W-:-:S13]  /*6e100*/  ISETP.NE.AND P0, PT, R11, R18, PT ;  /* 0x000000120b00720c */ /* 0x020fda0003f05270 */
[----:B------:R-:W-:Y:S05]  /*6e110*/  @P0 BRA `(.L_x_628) ;  /* 0x00000000006c0947 */ /* 0x000fea0003800000 */
[----:B------:R-:W-:-:S05]  /*6e120*/  IMAD.WIDE.U32 R8, R7, 0x3, R8 ;  /* 0x0000000307087825 */ /* 0x000fca00078e0008 */
[----:B------:R-:W2:Y:S04]  /*6e130*/  LDG.E R15, desc[UR12][R8.64+0x20000] ;  /* 0x0200000c080f7981 */ /* 0x000ea8000c1e1900 */
[----:B------:R-:W3:Y:S04]  /*6e140*/  LDG.E R13, desc[UR12][R8.64] ;  /* 0x0000000c080d7981 */ /* 0x000ee8000c1e1900 */
[----:B------:R-:W4:Y:S01]  /*6e150*/  LDG.E R11, desc[UR12][R8.64+0x10000] ;  /* 0x0100000c080b7981 */ /* 0x000f22000c1e1900 */
[----:B------:R-:W-:-:S05]  /*6e160*/  IMAD.MOV.U32 R10, RZ, RZ, 0x1 ;  /* 0x00000001ff0a7424 */ /* 0x000fca00078e00ff */
[----:B------:R-:W-:Y:S04]  /*6e170*/  STG.E.U8 desc[UR12][R2.64], R10 ;  /* 0x0000000a02007986 */ /* 0x000fe8000c10110c */
[----:B--2---:R0:W-:Y:S01]  /*6e180*/  STG.E.U8 desc[UR12][R2.64+0x2], R15 ;  /* 0x0000020f02007986 */ /* 0x0041e2000c10110c */
[--C-:B------:R-:W-:Y:S02]  /*6e190*/  SHF.R.U32.HI R19, RZ, 0x8, R15.reuse ;  /* 0x00000008ff137819 */ /* 0x100fe4000001160f */
[--C-:B------:R-:W-:Y:S01]  /*6e1a0*/  SHF.R.U32.HI R21, RZ, 0x10, R15.reuse ;  /* 0x00000010ff157819 */ /* 0x100fe2000001160f */
[----:B---3--:R1:W-:Y:S01]  /*6e1b0*/  STG.E.U8 desc[UR12][R2.64+0x8], R13 ;  /* 0x0000080d02007986 */ /* 0x0083e2000c10110c */
[----:B------:R-:W-:Y:S02]  /*6e1c0*/  SHF.R.U32.HI R23, RZ, 0x18, R15 ;  /* 0x00000018ff177819 */ /* 0x000fe4000001160f */
[----:B------:R-:W-:Y:S01]  /*6e1d0*/  SHF.R.U32.HI R17, RZ, 0x18, R13 ;  /* 0x00000018ff117819 */ /* 0x000fe2000001160d */
[----:B------:R1:W-:Y:S01]  /*6e1e0*/  STG.E.U8 desc[UR12][R2.64+0x3], R19 ;  /* 0x0000031302007986 */ /* 0x0003e2000c10110c */
[----:B----4-:R-:W-:-:S02]  /*6e1f0*/  SHF.R.U32.HI R25, RZ, 0x18, R11 ;  /* 0x00000018ff197819 */ /* 0x010fc4000001160b */
[--C-:B------:R-:W-:Y:S01]  /*6e200*/  SHF.R.U32.HI R9, RZ, 0x10, R13.reuse ;  /* 0x00000010ff097819 */ /* 0x100fe2000001160d */
[----:B------:R1:W-:Y:S01]  /*6e210*/  STG.E.U8 desc[UR12][R2.64+0x4], R21 ;  /* 0x0000041502007986 */ /* 0x0003e2000c10110c */
[----:B0-----:R-:W-:Y:S02]  /*6e220*/  SHF.R.U32.HI R15, RZ, 0x8, R13 ;  /* 0x00000008ff0f7819 */ /* 0x001fe4000001160d */
[--C-:B------:R-:W-:Y:S01]  /*6e230*/  SHF.R.U32.HI R27, RZ, 0x10, R11.reuse ;  /* 0x00000010ff1b7819 */ /* 0x100fe2000001160b */
[----:B------:R1:W-:Y:S01]  /*6e240*/  STG.E.U8 desc[UR12][R2.64+0x5], R23 ;  /* 0x0000051702007986 */ /* 0x0003e2000c10110c */
[----:B------:R-:W-:-:S03]  /*6e250*/  SHF.R.U32.HI R29, RZ, 0x8, R11 ;  /* 0x00000008ff1d7819 */ /* 0x000fc6000001160b */
[----:B------:R1:W-:Y:S04]  /*6e260*/  STG.E.U8 desc[UR12][R2.64+0x1], R17 ;  /* 0x0000011102007986 */ /* 0x0003e8000c10110c */
[----:B------:R1:W-:Y:S04]  /*6e270*/  STG.E.U8 desc[UR12][R2.64+0xc], R11 ;  /* 0x00000c0b02007986 */ /* 0x0003e8000c10110c */
[----:B------:R1:W-:Y:S04]  /*6e280*/  STG.E.U8 desc[UR12][R2.64+0x6], R9 ;  /* 0x0000060902007986 */ /* 0x0003e8000c10110c */
[----:B------:R1:W-:Y:S04]  /*6e290*/  STG.E.U8 desc[UR12][R2.64+0x7], R15 ;  /* 0x0000070f02007986 */ /* 0x0003e8000c10110c */
[----:B------:R1:W-:Y:S04]  /*6e2a0*/  STG.E.U8 desc[UR12][R2.64+0x9], R25 ;  /* 0x0000091902007986 */ /* 0x0003e8000c10110c */
[----:B------:R1:W-:Y:S04]  /*6e2b0*/  STG.E.U8 desc[UR12][R2.64+0xa], R27 ;  /* 0x00000a1b02007986 */ /* 0x0003e8000c10110c */
[----:B------:R1:W-:Y:S02]  /*6e2c0*/  STG.E.U8 desc[UR12][R2.64+0xb], R29 ;  /* 0x00000b1d02007986 */ /* 0x0003e4000c10110c */
.L_x_628:
[----:B------:R-:W-:Y:S05]  /*6e2d0*/  BSYNC.RECONVERGENT B1 ;  /* 0x0000000000017941 */ /* 0x000fea0003800200 */
.L_x_627:
[----:B------:R-:W-:-:S05]  /*6e2e0*/  IMAD.IADD R7, R6, 0x1, R7 ;  /* 0x0000000106077824 */ /* 0x000fca00078e0207 */
[----:B------:R-:W-:-:S13]  /*6e2f0*/  ISETP.GE.U32.AND P0, PT, R7, R0, PT ;  /* 0x000000000700720c */ /* 0x000fda0003f06070 */
[----:B------:R-:W-:Y:S05]  /*6e300*/  @!P0 BRA `(.L_x_629) ;  /* 0xfffffff800048947 */ /* 0x000fea000383ffff */
.L_x_626:
[----:B------:R-:W-:Y:S05]  /*6e310*/  BSYNC.RECONVERGENT B0 ;  /* 0x0000000000007941 */ /* 0x000fea0003800200 */
.L_x_625:
[----:B------:R-:W-:Y:S06]  /*6e320*/  BAR.SYNC.DEFER_BLOCKING 0x0 ;  /* 0x0000000000007b1d */ /* 0x000fec0000010000 */
[----:B------:R-:W-:Y:S05]  /*6e330*/  EXIT ;  /* 0x000000000000794d */ /* 0x000fea0003800000 */
        .type           $_Z11CudaCalcKeyP11BiuParaNodeP6InitGHP7InitLMRP18CommonHeadIndexStrh$_Z7PreSortPK6InitGHPK7InitLMRPK18CommonHeadIndexStrP8BiuStateS9_S9_PjSA_h,@function
        .size           $_Z11CudaCalcKeyP11BiuParaNodeP6InitGHP7InitLMRP18CommonHeadIndexStrh$_Z7PreSortPK6InitGHPK7InitLMRPK18CommonHeadIndexStrP8BiuStateS9_S9_PjSA_h,(.L_x_1214 - $_Z11CudaCalcKeyP11BiuParaNodeP6InitGHP7InitLMRP18CommonHeadIndexStrh$_Z7PreSortPK6InitGHPK7InitLMRPK18CommonHeadIndexStrP8BiuStateS9_S9_PjSA_h)
$_Z11CudaCalcKeyP11BiuParaNodeP6InitGHP7InitLMRP18CommonHeadIndexStrh$_Z7PreSortPK6InitGHPK7InitLMRPK18CommonHeadIndexStrP8BiuStateS9_S9_PjSA_h:
[----:B------:R-:W0:Y:S01]  /*6e340*/  LDCU.64 UR22, c[0x0][0x358] ;  /* 0x00006b00ff1677ac */ /* 0x000e220008000a00 */
[----:B------:R-:W-:Y:S01]  /*6e350*/  IMAD.U32 R4, RZ, RZ, UR6 ;  /* 0x00000006ff047e24 */ /* 0x000fe2000f8e00ff */
[----:B------:R-:W1:Y:S01]  /*6e360*/  LDC.64 R28, c[0x4][RZ] ;  /* 0x01000000ff1c7b82 */ /* 0x000e620000000a00 */
[----:B------:R-:W-:Y:S02]  /*6e370*/  IMAD.U32 R3, RZ, RZ, UR24 ;  /* 0x00000018ff037e24 */ /* 0x000fe4000f8e00ff */
[----:B------:R-:W-:Y:S02]  /*6e380*/  IMAD.MOV.U32 R2, RZ, RZ, R4 ;  /* 0x000000ffff027224 */ /* 0x000fe400078e0004 */
[----:B------:R-:W-:-:S03]  /*6e390*/  IMAD.U32 R5, RZ, RZ, UR7 ;  /* 0x00000007ff057e24 */ /* 0x000fc6000f8e00ff */
[----:B0-----:R0:W-:Y:S04]  /*6e3a0*/  STG.E desc[UR22][R2.64], RZ ;  /* 0x000000ff02007986 */ /* 0x0011e8000c101916 */
[----:B------:R-:W2:Y:S04]  /*6e3b0*/  LDG.E R25, desc[UR22][R10.64+0x8] ;  /* 0x000008160a197981 */ /* 0x000ea8000c1e1900 */
[----:B------:R-:W2:Y:S01]  /*6e3c0*/  LDG.E R26, desc[UR22][R10.64] ;  /* 0x000000160a1a7981 */ /* 0x000ea2000c1e1900 */
[----:B------:R-:W-:Y:S01]  /*6e3d0*/  PRMT R20, R23, 0x7770, RZ ;  /* 0x0000777017147816 */ /* 0x000fe200000000ff */
[----:B------:R-:W-:Y:S01]  /*6e3e0*/  UMOV UR4, URZ ;  /* 0x000000ff00047c82 */ /* 0x000fe20008000000 */
[----:B------:R-:W-:-:S02]  /*6e3f0*/  IMAD.MOV.U32 R5, RZ, RZ, R31 ;  /* 0x000000ffff057224 */ /* 0x000fc400078e001f */
[----:B0-----:R-:W-:Y:S02]  /*6e400*/  IMAD.MOV.U32 R2, RZ, RZ, R32 ;  /* 0x000000ffff027224 */ /* 0x001fe400078e0020 */
[----:B-1----:R-:W-:-:S04]  /*6e410*/  IMAD.WIDE.U32 R28, R20, 0x7, R28 ;  /* 0x00000007141c7825 */ /* 0x002fc800078e001c */
[----:B------:R-:W-:Y:S02]  /*6e420*/  IMAD.MOV.U32 R3, RZ, RZ, R33 ;  /* 0x000000ffff037224 */ /* 0x000fe400078e0021 */
[----:B--2---:R-:W-:-:S05]  /*6e430*/  IMAD R4, R25, R26, RZ ;  /* 0x0000001a19047224 */ /* 0x004fca00078e02ff */
[----:B------:R-:W-:Y:S01]  /*6e440*/  LOP3.LUT P0, RZ, R4, 0xffffc000, RZ, 0xc0, !PT ;  /* 0xffffc00004ff7812 */ /* 0x000fe2000780c0ff */
[----:B------:R-:W-:Y:S02]  /*6e450*/  IMAD.MOV.U32 R4, RZ, RZ, R0 ;  /* 0x000000ffff047224 */ /* 0x000fe400078e0000 */
[----:B------:R-:W-:-:S10]  /*6e460*/  IMAD.MOV.U32 R0, RZ, RZ, RZ ;  /* 0x000000ffff007224 */ /* 0x000fd400078e00ff */
[----:B------:R-:W-:Y:S05]  /*6e470*/  @!P0 BRA `(.L_x_630) ;  /* 0x0000005400308947 */ /* 0x000fea0003800000 */
[----:B------:R-:W0:Y:S01]  /*6e480*/  S2R R38, SR_TID.X ;  /* 0x0000000000267919 */ /* 0x000e220000002100 */
[----:B------:R-:W-:-:S07]  /*6e490*/  IMAD.MOV.U32 R0, RZ, RZ, RZ ;  /* 0x000000ffff007224 */ /* 0x000fce00078e00ff */
.L_x_666:
[----:B-1----:R-:W1:Y:S01]  /*6e4a0*/  S2UR UR9, SR_CgaCtaId ;  /* 0x00000000000979c3 */ /* 0x002e620000008800 */
[----:B------:R-:W-:Y:S01]  /*6e4b0*/  UMOV UR5, 0x400 ;  /* 0x0000040000057882 */ /* 0x000fe20000000000 */
[----:B--2---:R-:W-:Y:S01]  /*6e4c0*/  IMAD.U32 R32, RZ, RZ, UR25 ;  /* 0x00000019ff207e24 */ /* 0x004fe2000f8e00ff */
[----:B------:R-:W-:Y:S01]  /*6e4d0*/  BSSY.RECONVERGENT B0, `(.L_x_631) ;  /* 0x00000d7000007945 */ /* 0x000fe20003800200 */
[----:B------:R-:W-:Y:S02]  /*6e4e0*/  IMAD.U32 R33, RZ, RZ, UR26 ;  /* 0x0000001aff217e24 */ /* 0x000fe4000f8e00ff */
[----:B------:R-:W-:-:S05]  /*6e4f0*/  IMAD.MOV.U32 R35, RZ, RZ, 0x4000 ;  /* 0x00004000ff237424 */ /* 0x000fca00078e00ff */
[----:B------:R-:W-:Y:S01]  /*6e500*/  STG.E desc[UR22][R32.64], R35 ;  /* 0x0000002320007986 */ /* 0x000fe2000c101916 */
[----:B-1----:R-:W-:-:S09]  /*6e510*/  ULEA UR5, UR9, UR5, 0x18 ;  /* 0x0000000509057291 */ /* 0x002fd2000f8ec0ff */
[----:B------:R-:W-:Y:S04]  /*6e520*/  STS [UR5+0x64], R35 ;  /* 0x00006423ff007988 */ /* 0x000fe80008000805 */
[----:B------:R-:W-:Y:S01]  /*6e530*/  STS [UR5+0x68], RZ ;  /* 0x000068ffff007988 */ /* 0x000fe20008000805 */
[----:B------:R-:W-:Y:S06]  /*6e540*/  BAR.SYNC.DEFER_BLOCKING 0x0 ;  /* 0x0000000000007b1d */ /* 0x000fec0000010000 */
[----:B0-----:R-:W0:Y:S02]  /*6e550*/  LDS R31, [UR5+0x64] ;  /* 0x00006405ff1f7984 */ /* 0x001e240008000800 */
[----:B0-----:R-:W-:-:S13]  /*6e560*/  ISETP.GE.U32.AND P0, PT, R38, R31, PT ;  /* 0x0000001f2600720c */ /* 0x001fda0003f06070 */
[----:B------:R-:W-:Y:S05]  /*6e570*/  @P0 BRA `(.L_x_632) ;  /* 0x0000000c00300947 */ /* 0x000fea0003800000 */
[----:B------:R0:W5:Y:S01]  /*6e580*/  LDG.E.U8 R36, desc[UR22][R28.64] ;  /* 0x000000161c247981 */ /* 0x000162000c1e1100 */
[----:B------:R-:W-:-:S13]  /*6e590*/  ISETP.NE.U32.AND P0, PT, R25, RZ, PT ;  /* 0x000000ff1900720c */ /* 0x000fda0003f05070 */
.L_x_635:
[----:B-1----:R-:W1:Y:S01]  /*6e5a0*/  I2F.U32.RP R35, R25 ;  /* 0x0000001900237306 */ /* 0x002e620000209000 */
[----:B------:R-:W-:Y:S01]  /*6e5b0*/  IMAD.MOV R37, RZ, RZ, -R25 ;  /* 0x000000ffff257224 */ /* 0x000fe200078e0a19 */
[----:B------:R-:W-:Y:S01]  /*6e5c0*/  LOP3.LUT R39, RZ, R25, RZ, 0x33, !PT ;  /* 0x00000019ff277212 */ /* 0x000fe200078e33ff */
[----:B------:R-:W-:Y:S02]  /*6e5d0*/  IMAD.MOV.U32 R32, RZ, RZ, RZ ;  /* 0x000000ffff207224 */ /* 0x000fe400078e00ff */
[----:B------:R-:W-:-:S03]  /*6e5e0*/  VIADD R42, R38, UR4 ;  /* 0x00000004262a7c36 */ /* 0x000fc60008000000 */
[----:B-1----:R-:W1:Y:S02]  /*6e5f0*/  MUFU.RCP R35, R35 ;  /* 0x0000002300237308 */ /* 0x002e640000001000 */
[----:B-1----:R-:W-:-:S06]  /*6e600*/  VIADD R33, R35, 0xffffffe ;  /* 0x0ffffffe23217836 */ /* 0x002fcc0000000000 */
[----:B------:R-:W1:Y:S02]  /*6e610*/  F2I.FTZ.U32.TRUNC.NTZ R33, R33 ;  /* 0x0000002100217305 */ /* 0x000e64000021f000 */
[----:B-1----:R-:W-:-:S04]  /*6e620*/  IMAD R37, R37, R33, RZ ;  /* 0x0000002125257224 */ /* 0x002fc800078e02ff */
[----:B------:R-:W-:-:S06]  /*6e630*/  IMAD.HI.U32 R37, R33, R37, R32 ;  /* 0x0000002521257227 */ /* 0x000fcc00078e0020 */
[----:B------:R-:W-:-:S04]  /*6e640*/  IMAD.HI.U32 R32, R37, R42, RZ ;  /* 0x0000002a25207227 */ /* 0x000fc800078e00ff */
[----:B------:R-:W-:-:S04]  /*6e650*/  IMAD.MOV R34, RZ, RZ, -R32 ;  /* 0x000000ffff227224 */ /* 0x000fc800078e0a20 */
[----:B------:R-:W-:-:S05]  /*6e660*/  IMAD R34, R25, R34, R42 ;  /* 0x0000002219227224 */ /* 0x000fca00078e022a */
[----:B------:R-:W-:-:S13]  /*6e670*/  ISETP.GE.U32.AND P1, PT, R34, R25, PT ;  /* 0x000000192200720c */ /* 0x000fda0003f26070 */
[----:B------:R-:W-:Y:S02]  /*6e680*/  @P1 IMAD.IADD R34, R34, 0x1, -R25 ;  /* 0x0000000122221824 */ /* 0x000fe400078e0a19 */
[----:B------:R-:W-:-:S03]  /*6e690*/  @P1 VIADD R32, R32, 0x1 ;  /* 0x0000000120201836 */ /* 0x000fc60000000000 */
[----:B------:R-:W-:Y:S02]  /*6e6a0*/  ISETP.GE.U32.AND P2, PT, R34, R25, PT ;  /* 0x000000192200720c */ /* 0x000fe40003f46070 */
[----:B------:R-:W1:Y:S11]  /*6e6b0*/  LDC.64 R34, c[0x0][0x390] ;  /* 0x0000e400ff227b82 */ /* 0x000e760000000a00 */
[----:B------:R-:W-:-:S05]  /*6e6c0*/  @P2 VIADD R32, R32, 0x1 ;  /* 0x0000000120202836 */ /* 0x000fca0000000000 */
[----:B------:R-:W-:-:S05]  /*6e6d0*/  SEL R39, R39, R32, !P0 ;  /* 0x0000002027277207 */ /* 0x000fca0004000000 */
[----:B------:R-:W-:-:S04]  /*6e6e0*/  IMAD.WIDE.U32 R32, R39, 0xc, R8 ;  /* 0x0000000c27207825 */ /* 0x000fc800078e0008 */
[----:B------:R-:W-:Y:S01]  /*6e6f0*/  IMAD.MOV R39, RZ, RZ, -R39 ;  /* 0x000000ffff277224 */ /* 0x000fe200078e0a27 */
[----:B------:R-:W2:Y:S01]  /*6e700*/  LDG.E R40, desc[UR22][R32.64+0x4] ;  /* 0x0000041620287981 */ /* 0x000ea2000c1e1900 */
[----:B-1----:R-:W-:-:S03]  /*6e710*/  IMAD.WIDE.U32 R34, R30, 0x6, R34 ;  /* 0x000000061e227825 */ /* 0x002fc600078e0022 */
[----:B------:R-:W3:Y:S01]  /*6e720*/  LDG.E.U16 R37, desc[UR22][R32.64+0xa] ;  /* 0x00000a1620257981 */ /* 0x000ee2000c1e1500 */
[----:B------:R-:W-:-:S04]  /*6e730*/  IMAD R39, R25, R39, R42 ;  /* 0x0000002719277224 */ /* 0x000fc800078e022a */
[----:B------:R-:W-:-:S05]  /*6e740*/  IMAD.WIDE.U32 R34, R39, 0x6, R34 ;  /* 0x0000000627227825 */ /* 0x000fca00078e0022 */
[----:B------:R-:W4:Y:S04]  /*6e750*/  LDG.E.U8 R41, desc[UR22][R34.64+0x3] ;  /* 0x0000031622297981 */ /* 0x000f28000c1e1100 */
[----:B------:R-:W4:Y:S04]  /*6e760*/  LDG.E.U8 R44, desc[UR22][R34.64+0x4] ;  /* 0x00000416222c7981 */ /* 0x000f28000c1e1100 */
[----:B------:R-:W4:Y:S04]  /*6e770*/  LDG.E.U8 R45, desc[UR22][R34.64+0x5] ;  /* 0x00000516222d7981 */ /* 0x000f28000c1e1100 */
[----:B------:R-:W4:Y:S04]  /*6e780*/  LDG.E.U8 R42, desc[UR22][R34.64] ;  /* 0x00000016222a7981 */ /* 0x000f28000c1e1100 */
[----:B------:R-:W4:Y:S04]  /*6e790*/  LDG.E.U8 R39, desc[UR22][R34.64+0x1] ;  /* 0x0000011622277981 */ /* 0x000f28000c1e1100 */
[----:B------:R1:W4:Y:S01]  /*6e7a0*/  LDG.E.U8 R43, desc[UR22][R34.64+0x2] ;  /* 0x00000216222b7981 */ /* 0x000322000c1e1100 */
[----:B------:R-:W-:Y:S01]  /*6e7b0*/  BSSY.RECONVERGENT B1, `(.L_x_633) ;  /* 0x00000a4000017945 */ /* 0x000fe20003800200 */
[----:B--2---:R-:W-:-:S02]  /*6e7c0*/  SHF.R.U32.HI R47, RZ, 0x7, R40 ;  /* 0x00000007ff2f7819 */ /* 0x004fc40000011628 */
[--C-:B------:R-:W-:Y:S02]  /*6e7d0*/  SHF.R.U32.HI R50, RZ, 0x15, R40.reuse ;  /* 0x00000015ff327819 */ /* 0x100fe40000011628 */
[--C-:B------:R-:W-:Y:S02]  /*6e7e0*/  SHF.R.U32.HI R52, RZ, 0xc, R40.reuse ;  /* 0x0000000cff347819 */ /* 0x100fe40000011628 */
[----:B------:R-:W-:Y:S02]  /*6e7f0*/  SHF.R.U32.HI R49, RZ, 0x11, R40 ;  /* 0x00000011ff317819 */ /* 0x000fe40000011628 */
[--C-:B---3--:R-:W-:Y:S02]  /*6e800*/  SHF.R.U32.HI R48, RZ, 0x5, R37.reuse ;  /* 0x00000005ff307819 */ /* 0x108fe40000011625 */
[----:B------:R-:W-:Y:S02]  /*6e810*/  SHF.R.U32.HI R51, RZ, 0xc, R37 ;  /* 0x0000000cff337819 */ /* 0x000fe40000011625 */
        /* <DEDUP_REMOVED lines=8> */
[----:B-1----:R-:W-:Y:S02]  /*6e8a0*/  SHF.R.U32.HI R35, RZ, 0xb, R37 ;  /* 0x0000000bff237819 */ /* 0x002fe40000011625 */
[----:B------:R-:W-:Y:S01]  /*6e8b0*/  LOP3.LUT R34, R49, R51, R52, 0x10, !PT ;  /* 0x0000003331227212 */ /* 0x000fe200078e1034 */
[----:B----4-:R-:W-:Y:S01]  /*6e8c0*/  IMAD R42, R42, 0x100, R39 ;  /* 0x000001002a2a7824 */ /* 0x010fe200078e0227 */
[----:B------:R-:W-:Y:S02]  /*6e8d0*/  LOP3.LUT R52, R56, R55, R54, 0x10, !PT ;  /* 0x0000003738347212 */ /* 0x000fe400078e1036 */
[-C--:B------:R-:W-:Y:S01]  /*6e8e0*/  LOP3.LUT R51, R55, R50.reuse, R53, 0x40, !PT ;  /* 0x0000003237337212 */ /* 0x080fe200078e4035 */
[----:B------:R-:W-:Y:S01]  /*6e8f0*/  IMAD.U32 R39, R42, 0x100, R43 ;  /* 0x000001002a277824 */ /* 0x000fe200078e002b */
[----:B------:R-:W-:-:S02]  /*6e900*/  LOP3.LUT R56, R35, R50, R56, 0x10, !PT ;  /* 0x0000003223387212 */ /* 0x000fc400078e1038 */
[--C-:B------:R-:W-:Y:S02]  /*6e910*/  SHF.R.U32.HI R49, RZ, 0x6, R41.reuse ;  /* 0x00000006ff317819 */ /* 0x100fe40000011629 */
[----:B------:R-:W-:Y:S02]  /*6e920*/  SHF.R.U32.HI R50, RZ, 0x3, R41 ;  /* 0x00000003ff327819 */ /* 0x000fe40000011629 */
[----:B------:R-:W-:Y:S02]  /*6e930*/  LOP3.LUT R47, R48, R47, R46, 0xfe, !PT ;  /* 0x0000002f302f7212 */ /* 0x000fe400078efe2e */
[----:B------:R-:W-:Y:S02]  /*6e940*/  LOP3.LUT R46, R56, R52, R51, 0xfe, !PT ;  /* 0x00000034382e7212 */ /* 0x000fe400078efe33 */
[----:B------:R-:W-:Y:S02]  /*6e950*/  LOP3.LUT R35, R53, R54, R35, 0x40, !PT ;  /* 0x0000003635237212 */ /* 0x000fe400078e4023 */
[----:B------:R-:W-:-:S02]  /*6e960*/  LOP3.LUT R48, R50, R49, RZ, 0x3c, !PT ;  /* 0x0000003132307212 */ /* 0x000fc400078e3cff */
[--C-:B------:R-:W-:Y:S02]  /*6e970*/  SHF.R.U32.HI R55, RZ, 0x6, R44.reuse ;  /* 0x00000006ff377819 */ /* 0x100fe4000001162c */
[----:B------:R-:W-:Y:S02]  /*6e980*/  SHF.R.U32.HI R56, RZ, 0x3, R44 ;  /* 0x00000003ff387819 */ /* 0x000fe4000001162c */
[--C-:B------:R-:W-:Y:S02]  /*6e990*/  SHF.R.U32.HI R50, RZ, 0x12, R40.reuse ;  /* 0x00000012ff327819 */ /* 0x100fe40000011628 */
[--C-:B------:R-:W-:Y:S02]  /*6e9a0*/  SHF.R.U32.HI R53, RZ, 0x4, R40.reuse ;  /* 0x00000004ff357819 */ /* 0x100fe40000011628 */
[--C-:B------:R-:W-:Y:S02]  /*6e9b0*/  SHF.R.U32.HI R54, RZ, 0x16, R40.reuse ;  /* 0x00000016ff367819 */ /* 0x100fe40000011628 */
[----:B------:R-:W-:-:S02]  /*6e9c0*/  SHF.R.U32.HI R51, RZ, 0x9, R40 ;  /* 0x00000009ff337819 */ /* 0x000fc40000011628 */
[----:B------:R-:W-:Y:S02]  /*6e9d0*/  SHF.R.U32.HI R52, RZ, 0x10, R40 ;  /* 0x00000010ff347819 */ /* 0x000fe40000011628 */
[----:B------:R-:W-:Y:S02]  /*6e9e0*/  SHF.R.U32.HI R49, RZ, 0x9, R37 ;  /* 0x00000009ff317819 */ /* 0x000fe40000011625 */
[----:B------:R-:W-:Y:S02]  /*6e9f0*/  LOP3.LUT R56, R56, R55, RZ, 0x3c, !PT ;  /* 0x0000003738387212 */ /* 0x000fe400078e3cff */
        /* <DEDUP_REMOVED lines=11> */
[----:B------:R-:W-:Y:S01]  /*6eab0*/  IMAD.SHL.U32 R46, R47, 0x80, RZ ;  /* 0x000000802f2e7824 */ /* 0x000fe200078e00ff */
[----:B------:R-:W-:Y:S01]  /*6eac0*/  SHF.R.U32.HI R54, RZ, 0x2, R41 ;  /* 0x00000002ff367819 */ /* 0x000fe20000011629 */
        /* <DEDUP_REMOVED lines=8> */
[----:B------:R-:W-:Y:S02]  /*6eb50*/  LOP3.LUT R44, R41, 0x80, R52, 0xf8, !PT ;  /* 0x00000080292c7812 */ /* 0x000fe400078ef834 */
[----:B------:R-:W-:Y:S02]  /*6eb60*/  LOP3.LUT R54, R51, R45, R54, 0x4f, !PT ;  /* 0x0000002d33367212 */ /* 0x000fe400078e4f36 */
[----:B------:R-:W-:Y:S02]  /*6eb70*/  SHF.R.U32.HI R49, RZ, 0x5, R46 ;  /* 0x00000005ff317819 */ /* 0x000fe4000001162e */
[----:B------:R-:W-:-:S02]  /*6eb80*/  LOP3.LUT R47, R47, R48, R35, 0x4f, !PT ;  /* 0x000000302f2f7212 */ /* 0x000fc400078e4f23 */
[----:B------:R-:W-:Y:S02]  /*6eb90*/  SHF.R.U32.HI R45, RZ, 0x6, R44 ;  /* 0x00000006ff2d7819 */ /* 0x000fe4000001162c */
[----:B------:R-:W-:Y:S02]  /*6eba0*/  LOP3.LUT R54, R54, 0xfffffffe, RZ, 0xfc, !PT ;  /* 0xfffffffe36367812 */ /* 0x000fe400078efcff */
[----:B------:R-:W-:Y:S02]  /*6ebb0*/  LOP3.LUT R49, R49, R48, R35, 0x8f, !PT ;  /* 0x0000003031317212 */ /* 0x000fe400078e8f23 */
[----:B------:R-:W-:Y:S02]  /*6ebc0*/  LOP3.LUT R47, R47, 0xfffffffe, RZ, 0xfc, !PT ;  /* 0xfffffffe2f2f7812 */ /* 0x000fe400078efcff */
[----:B------:R-:W-:Y:S02]  /*6ebd0*/  LOP3.LUT R50, R50, R45, R41, 0xe0, !PT ;  /* 0x0000002d32327212 */ /* 0x000fe400078ee029 */
[----:B------:R-:W-:-:S02]  /*6ebe0*/  SHF.R.U32.HI R45, RZ, 0x1, R34 ;  /* 0x00000001ff2d7819 */ /* 0x000fc40000011622 */
[----:B------:R-:W-:Y:S02]  /*6ebf0*/  IADD3 R49, PT, PT, R49, R54, R47 ;  /* 0x0000003631317210 */ /* 0x000fe40007ffe02f */
[----:B------:R-:W-:Y:S02]  /*6ec00*/  LOP3.LUT R50, R50, 0x1, RZ, 0xc0, !PT ;  /* 0x0000000132327812 */ /* 0x000fe400078ec0ff */
[----:B------:R-:W-:Y:S02]  /*6ec10*/  LOP3.LUT R47, R45, R35, R48, 0xe0, !PT ;  /* 0x000000232d2f7212 */ /* 0x000fe400078ee030 */
[----:B------:R-:W-:Y:S02]  /*6ec20*/  SHF.R.U32.HI R54, RZ, 0x2, R44 ;  /* 0x00000002ff367819 */ /* 0x000fe4000001162c */
[----:B------:R-:W-:Y:S02]  /*6ec30*/  IADD3 R57, PT, PT, R49, -R50, -R47 ;  /* 0x8000003231397210 */ /* 0x000fe40007ffe82f */
[----:B------:R-:W-:-:S02]  /*6ec40*/  SHF.R.U32.HI R49, RZ, 0x5, R34 ;  /* 0x00000005ff317819 */ /* 0x000fc40000011622 */
[----:B------:R-:W-:Y:S02]  /*6ec50*/  SHF.R.U32.HI R51, RZ, 0x1, R41 ;  /* 0x00000001ff337819 */ /* 0x000fe40000011629 */
[----:B------:R-:W-:Y:S02]  /*6ec60*/  SHF.R.U32.HI R52, RZ, 0x6, R34 ;  /* 0x00000006ff347819 */ /* 0x000fe40000011622 */
[--C-:B------:R-:W-:Y:S02]  /*6ec70*/  SHF.R.U32.HI R47, RZ, 0x1, R46.reuse ;  /* 0x00000001ff2f7819 */ /* 0x100fe4000001162e */
[----:B------:R-:W-:Y:S02]  /*6ec80*/  SHF.R.U32.HI R50, RZ, 0x6, R46 ;  /* 0x00000006ff327819 */ /* 0x000fe4000001162e */
[-CC-:B------:R-:W-:Y:S02]  /*6ec90*/  LOP3.LUT R51, R51, R54.reuse, R49.reuse, 0xe0, !PT ;  /* 0x0000003633337212 */ /* 0x180fe400078ee031 */
[----:B------:R-:W-:-:S02]  /*6eca0*/  LOP3.LUT R52, R52, R54, R49, 0x8f, !PT ;  /* 0x0000003634347212 */ /* 0x000fc400078e8f31 */
[----:B------:R-:W-:Y:S02]  /*6ecb0*/  LOP3.LUT R55, R44, R47, R54, 0x10, !PT ;  /* 0x0000002f2c377212 */ /* 0x000fe400078e1036 */
[----:B------:R-:W-:Y:S02]  /*6ecc0*/  LOP3.LUT R56, R54, R35, R48, 0x40, !PT ;  /* 0x0000002336387212 */ /* 0x000fe400078e4030 */
[----:B------:R-:W-:Y:S02]  /*6ecd0*/  LOP3.LUT R54, R49, R50, R44, 0x10, !PT ;  /* 0x0000003231367212 */ /* 0x000fe400078e102c */
[----:B------:R-:W-:Y:S02]  /*6ece0*/  LOP3.LUT R53, RZ, R51, RZ, 0x33, !PT ;  /* 0x00000033ff357212 */ /* 0x000fe400078e33ff */
[----:B------:R-:W-:Y:S02]  /*6ecf0*/  LOP3.LUT R51, R56, R55, R54, 0xfe, !PT ;  /* 0x0000003738337212 */ /* 0x000fe400078efe36 */
[----:B------:R-:W-:-:S02]  /*6ed00*/  IADD3 R57, PT, PT, R53, R57, R52 ;  /* 0x0000003935397210 */ /* 0x000fc40007ffe034 */
[--C-:B------:R-:W-:Y:S02]  /*6ed10*/  SHF.R.U32.HI R52, RZ, 0x6, R44.reuse ;  /* 0x00000006ff347819 */ /* 0x100fe4000001162c */
[--C-:B------:R-:W-:Y:S02]  /*6ed20*/  SHF.R.U32.HI R53, RZ, 0x3, R44.reuse ;  /* 0x00000003ff357819 */ /* 0x100fe4000001162c */
[----:B------:R-:W-:Y:S02]  /*6ed30*/  SHF.R.U32.HI R54, RZ, 0x4, R44 ;  /* 0x00000004ff367819 */ /* 0x000fe4000001162c */
[----:B------:R-:W-:Y:S02]  /*6ed40*/  LOP3.LUT R55, R35, R47, RZ, 0x30, !PT ;  /* 0x0000002f23377212 */ /* 0x000fe400078e30ff */
[-CC-:B------:R-:W-:Y:S02]  /*6ed50*/  LOP3.LUT R53, R53, R52.reuse, R41.reuse, 0x4f, !PT ;  /* 0x0000003435357212 */ /* 0x180fe400078e4f29 */
[----:B------:R-:W-:-:S02]  /*6ed60*/  LOP3.LUT R54, R54, R52, R41, 0x2f, !PT ;  /* 0x0000003436367212 */ /* 0x000fc400078e2f29 */
[--C-:B------:R-:W-:Y:S02]  /*6ed70*/  SHF.R.U32.HI R35, RZ, 0x4, R46.reuse ;  /* 0x00000004ff237819 */ /* 0x100fe4000001162e */
[----:B------:R-:W-:Y:S02]  /*6ed80*/  SHF.R.U32.HI R41, RZ, 0x2, R46 ;  /* 0x00000002ff297819 */ /* 0x000fe4000001162e */
[----:B------:R-:W-:Y:S02]  /*6ed90*/  LOP3.LUT R55, R55, R48, R49, 0xf4, !PT ;  /* 0x0000003037377212 */ /* 0x000fe400078ef431 */
        /* <DEDUP_REMOVED lines=17> */
[----:B------:R-:W-:-:S05]  /*6eeb0*/  IMAD.SHL.U32 R35, R35, 0x800000, RZ ;  /* 0x0080000023237824 */ /* 0x000fca00078e00ff */
[----:B------:R-:W-:Y:S01]  /*6eec0*/  LOP3.LUT R40, R35, R40, RZ, 0xfc, !PT ;  /* 0x0000002823287212 */ /* 0x000fe200078efcff */
[----:B------:R-:W-:-:S05]  /*6eed0*/  IMAD.MOV R35, RZ, RZ, -R34 ;  /* 0x000000ffff237224 */ /* 0x000fca00078e0a22 */
[----:B------:R-:W-:Y:S01]  /*6eee0*/  LOP3.LUT R40, R40, 0x160480, R35, 0x78, !PT ;  /* 0x0016048028287812 */ /* 0x000fe200078e7823 */
[----:B------:R-:W-:Y:S06]  /*6eef0*/  @P1 BRA `(.L_x_634) ;  /* 0x0000000000bc1947 */ /* 0x000fec0003800000 */
[----:B------:R-:W2:Y:S04]  /*6ef00*/  LDG.E R49, desc[UR22][R32.64] ;  /* 0x0000001620317981 */ /* 0x000ea8000c1e1900 */
[----:B------:R1:W3:Y:S01]  /*6ef10*/  LDG.E.U16 R51, desc[UR22][R32.64+0x8] ;  /* 0x0000081620337981 */ /* 0x0002e2000c1e1500 */
[----:B------:R-:W4:Y:S01]  /*6ef20*/  S2UR UR9, SR_CgaCtaId ;  /* 0x00000000000979c3 */ /* 0x000f220000008800 */
[----:B------:R-:W-:Y:S01]  /*6ef30*/  VOTEU.ANY UR27, UPT, PT ;  /* 0x00000000001b7886 */ /* 0x000fe200038e0100 */
[----:B------:R-:W-:Y:S01]  /*6ef40*/  UMOV UR5, 0x400 ;  /* 0x0000040000057882 */ /* 0x000fe20000000000 */
[----:B------:R-:W5:Y:S01]  /*6ef50*/  S2R R42, SR_LANEID ;  /* 0x00000000002a7919 */ /* 0x000f620000000000 */
[----:B------:R-:W5:Y:S01]  /*6ef60*/  FLO.U32 R35, UR27 ;  /* 0x0000001b00237d00 */ /* 0x000f6200080e0000 */
[----:B------:R-:W-:Y:S01]  /*6ef70*/  UIADD3 UR5, UPT, UPT, UR5, 0x68, URZ ;  /* 0x0000006805057890 */ /* 0x000fe2000fffe0ff */
[----:B------:R-:W-:Y:S01]  /*6ef80*/  SHF.R.U32.HI R40, RZ, 0x1, R40 ;  /* 0x00000001ff287819 */ /* 0x000fe20000011628 */
[----:B------:R-:W0:Y:S01]  /*6ef90*/  S2R R41, SR_LTMASK ;  /* 0x0000000000297919 */ /* 0x000e220000003900 */
[----:B-1----:R-:W-:-:S02]  /*6efa0*/  SHF.R.U32.HI R32, RZ, 0xb, R37 ;  /* 0x0000000bff207819 */ /* 0x002fc40000011625 */
[--C-:B------:R-:W-:Y:S02]  /*6efb0*/  SHF.R.U32.HI R33, RZ, 0x4, R37.reuse ;  /* 0x00000004ff217819 */ /* 0x100fe40000011625 */
[----:B------:R-:W1:Y:S01]  /*6efc0*/  POPC R34, UR27 ;  /* 0x0000001b00227d09 */ /* 0x000e620008000000 */
[----:B------:R-:W-:Y:S02]  /*6efd0*/  LOP3.LUT R53, R40, 0x7fffff, RZ, 0xc0, !PT ;  /* 0x007fffff28357812 */ /* 0x000fe400078ec0ff */
[----:B------:R-:W-:Y:S02]  /*6efe0*/  LOP3.LUT R32, R32, R33, RZ, 0xc0, !PT ;  /* 0x0000002120207212 */ /* 0x000fe400078ec0ff */
[----:B------:R-:W-:Y:S01]  /*6eff0*/  SHF.R.U32.HI R33, RZ, 0x3, R37 ;  /* 0x00000003ff217819 */ /* 0x000fe20000011625 */
[----:B----4-:R-:W-:Y:S01]  /*6f000*/  ULEA UR5, UR9, UR5, 0x18 ;  /* 0x0000000509057291 */ /* 0x010fe2000f8ec0ff */
[----:B-----5:R-:W-:Y:S02]  /*6f010*/  ISETP.EQ.U32.AND P1, PT, R35, R42, PT ;  /* 0x0000002a2300720c */ /* 0x020fe40003f22070 */
[----:B0-----:R-:W-:-:S02]  /*6f020*/  LOP3.LUT R42, R41, UR27, RZ, 0xc0, !PT ;  /* 0x0000001b292a7c12 */ /* 0x001fc4000f8ec0ff */
[----:B------:R-:W-:-:S04]  /*6f030*/  SHF.R.U32.HI R41, RZ, 0x1, R37 ;  /* 0x00000001ff297819 */ /* 0x000fc80000011625 */
[----:B------:R-:W0:Y:S01]  /*6f040*/  POPC R42, R42 ;  /* 0x0000002a002a7309 */ /* 0x000e220000000000 */
[----:B------:R-:W-:-:S04]  /*6f050*/  LOP3.LUT R32, R32, R33, R41, 0x78, !PT ;  /* 0x0000002120207212 */ /* 0x000fc800078e7829 */
[----:B-1----:R-:W1:Y:S01]  /*6f060*/  @P1 ATOMS.ADD R34, [UR5], R34 ;  /* 0x00000022ff22198c */ /* 0x002e620008000005 */
[----:B------:R-:W-:-:S03]  /*6f070*/  LOP3.LUT R41, R37, R32, RZ, 0x3c, !PT ;  /* 0x0000002025297212 */ /* 0x000fc600078e3cff */
[----:B-1----:R-:W0:Y:S02]  /*6f080*/  SHFL.IDX PT, R43, R34, R35, 0x1f ;  /* 0x00001f23222b7589 */ /* 0x002e2400000e0000 */
[----:B0-----:R-:W-:Y:S02]  /*6f090*/  IMAD.IADD R43, R43, 0x1, R42 ;  /* 0x000000012b2b7824 */ /* 0x001fe400078e022a */
[----:B------:R-:W-:Y:S02]  /*6f0a0*/  IMAD.SHL.U32 R42, R41, 0x2000, RZ ;  /* 0x00002000292a7824 */ /* 0x000fe400078e00ff */
[----:B------:R-:W-:-:S03]  /*6f0b0*/  IMAD.WIDE.U32 R32, R43, 0x4, R4 ;  /* 0x000000042b207825 */ /* 0x000fc600078e0004 */
[----:B------:R-:W-:Y:S01]  /*6f0c0*/  LOP3.LUT R42, R37, 0x2000, R42, 0xf6, !PT ;  /* 0x00002000252a7812 */ /* 0x000fe200078ef62a */
[----:B------:R-:W-:Y:S01]  /*6f0d0*/  IMAD.WIDE.U32 R34, R43, 0x2, RZ ;  /* 0x000000022b227825 */ /* 0x000fe200078e00ff */
[----:B------:R1:W-:Y:S02]  /*6f0e0*/  STG.E desc[UR22][R32.64+0x30000], R53 ;  /* 0x0300003520007986 */ /* 0x0003e4000c101916 */
[----:B------:R-:W-:Y:S02]  /*6f0f0*/  LOP3.LUT R37, R42, 0xffff, RZ, 0xc0, !PT ;  /* 0x0000ffff2a257812 */ /* 0x000fe400078ec0ff */
[----:B------:R-:W-:Y:S02]  /*6f100*/  IADD3 R34, P1, PT, R32, -R34, RZ ;  /* 0x8000002220227210 */ /* 0x000fe40007f3e0ff */
[----:B------:R-:W-:-:S03]  /*6f110*/  SHF.R.U32.HI R37, RZ, 0x1, R37 ;  /* 0x00000001ff257819 */ /* 0x000fc60000011625 */
[----:B------:R-:W-:Y:S01]  /*6f120*/  IMAD.X R35, R33, 0x1, ~R35, P1 ;  /* 0x0000000121237824 */ /* 0x000fe200008e0e23 */
[----:B------:R-:W-:Y:S02]  /*6f130*/  IADD3 R40, P1, PT, -R43, R34, RZ ;  /* 0x000000222b287210 */ /* 0x000fe40007f3e1ff */
[----:B------:R-:W-:Y:S02]  /*6f140*/  LOP3.LUT R55, R37, 0x1fff, RZ, 0xc0, !PT ;  /* 0x00001fff25377812 */ /* 0x000fe400078ec0ff */
[----:B------:R-:W-:Y:S02]  /*6f150*/  IADD3.X R41, PT, PT, R35, -0x1, RZ, P1, !PT ;  /* 0xffffffff23297810 */ /* 0x000fe40000ffe4ff */
[----:B------:R-:W-:Y:S01]  /*6f160*/  SHF.R.U32.HI R37, RZ, 0x1, R44 ;  /* 0x00000001ff257819 */ /* 0x000fe2000001162c */
[----:B------:R1:W-:Y:S01]  /*6f170*/  STG.E.U16 desc[UR22][R34.64+0x40000], R55 ;  /* 0x0400003722007986 */ /* 0x0003e2000c101516 */
[----:B------:R-:W-:-:S03]  /*6f180*/  IMAD.WIDE.U32 R42, R43, 0x3, R40 ;  /* 0x000000032b2a7825 */ /* 0x000fc600078e0028 */
[----:B------:R1:W-:Y:S04]  /*6f190*/  STG.E.U8 desc[UR22][R40.64+0x48000], R37 ;  /* 0x0480002528007986 */ /* 0x0003e8000c101116 */
[----:B------:R1:W-:Y:S04]  /*6f1a0*/  STG.E.U8 desc[UR22][R40.64+0x4c000], R45 ;  /* 0x04c0002d28007986 */ /* 0x0003e8000c101116 */
[----:B------:R1:W-:Y:S04]  /*6f1b0*/  STG.E.U8 desc[UR22][R40.64+0x50000], R47 ;  /* 0x0500002f28007986 */ /* 0x0003e8000c101116 */
[----:B------:R1:W-:Y:S04]  /*6f1c0*/  STG.E desc[UR22][R42.64+0x20000], R39 ;  /* 0x020000272a007986 */ /* 0x0003e8000c101916 */
[----:B--2---:R1:W-:Y:S04]  /*6f1d0*/  STG.E desc[UR22][R42.64], R49 ;  /* 0x000000312a007986 */ /* 0x0043e8000c101916 */
[----:B---3--:R1:W-:Y:S02]  /*6f1e0*/  STG.E desc[UR22][R42.64+0x10000], R51 ;  /* 0x010000332a007986 */ /* 0x0083e4000c101916 */
.L_x_634:
[----:B------:R-:W-:Y:S05]  /*6f1f0*/  BSYNC.RECONVERGENT B1 ;  /* 0x0000000000017941 */ /* 0x000fea0003800200 */
.L_x_633:
[----:B------:R-:W2:Y:S02]  /*6f200*/  LDCU UR5, c[0x0][0x360] ;  /* 0x00006c00ff0577ac */ /* 0x000ea40008000800 */
[----:B--2---:R-:W-:-:S05]  /*6f210*/  VIADD R38, R38, UR5 ;  /* 0x0000000526267c36 */ /* 0x004fca0008000000 */
[----:B------:R-:W-:-:S13]  /*6f220*/  ISETP.GE.U32.AND P1, PT, R38, R31, PT ;  /* 0x0000001f2600720c */ /* 0x000fda0003f26070 */
[----:B------:R-:W-:Y:S05]  /*6f230*/  @!P1 BRA `(.L_x_635) ;  /* 0xfffffff000d89947 */ /* 0x000fea000383ffff */
.L_x_632:
[----:B------:R-:W-:Y:S05]  /*6f240*/  BSYNC.RECONVERGENT B0 ;  /* 0x0000000000007941 */ /* 0x000fea0003800200 */
.L_x_631:
[----:B------:R-:W2:Y:S08]  /*6f250*/  S2UR UR9, SR_CgaCtaId ;  /* 0x00000000000979c3 */ /* 0x000eb00000008800 */
[----:B------:R-:W-:Y:S06]  /*6f260*/  BAR.SYNC.DEFER_BLOCKING 0x0 ;  /* 0x0000000000007b1d */ /* 0x000fec0000010000 */
[----:B------:R-:W-:Y:S01]  /*6f270*/  UMOV UR5, 0x400 ;  /* 0x0000040000057882 */ /* 0x000fe20000000000 */
[----:B------:R-:W-:Y:S01]  /*6f280*/  BSSY.RECONVERGENT B0, `(.L_x_636) ;  /* 0x00000bd000007945 */ /* 0x000fe20003800200 */
[----:B-1----:R-:W1:Y:S01]  /*6f290*/  S2R R35, SR_TID.X ;  /* 0x0000000000237919 */ /* 0x002e620000002100 */
[----:B--2---:R-:W-:-:S09]  /*6f2a0*/  ULEA UR5, UR9, UR5, 0x18 ;  /* 0x0000000509057291 */ /* 0x004fd2000f8ec0ff */
[----:B------:R-:W2:Y:S01]  /*6f2b0*/  LDS R32, [UR5+0x68] ;  /* 0x00006805ff207984 */ /* 0x000ea20008000800 */
[----:B------:R-:W-:Y:S06]  /*6f2c0*/  BAR.SYNC.DEFER_BLOCKING 0x0 ;  /* 0x0000000000007b1d */ /* 0x000fec0000010000 */
[----:B------:R-:W-:Y:S04]  /*6f2d0*/  STS [UR5+0x60], RZ ;  /* 0x000060ffff007988 */ /* 0x000fe80008000805 */
[----:B--2---:R-:W-:Y:S01]  /*6f2e0*/  STS [UR5+0x5c], R32 ;  /* 0x00005c20ff007988 */ /* 0x004fe20008000805 */
[----:B------:R-:W-:Y:S06]  /*6f2f0*/  BAR.SYNC.DEFER_BLOCKING 0x0 ;  /* 0x0000000000007b1d */ /* 0x000fec0000010000 */
[----:B------:R-:W1:Y:S02]  /*6f300*/  LDS R31, [UR5+0x5c] ;  /* 0x00005c05ff1f7984 */ /* 0x000e640008000800 */
[----:B-1----:R-:W-:-:S13]  /*6f310*/  ISETP.GE.U32.AND P0, PT, R35, R31, PT ;  /* 0x0000001f2300720c */ /* 0x002fda0003f06070 */
[----:B------:R-:W-:Y:S05]  /*6f320*/  @P0 BRA `(.L_x_637) ;  /* 0x0000000800c80947 */ /* 0x000fea0003800000 */
[----:B------:R1:W5:Y:S02]  /*6f330*/  LDG.E.U8 R34, desc[UR22][R28.64+0x1] ;  /* 0x000001161c227981 */ /* 0x000364000c1e1100 */
.L_x_640:
[----:B----4-:R-:W-:-:S04]  /*6f340*/  IMAD.WIDE.U32 R42, R35, 0x4, R4 ;  /* 0x00000004232a7825 */ /* 0x010fc800078e0004 */
        /* <DEDUP_REMOVED lines=9> */
[----:B------:R-:W4:Y:S01]  /*6f3e0*/  LDG.E.U8 R38, desc[UR22][R32.64+0x50000] ;  /* 0x0500001620267981 */ /* 0x000f22000c1e1100 */
[----:B------:R-:W-:Y:S01]  /*6f3f0*/  BSSY.RECONVERGENT B1, `(.L_x_638) ;  /* 0x00000a1000017945 */ /* 0x000fe20003800200 */
[----:B--2---:R-:W-:-:S02]  /*6f400*/  SHF.R.U32.HI R40, RZ, 0x12, R39 ;  /* 0x00000012ff287819 */ /* 0x004fc40000011627 */
[--C-:B------:R-:W-:Y:S02]  /*6f410*/  SHF.R.U32.HI R46, RZ, 0x9, R39.reuse ;  /* 0x00000009ff2e7819 */ /* 0x100fe40000011627 */
[--C-:B------:R-:W-:Y:S02]  /*6f420*/  SHF.R.U32.HI R48, RZ, 0x4, R39.reuse ;  /* 0x00000004ff307819 */ /* 0x100fe40000011627 */
[--C-:B------:R-:W-:Y:S02]  /*6f430*/  SHF.R.U32.HI R49, RZ, 0x16, R39.reuse ;  /* 0x00000016ff317819 */ /* 0x100fe40000011627 */
[----:B------:R-:W-:Y:S02]  /*6f440*/  SHF.R.U32.HI R47, RZ, 0x10, R39 ;  /* 0x00000010ff2f7819 */ /* 0x000fe40000011627 */
[----:B------:R-:W-:Y:S02]  /*6f450*/  LOP3.LUT R42, R49, R40, R48, 0x10, !PT ;  /* 0x00000028312a7212 */ /* 0x000fe400078e1030 */
[----:B---3--:R-:W-:-:S02]  /*6f460*/  SHF.R.U32.HI R45, RZ, 0x9, R36 ;  /* 0x00000009ff2d7819 */ /* 0x008fc40000011624 */
        /* <DEDUP_REMOVED lines=24> */
[--C-:B----4-:R-:W-:Y:S02]  /*6f5f0*/  SHF.R.U32.HI R48, RZ, 0x6, R41.reuse ;  /* 0x00000006ff307819 */ /* 0x110fe40000011629 */
[----:B------:R-:W-:Y:S02]  /*6f600*/  SHF.R.U32.HI R53, RZ, 0x3, R41 ;  /* 0x00000003ff357819 */ /* 0x000fe40000011629 */
[--C-:B------:R-:W-:Y:S02]  /*6f610*/  SHF.R.U32.HI R52, RZ, 0x6, R37.reuse ;  /* 0x00000006ff347819 */ /* 0x100fe40000011625 */
[----:B------:R-:W-:Y:S02]  /*6f620*/  SHF.R.U32.HI R55, RZ, 0x3, R37 ;  /* 0x00000003ff377819 */ /* 0x000fe40000011625 */
[----:B------:R-:W-:Y:S02]  /*6f630*/  LOP3.LUT R48, R53, R48, RZ, 0x3c, !PT ;  /* 0x0000003035307212 */ /* 0x000fe400078e3cff */
[----:B------:R-:W-:-:S02]  /*6f640*/  LOP3.LUT R50, R54, R51, R50, 0xfe, !PT ;  /* 0x0000003336327212 */ /* 0x000fc400078efe32 */
[----:B------:R-:W-:Y:S02]  /*6f650*/  LOP3.LUT R52, R55, R52, RZ, 0x3c, !PT ;  /* 0x0000003437347212 */ /* 0x000fe400078e3cff */
[----:B------:R-:W-:Y:S02]  /*6f660*/  LOP3.LUT R42, R44, R43, R42, 0xfe, !PT ;  /* 0x0000002b2c2a7212 */ /* 0x000fe400078efe2a */
[----:B------:R-:W-:Y:S02]  /*6f670*/  LOP3.LUT R46, R48, R47, R46, 0x1e, !PT ;  /* 0x0000002f302e7212 */ /* 0x000fe400078e1e2e */
[----:B------:R-:W-:Y:S02]  /*6f680*/  SHF.R.U32.HI R43, RZ, 0x4, R38 ;  /* 0x00000004ff2b7819 */ /* 0x000fe40000011626 */
[----:B------:R-:W-:Y:S02]  /*6f690*/  LOP3.LUT R50, R52, R50, R49, 0x1e, !PT ;  /* 0x0000003234327212 */ /* 0x000fe400078e1e31 */
[----:B------:R-:W-:-:S02]  /*6f6a0*/  LOP3.LUT R44, R46, R41, RZ, 0x3c, !PT ;  /* 0x000000292e2c7212 */ /* 0x000fc400078e3cff */
[----:B------:R-:W-:Y:S02]  /*6f6b0*/  LOP3.LUT R42, R43, R42, R45, 0x1e, !PT ;  /* 0x0000002a2b2a7212 */ /* 0x000fe400078e1e2d */
[----:B------:R-:W-:Y:S01]  /*6f6c0*/  LOP3.LUT R50, R50, R37, RZ, 0x3c, !PT ;  /* 0x0000002532327212 */ /* 0x000fe200078e3cff */
[----:B------:R-:W-:Y:S01]  /*6f6d0*/  IMAD.SHL.U32 R46, R44, 0x80, RZ ;  /* 0x000000802c2e7824 */ /* 0x000fe200078e00ff */
[----:B------:R-:W-:-:S03]  /*6f6e0*/  LOP3.LUT R47, R39, R42, R38, 0x96, !PT ;  /* 0x0000002a272f7212 */ /* 0x000fc600078e9626 */
[----:B------:R-:W-:Y:S01]  /*6f6f0*/  IMAD.SHL.U32 R45, R50, 0x80, RZ ;  /* 0x00000080322d7824 */ /* 0x000fe200078e00ff */
[----:B------:R-:W-:Y:S01]  /*6f700*/  SHF.R.U32.HI R49, RZ, 0x2, R41 ;  /* 0x00000002ff317819 */ /* 0x000fe20000011629 */
[----:B------:R-:W-:Y:S01]  /*6f710*/  IMAD.SHL.U32 R42, R47, 0x80, RZ ;  /* 0x000000802f2a7824 */ /* 0x000fe200078e00ff */
[----:B------:R-:W-:Y:S02]  /*6f720*/  SHF.R.U32.HI R48, RZ, 0x5, R37 ;  /* 0x00000005ff307819 */ /* 0x000fe40000011625 */
[----:B------:R-:W-:Y:S02]  /*6f730*/  LOP3.LUT R43, R37, 0x80, R46, 0xf8, !PT ;  /* 0x00000080252b7812 */ /* 0x000fe400078ef82e */
[----:B------:R-:W-:Y:S02]  /*6f740*/  LOP3.LUT R46, R38, 0x80, R45, 0xf8, !PT ;  /* 0x00000080262e7812 */ /* 0x000fe400078ef82d */
[----:B------:R-:W-:Y:S02]  /*6f750*/  LOP3.LUT R49, R44, R48, R49, 0x4f, !PT ;  /* 0x000000302c317212 */ /* 0x000fe400078e4f31 */
[----:B------:R-:W-:-:S02]  /*6f760*/  LOP3.LUT R42, R41, 0x80, R42, 0xf8, !PT ;  /* 0x00000080292a7812 */ /* 0x000fc400078ef82a */
[----:B------:R-:W-:Y:S02]  /*6f770*/  SHF.R.U32.HI R45, RZ, 0x3, R43 ;  /* 0x00000003ff2d7819 */ /* 0x000fe4000001162b */
[--C-:B------:R-:W-:Y:S02]  /*6f780*/  SHF.R.U32.HI R48, RZ, 0x3, R46.reuse ;  /* 0x00000003ff307819 */ /* 0x100fe4000001162e */
        /* <DEDUP_REMOVED lines=13> */
[--C-:B------:R-:W-:Y:S02]  /*6f860*/  SHF.R.U32.HI R47, RZ, 0x5, R43.reuse ;  /* 0x00000005ff2f7819 */ /* 0x100fe4000001162b */
[----:B------:R-:W-:Y:S02]  /*6f870*/  SHF.R.U32.HI R52, RZ, 0x2, R42 ;  /* 0x00000002ff347819 */ /* 0x000fe4000001162a */
[----:B------:R-:W-:-:S02]  /*6f880*/  SHF.R.U32.HI R49, RZ, 0x6, R43 ;  /* 0x00000006ff317819 */ /* 0x000fc4000001162b */
[----:B------:R-:W-:Y:S02]  /*6f890*/  LOP3.LUT R53, R50, R52, R47, 0xe0, !PT ;  /* 0x0000003432357212 */ /* 0x000fe400078ee02f */
[--C-:B------:R-:W-:Y:S02]  /*6f8a0*/  SHF.R.U32.HI R54, RZ, 0x3, R42.reuse ;  /* 0x00000003ff367819 */ /* 0x100fe4000001162a */
[----:B------:R-:W-:Y:S02]  /*6f8b0*/  SHF.R.U32.HI R55, RZ, 0x4, R42 ;  /* 0x00000004ff377819 */ /* 0x000fe4000001162a */
[----:B------:R-:W-:Y:S02]  /*6f8c0*/  LOP3.LUT R56, RZ, R53, RZ, 0x33, !PT ;  /* 0x00000035ff387212 */ /* 0x000fe400078e33ff */
[--C-:B------:R-:W-:Y:S02]  /*6f8d0*/  SHF.R.U32.HI R50, RZ, 0x6, R46.reuse ;  /* 0x00000006ff327819 */ /* 0x100fe4000001162e */
[----:B------:R-:W-:-:S02]  /*6f8e0*/  SHF.R.U32.HI R37, RZ, 0x1, R46 ;  /* 0x00000001ff257819 */ /* 0x000fc4000001162e */
[----:B------:R-:W-:Y:S02]  /*6f8f0*/  LOP3.LUT R51, R49, R52, R47, 0x8f, !PT ;  /* 0x0000003431337212 */ /* 0x000fe400078e8f2f */
[----:B------:R-:W-:Y:S02]  /*6f900*/  SHF.R.U32.HI R53, RZ, 0x4, R46 ;  /* 0x00000004ff357819 */ /* 0x000fe4000001162e */
[-CC-:B------:R-:W-:Y:S02]  /*6f910*/  LOP3.LUT R49, R54, R44.reuse, R41.reuse, 0x4f, !PT ;  /* 0x0000002c36317212 */ /* 0x180fe400078e4f29 */
[----:B------:R-:W-:Y:S02]  /*6f920*/  LOP3.LUT R54, R55, R44, R41, 0x2f, !PT ;  /* 0x0000002c37367212 */ /* 0x000fe400078e2f29 */
[----:B------:R-:W-:Y:S02]  /*6f930*/  IADD3 R51, PT, PT, R56, R57, R51 ;  /* 0x0000003938337210 */ /* 0x000fe40007ffe033 */
[----:B------:R-:W-:-:S02]  /*6f940*/  LOP3.LUT R41, R53, R37, R50, 0x4f, !PT ;  /* 0x0000002535297212 */ /* 0x000fc400078e4f32 */
[-C--:B------:R-:W-:Y:S02]  /*6f950*/  LOP3.LUT R53, R42, R37.reuse, R52, 0x10, !PT ;  /* 0x000000252a357212 */ /* 0x080fe400078e1034 */
[----:B------:R-:W-:Y:S02]  /*6f960*/  LOP3.LUT R56, R52, R48, R45, 0x40, !PT ;  /* 0x0000003034387212 */ /* 0x000fe400078e402d */
[-C--:B------:R-:W-:Y:S02]  /*6f970*/  LOP3.LUT R52, R47, R50.reuse, R42, 0x10, !PT ;  /* 0x000000322f347212 */ /* 0x080fe400078e102a */
[----:B------:R-:W-:Y:S02]  /*6f980*/  LOP3.LUT R48, R48, R37, RZ, 0x30, !PT ;  /* 0x0000002530307212 */ /* 0x000fe400078e30ff */
[----:B------:R-:W-:Y:S02]  /*6f990*/  SHF.R.U32.HI R55, RZ, 0x2, R46 ;  /* 0x00000002ff377819 */ /* 0x000fe4000001162e */
[----:B------:R-:W-:-:S02]  /*6f9a0*/  LOP3.LUT R46, R46, R50, R37, 0x8f, !PT ;  /* 0x000000322e2e7212 */ /* 0x000fc400078e8f25 */
[----:B------:R-:W-:Y:S02]  /*6f9b0*/  LOP3.LUT R53, R56, R53, R52, 0xfe, !PT ;  /* 0x0000003538357212 */ /* 0x000fe400078efe34 */
[----:B------:R-:W-:Y:S02]  /*6f9c0*/  LOP3.LUT R48, R48, R45, R47, 0xf4, !PT ;  /* 0x0000002d30307212 */ /* 0x000fe400078ef42f */
[----:B------:R-:W-:Y:S02]  /*6f9d0*/  IADD3 R49, PT, PT, R54, R51, R49 ;  /* 0x0000003336317210 */ /* 0x000fe40007ffe031 */
[----:B------:R-:W-:Y:S02]  /*6f9e0*/  LOP3.LUT R50, R55, R50, R37, 0x4f, !PT ;  /* 0x0000003237327212 */ /* 0x000fe400078e4f25 */
[----:B------:R-:W-:Y:S02]  /*6f9f0*/  LOP3.LUT R53, R53, R48, R44, 0xf4, !PT ;  /* 0x0000003035357212 */ /* 0x000fe400078ef42c */
[----:B------:R-:W-:-:S02]  /*6fa00*/  IADD3 R41, PT, PT, R41, R49, R46 ;  /* 0x0000003129297210 */ /* 0x000fc40007ffe02e */
[----:B------:R-:W-:Y:S02]  /*6fa10*/  SHF.R.U32.HI R47, RZ, 0xa, R36 ;  /* 0x0000000aff2f7819 */ /* 0x000fe40000011624 */
        /* <DEDUP_REMOVED lines=10> */
[----:B------:R-:W-:Y:S02]  /*6fac0*/  LOP3.LUT R41, R40, R41, RZ, 0xc0, !PT ;  /* 0x0000002928297212 */ /* 0x000fe400078ec0ff */
[----:B------:R-:W-:Y:S02]  /*6fad0*/  LOP3.LUT R40, R39, 0x1, RZ, 0xc0, !PT ;  /* 0x0000000127287812 */ /* 0x000fe400078ec0ff */
[----:B------:R-:W-:Y:S02]  /*6fae0*/  LOP3.LUT R43, R44, R39, RZ, 0xfc, !PT ;  /* 0x000000272c2b7212 */ /* 0x000fe400078efcff */
[----:B------:R-:W-:Y:S01]  /*6faf0*/  SHF.R.U32.HI R44, RZ, 0x3, R36 ;  /* 0x00000003ff2c7819 */ /* 0x000fe20000011624 */
[----:B------:R-:W-:Y:S01]  /*6fb00*/  IMAD.MOV R40, RZ, RZ, -R40 ;  /* 0x000000ffff287224 */ /* 0x000fe200078e0a28 */
[----:B------:R-:W-:-:S04]  /*6fb10*/  SHF.R.U32.HI R39, RZ, 0x1, R36 ;  /* 0x00000001ff277819 */ /* 0x000fc80000011624 */
[----:B------:R-:W-:Y:S02]  /*6fb20*/  LOP3.LUT R41, R41, R44, R39, 0x78, !PT ;  /* 0x0000002c29297212 */ /* 0x000fe400078e7827 */
[----:B------:R-:W-:Y:S01]  /*6fb30*/  LOP3.LUT R43, R43, 0x160480, R40, 0x78, !PT ;  /* 0x001604802b2b7812 */ /* 0x000fe200078e7828 */
[----:B------:R-:W-:Y:S06]  /*6fb40*/  @P0 BRA `(.L_x_639) ;  /* 0x0000000000ac0947 */ /* 0x000fec0003800000 */
[----:B------:R-:W-:-:S05]  /*6fb50*/  IMAD.WIDE.U32 R32, R35, 0x3, R32 ;  /* 0x0000000323207825 */ /* 0x000fca00078e0020 */
[----:B------:R-:W2:Y:S04]  /*6fb60*/  LDG.E R47, desc[UR22][R32.64] ;  /* 0x00000016202f7981 */ /* 0x000ea8000c1e1900 */
[----:B------:R-:W3:Y:S04]  /*6fb70*/  LDG.E R39, desc[UR22][R32.64+0x10000] ;  /* 0x0100001620277981 */ /* 0x000ee8000c1e1900 */
[----:B------:R4:W5:Y:S01]  /*6fb80*/  LDG.E R49, desc[UR22][R32.64+0x20000] ;  /* 0x0200001620317981 */ /* 0x000962000c1e1900 */
[----:B------:R-:W0:Y:S01]  /*6fb90*/  S2UR UR9, SR_CgaCtaId ;  /* 0x00000000000979c3 */ /* 0x000e220000008800 */
[----:B------:R-:W-:Y:S01]  /*6fba0*/  VOTEU.ANY UR27, UPT, PT ;  /* 0x00000000001b7886 */ /* 0x000fe200038e0100 */
[----:B------:R-:W-:Y:S01]  /*6fbb0*/  UMOV UR5, 0x400 ;  /* 0x0000040000057882 */ /* 0x000fe20000000000 */
[----:B------:R-:W1:Y:S01]  /*6fbc0*/  S2R R45, SR_LANEID ;  /* 0x00000000002d7919 */ /* 0x000e620000000000 */
[----:B------:R-:W1:Y:S01]  /*6fbd0*/  FLO.U32 R46, UR27 ;  /* 0x0000001b002e7d00 */ /* 0x000e6200080e0000 */
[----:B------:R-:W-:Y:S01]  /*6fbe0*/  UIADD3 UR5, UPT, UPT, UR5, 0x60, URZ ;  /* 0x0000006005057890 */ /* 0x000fe2000fffe0ff */
[----:B------:R-:W-:Y:S01]  /*6fbf0*/  SHF.R.U32.HI R43, RZ, 0x1, R43 ;  /* 0x00000001ff2b7819 */ /* 0x000fe2000001162b */
[----:B------:R-:W1:Y:S01]  /*6fc00*/  S2R R48, SR_LTMASK ;  /* 0x0000000000307919 */ /* 0x000e620000003900 */
[----:B----4-:R-:W-:-:S02]  /*6fc10*/  LOP3.LUT R32, R36, R41, RZ, 0x3c, !PT ;  /* 0x0000002924207212 */ /* 0x010fc400078e3cff */
[----:B------:R-:W-:Y:S02]  /*6fc20*/  LOP3.LUT R53, R43, 0x7fffff, RZ, 0xc0, !PT ;  /* 0x007fffff2b357812 */ /* 0x000fe400078ec0ff */
[----:B------:R-:W4:Y:S01]  /*6fc30*/  POPC R44, UR27 ;  /* 0x0000001b002c7d09 */ /* 0x000f220008000000 */
[----:B0-----:R-:W-:Y:S01]  /*6fc40*/  ULEA UR5, UR9, UR5, 0x18 ;  /* 0x0000000509057291 */ /* 0x001fe2000f8ec0ff */
[----:B-1----:R-:W-:Y:S01]  /*6fc50*/  ISETP.EQ.U32.AND P0, PT, R46, R45, PT ;  /* 0x0000002d2e00720c */ /* 0x002fe20003f02070 */
[----:B------:R-:W-:Y:S01]  /*6fc60*/  IMAD.SHL.U32 R45, R32, 0x2000, RZ ;  /* 0x00002000202d7824 */ /* 0x000fe200078e00ff */
[----:B------:R-:W-:-:S04]  /*6fc70*/  LOP3.LUT R48, R48, UR27, RZ, 0xc0, !PT ;  /* 0x0000001b30307c12 */ /* 0x000fc8000f8ec0ff */
[----:B------:R-:W-:Y:S02]  /*6fc80*/  LOP3.LUT R45, R36, 0x2000, R45, 0xf6, !PT ;  /* 0x00002000242d7812 */ /* 0x000fe400078ef62d */
[----:B------:R-:W0:Y:S02]  /*6fc90*/  POPC R48, R48 ;  /* 0x0000003000307309 */ /* 0x000e240000000000 */
[----:B------:R-:W-:-:S03]  /*6fca0*/  LOP3.LUT R36, R45, 0xffff, RZ, 0xc0, !PT ;  /* 0x0000ffff2d247812 */ /* 0x000fc600078ec0ff */
[----:B----4-:R-:W1:Y:S01]  /*6fcb0*/  @P0 ATOMS.ADD R51, [UR5], R44 ;  /* 0x0000002cff33098c */ /* 0x010e620008000005 */
[----:B------:R-:W-:-:S04]  /*6fcc0*/  SHF.R.U32.HI R36, RZ, 0x1, R36 ;  /* 0x00000001ff247819 */ /* 0x000fc80000011624 */
[----:B------:R-:W-:Y:S01]  /*6fcd0*/  LOP3.LUT R57, R36, 0x1fff, RZ, 0xc0, !PT ;  /* 0x00001fff24397812 */ /* 0x000fe200078ec0ff */
[----:B-1----:R-:W0:Y:S02]  /*6fce0*/  SHFL.IDX PT, R51, R51, R46, 0x1f ;  /* 0x00001f2e33337589 */ /* 0x002e2400000e0000 */
[----:B0-----:R-:W-:Y:S01]  /*6fcf0*/  IMAD.IADD R55, R51, 0x1, R48 ;  /* 0x0000000133377824 */ /* 0x001fe200078e0230 */
[----:B------:R-:W-:-:S03]  /*6fd00*/  SHF.R.U32.HI R51, RZ, 0x1, R42 ;  /* 0x00000001ff337819 */ /* 0x000fc6000001162a */
        /* <DEDUP_REMOVED lines=12> */
[----:B--2---:R4:W-:Y:S04]  /*6fdd0*/  STG.E desc[UR22][R42.64], R47 ;  /* 0x0000002f2a007986 */ /* 0x0049e8000c101916 */
[----:B---3--:R4:W-:Y:S04]  /*6fde0*/  STG.E desc[UR22][R42.64+0x10000], R39 ;  /* 0x010000272a007986 */ /* 0x0089e8000c101916 */
[----:B-----5:R4:W-:Y:S02]  /*6fdf0*/  STG.E desc[UR22][R42.64+0x20000], R49 ;  /* 0x020000312a007986 */ /* 0x0209e4000c101916 */
.L_x_639:
[----:B------:R-:W-:Y:S05]  /*6fe00*/  BSYNC.RECONVERGENT B1 ;  /* 0x0000000000017941 */ /* 0x000fea0003800200 */
.L_x_638:
[----:B------:R-:W2:Y:S02]  /*6fe10*/  LDCU UR5, c[0x0][0x360] ;  /* 0x00006c00ff0577ac */ /* 0x000ea40008000800 */
[----:B--2---:R-:W-:-:S05]  /*6fe20*/  VIADD R35, R35, UR5 ;  /* 0x0000000523237c36 */ /* 0x004fca0008000000 */
[----:B------:R-:W-:-:S13]  /*6fe30*/  ISETP.GE.U32.AND P0, PT, R35, R31, PT ;  /* 0x0000001f2300720c */ /* 0x000fda0003f06070 */
[----:B------:R-:W-:Y:S05]  /*6fe40*/  @!P0 BRA `(.L_x_640) ;  /* 0xfffffff4003c8947 */ /* 0x000fea000383ffff */
.L_x_637:
[----:B------:R-:W-:Y:S05]  /*6fe50*/  BSYNC.RECONVERGENT B0 ;  /* 0x0000000000007941 */ /* 0x000fea0003800200 */
.L_x_636:
[----:B------:R-:W2:Y:S08]  /*6fe60*/  S2UR UR9, SR_CgaCtaId ;  /* 0x00000000000979c3 */ /* 0x000eb00000008800 */
[----:B------:R-:W-:Y:S01]  /*6fe70*/  BAR.SYNC.DEFER_BLOCKING 0x0 ;  /* 0x0000000000007b1d */ /* 0x000fe20000010000 */
[----:B----4-:R-:W-:Y:S02]  /*6fe80*/  IMAD.U32 R32, RZ, RZ, UR25 ;  /* 0x00000019ff207e24 */ /* 0x010fe4000f8e00ff */
[----:B------:R-:W-:-:S03]  /*6fe90*/  IMAD.U32 R33, RZ, RZ, UR26 ;  /* 0x0000001aff217e24 */ /* 0x000fc6000f8e00ff */
[----:B------:R-:W-:Y:S01]  /*6fea0*/  UMOV UR5, 0x400 ;  /* 0x0000040000057882 */ /* 0x000fe20000000000 */
[----:B------:R-:W-:Y:S01]  /*6feb0*/  BSSY.RECONVERGENT B0, `(.L_x_641) ;  /* 0x00000bf000007945 */ /* 0x000fe20003800200 */
[----:B------:R-:W3:Y:S01]  /*6fec0*/  S2R R36, SR_TID.X ;  /* 0x0000000000247919 */ /* 0x000ee20000002100 */
[----:B--2---:R-:W-:-:S09]  /*6fed0*/  ULEA UR5, UR9, UR5, 0x18 ;  /* 0x0000000509057291 */ /* 0x004fd2000f8ec0ff */
[----:B------:R-:W2:Y:S04]  /*6fee0*/  LDS R35, [UR5+0x60] ;  /* 0x00006005ff237984 */ /* 0x000ea80008000800 */
[----:B--2---:R-:W-:Y:S01]  /*6fef0*/  STG.E desc[UR22][R32.64], R35 ;  /* 0x0000002320007986 */ /* 0x004fe2000c101916 */
[----:B------:R-:W-:Y:S06]  /*6ff00*/  BAR.SYNC.DEFER_BLOCKING 0x0 ;  /* 0x0000000000007b1d */ /* 0x000fec0000010000 */
[----:B------:R-:W-:Y:S04]  /*6ff10*/  STS [UR5+0x5c], R35 ;  /* 0x00005c23ff007988 */ /* 0x000fe80008000805 */
[----:B------:R-:W-:Y:S01]  /*6ff20*/  STS [UR5+0x60], RZ ;  /* 0x000060ffff007988 */ /* 0x000fe20008000805 */
[----:B------:R-:W-:Y:S06]  /*6ff30*/  BAR.SYNC.DEFER_BLOCKING 0x0 ;  /* 0x0000000000007b1d */ /* 0x000fec0000010000 */
[----:B------:R-:W3:Y:S02]  /*6ff40*/  LDS R31, [UR5+0x5c] ;  /* 0x00005c05ff1f7984 */ /* 0x000ee40008000800 */
[----:B---3--:R-:W-:-:S13]  /*6ff50*/  ISETP.GE.U32.AND P0, PT, R36, R31, PT ;  /* 0x0000001f2400720c */ /* 0x008fda0003f06070 */
[----:B------:R-:W-:Y:S05]  /*6ff60*/  @P0 BRA `(.L_x_642) ;  /* 0x0000000800cc0947 */ /* 0x000fea0003800000 */
[----:B------:R2:W5:Y:S01]  /*6ff70*/  LDG.E.U8 R34, desc[UR22][R28.64+0x2] ;  /* 0x000002161c227981 */ /* 0x000562000c1e1100 */
[----:B------:R-:W-:-:S07]  /*6ff80*/  IMAD.MOV.U32 R35, RZ, RZ, R36 ;  /* 0x000000ffff237224 */ /* 0x000fce00078e0024 */
.L_x_645:
[----:B----4-:R-:W-:-:S04]  /*6ff90*/  IMAD.WIDE.U32 R42, R35, 0x4, R2 ;  /* 0x00000004232a7825 */ /* 0x010fc800078e0002 */
[----:B------:R-:W-:Y:S01]  /*6ffa0*/  IMAD.WIDE.U32 R32, R35, 0x2, RZ ;  /* 0x0000000223207825 */ /* 0x000fe200078e00ff */
[----:B------:R-:W3:Y:S02]  /*6ffb0*/  LDG.E R39, desc[UR22][R42.64+0x30000] ;  /* 0x030000162a277981 */ /* 0x000ee4000c1e1900 */
[----:B------:R-:W-:-:S05]  /*6ffc0*/  IADD3 R44, P0, PT, R42, -R32, RZ ;  /* 0x800000202a2c7210 */ /* 0x000fca0007f1e0ff */
[----:B------:R-:W-:-:S05]  /*6ffd0*/  IMAD.X R45, R43, 0x1, ~R33, P0 ;  /* 0x000000012b2d7824 */ /* 0x000fca00000e0e21 */
[----:B------:R-:W4:Y:S01]  /*6ffe0*/  LDG.E.U16 R36, desc[UR22][R44.64+0x40000] ;  /* 0x040000162c247981 */ /* 0x000f22000c1e1500 */
        /* <DEDUP_REMOVED lines=11> */
[----:B------:R-:W-:Y:S02]  /*700a0*/  LOP3.LUT R42, R49, R40, R48, 0x10, !PT ;  /* 0x00000028312a7212 */ /* 0x000fe400078e1030 */
        /* <DEDUP_REMOVED lines=25> */
[--C-:B--2---:R-:W-:Y:S02]  /*70240*/  SHF.R.U32.HI R48, RZ, 0x6, R41.reuse ;  /* 0x00000006ff307819 */ /* 0x104fe40000011629 */
        /* <DEDUP_REMOVED lines=128> */
.L_x_644:
[----:B------:R-:W-:Y:S05]  /*70a50*/  BSYNC.RECONVERGENT B1 ;  /* 0x0000000000017941 */ /* 0x000fea0003800200 */
.L_x_643:
[----:B------:R-:W2:Y:S02]  /*70a60*/  LDCU UR5, c[0x0][0x360] ;  /* 0x00006c00ff0577ac */ /* 0x000ea40008000800 */
[----:B--2---:R-:W-:-:S05]  /*70a70*/  VIADD R35, R35, UR5 ;  /* 0x0000000523237c36 */ /* 0x004fca0008000000 */
[----:B------:R-:W-:-:S13]  /*70a80*/  ISETP.GE.U32.AND P0, PT, R35, R31, PT ;  /* 0x0000001f2300720c */ /* 0x000fda0003f06070 */
[----:B------:R-:W-:Y:S05]  /*70a90*/  @!P0 BRA `(.L_x_645) ;  /* 0xfffffff4003c8947 */ /* 0x000fea000383ffff */
.L_x_642:
[----:B------:R-:W-:Y:S05]  /*70aa0*/  BSYNC.RECONVERGENT B0 ;  /* 0x0000000000007941 */ /* 0x000fea0003800200 */
.L_x_641:
[----:B------:R-:W2:Y:S08]  /*70ab0*/  S2UR UR9, SR_CgaCtaId ;  /* 0x00000000000979c3 */ /* 0x000eb00000008800 */
[----:B------:R-:W-:Y:S06]  /*70ac0*/  BAR.SYNC.DEFER_BLOCKING 0x0 ;  /* 0x0000000000007b1d */ /* 0x000fec0000010000 */
[----:B------:R-:W-:Y:S01]  /*70ad0*/  UMOV UR5, 0x400 ;  /* 0x0000040000057882 */ /* 0x000fe20000000000 */
[----:B------:R-:W-:Y:S01]  /*70ae0*/  BSSY.RECONVERGENT B0, `(.L_x_646) ;  /* 0x00000bd000007945 */ /* 0x000fe20003800200 */
[----:B------:R-:W3:Y:S01]  /*70af0*/  S2R R35, SR_TID.X ;  /* 0x0000000000237919 */ /* 0x000ee20000002100 */
[----:B--2---:R-:W-:-:S09]  /*70b00*/  ULEA UR5, UR9, UR5, 0x18 ;  /* 0x0000000509057291 */ /* 0x004fd2000f8ec0ff */
[----:B----4-:R-:W2:Y:S01]  /*70b10*/  LDS R32, [UR5+0x60] ;  /* 0x00006005ff207984 */ /* 0x010ea20008000800 */
[----:B------:R-:W-:Y:S06]  /*70b20*/  BAR.SYNC.DEFER_BLOCKING 0x0 ;  /* 0x0000000000007b1d */ /* 0x000fec0000010000 */
[----:B------:R-:W-:Y:S04]  /*70b30*/  STS [UR5+0x60], RZ ;  /* 0x000060ffff007988 */ /* 0x000fe80008000805 */
[----:B--2---:R-:W-:Y:S01]  /*70b40*/  STS [UR5+0x5c], R32 ;  /* 0x00005c20ff007988 */ /* 0x004fe20008000805 */
[----:B------:R-:W-:Y:S06]  /*70b50*/  BAR.SYNC.DEFER_BLOCKING 0x0 ;  /* 0x0000000000007b1d */ /* 0x000fec0000010000 */
[----:B------:R-:W3:Y:S02]  /*70b60*/  LDS R31, [UR5+0x5c] ;  /* 0x00005c05ff1f7984 */ /* 0x000ee40008000800 */
[----:B---3--:R-:W-:-:S13]  /*70b70*/  ISETP.GE.U32.AND P0, PT, R35, R31, PT ;  /* 0x0000001f2300720c */ /* 0x008fda0003f06070 */
[----:B------:R-:W-:Y:S05]  /*70b80*/  @P0 BRA `(.L_x_647) ;  /* 0x0000000800c80947 */ /* 0x000fea0003800000 */
[----:B------:R2:W5:Y:S02]  /*70b90*/  LDG.E.U8 R34, desc[UR22][R28.64+0x3] ;  /* 0x000003161c227981 */ /* 0x000564000c1e1100 */
.L_x_650:
        /* <DEDUP_REMOVED lines=172> */
.L_x_649:
[----:B------:R-:W-:Y:S05]  /*71660*/  BSYNC.RECONVERGENT B1 ;  /* 0x0000000000017941 */ /* 0x000fea0003800200 */
.L_x_648:
[----:B------:R-:W2:Y:S02]  /*71670*/  LDCU UR5, c[0x0][0x360] ;  /* 0x00006c00ff0577ac */ /* 0x000ea40008000800 */
[----:B--2---:R-:W-:-:S05]  /*71680*/  VIADD R35, R35, UR5 ;  /* 0x0000000523237c36 */ /* 0x004fca0008000000 */
[----:B------:R-:W-:-:S13]  /*71690*/  ISETP.GE.U32.AND P0, PT, R35, R31, PT ;  /* 0x0000001f2300720c */ /* 0x000fda0003f06070 */
[----:B------:R-:W-:Y:S05]  /*716a0*/  @!P0 BRA `(.L_x_650) ;  /* 0xfffffff4003c8947 */ /* 0x000fea000383ffff */
.L_x_647:
[----:B------:R-:W-:Y:S05]  /*716b0*/  BSYNC.RECONVERGENT B0 ;  /* 0x0000000000007941 */ /* 0x000fea0003800200 */
.L_x_646:
        /* <DEDUP_REMOVED lines=19> */
.L_x_655:
        /* <DEDUP_REMOVED lines=172> */
.L_x_654:
[----:B------:R-:W-:Y:S05]  /*722b0*/  BSYNC.RECONVERGENT B1 ;  /* 0x0000000000017941 */ /* 0x000fea0003800200 */
.L_x_653:
[----:B------:R-:W2:Y:S02]  /*722c0*/  LDCU UR5, c[0x0][0x360] ;  /* 0x00006c00ff0577ac */ /* 0x000ea40008000800 */
[----:B--2---:R-:W-:-:S05]  /*722d0*/  VIADD R35, R35, UR5 ;  /* 0x0000000523237c36 */ /* 0x004fca0008000000 */
[----:B------:R-:W-:-:S13]  /*722e0*/  ISETP.GE.U32.AND P0, PT, R35, R31, PT ;  /* 0x0000001f2300720c */ /* 0x000fda0003f06070 */
[----:B------:R-:W-:Y:S05]  /*722f0*/  @!P0 BRA `(.L_x_655) ;  /* 0xfffffff4003c8947 */ /* 0x000fea000383ffff */
.L_x_652:
[----:B------:R-:W-:Y:S05]  /*72300*/  BSYNC.RECONVERGENT B0 ;  /* 0x0000000000007941 */ /* 0x000fea0003800200 */
.L_x_651:
        /* <DEDUP_REMOVED lines=15> */
.L_x_660:
        /* <DEDUP_REMOVED lines=172> */
.L_x_659:
[----:B------:R-:W-:Y:S05]  /*72ec0*/  BSYNC.RECONVERGENT B1 ;  /* 0x0000000000017941 */ /* 0x000fea0003800200 */
.L_x_658:
[----:B------:R-:W2:Y:S02]  /*72ed0*/  LDCU UR5, c[0x0][0x360] ;  /* 0x00006c00ff0577ac */ /* 0x000ea40008000800 */
[----:B--2---:R-:W-:-:S05]  /*72ee0*/  VIADD R35, R35, UR5 ;  /* 0x0000000523237c36 */ /* 0x004fca0008000000 */
[----:B------:R-:W-:-:S13]  /*72ef0*/  ISETP.GE.U32.AND P0, PT, R35, R31, PT ;  /* 0x0000001f2300720c */ /* 0x000fda0003f06070 */
[----:B------:R-:W-:Y:S05]  /*72f00*/  @!P0 BRA `(.L_x_660) ;  /* 0xfffffff4003c8947 */ /* 0x000fea000383ffff */
.L_x_657:
[----:B------:R-:W-:Y:S05]  /*72f10*/  BSYNC.RECONVERGENT B0 ;  /* 0x0000000000007941 */ /* 0x000fea0003800200 */
.L_x_656:
        /* <DEDUP_REMOVED lines=12> */
[----:B------:R-:W-:Y:S01]  /*72fe0*/  STS [UR5+0x58], R0 ;  /* 0x00005800ff007988 */ /* 0x000fe20008000805 */
[----:B------:R-:W-:Y:S06]  /*72ff0*/  BAR.SYNC.DEFER_BLOCKING 0x0 ;  /* 0x0000000000007b1d */ /* 0x000fec0000010000 */
[----:B------:R-:W3:Y:S02]  /*73000*/  LDS R31, [UR5+0x54] ;  /* 0x00005405ff1f7984 */ /* 0x000ee40008000800 */
[----:B---3--:R-:W-:-:S13]  /*73010*/  ISETP.GE.U32.AND P0, PT, R38, R31, PT ;  /* 0x0000001f2600720c */ /* 0x008fda0003f06070 */
[----:B------:R-:W-:Y:S05]  /*73020*/  @P0 BRA `(.L_x_662) ;  /* 0x0000000800000947 */ /* 0x000fea0003800000 */
[----:B------:R2:W5:Y:S01]  /*73030*/  LDG.E.U8 R0, desc[UR22][R28.64+0x6] ;  /* 0x000006161c007981 */ /* 0x000562000c1e1100 */
[----:B------:R-:W-:-:S07]  /*73040*/  IMAD.MOV.U32 R35, RZ, RZ, R38 ;  /* 0x000000ffff237224 */ /* 0x000fce00078e0026 */
.L_x_665:
[----:B------:R-:W-:-:S04]  /*73050*/  IMAD.WIDE.U32 R42, R35, 0x4, R2 ;  /* 0x00000004232a7825 */ /* 0x000fc800078e0002 */
[----:B--2---:R-:W-:Y:S01]  /*73060*/  IMAD.WIDE.U32 R32, R35, 0x2, RZ ;  /* 0x0000000223207825 */ /* 0x004fe200078e00ff */
        /* <DEDUP_REMOVED lines=29> */
[--C-:B------:R-:W-:Y:S02]  /*73240*/  SHF.R.U32.HI R50, RZ, 0x13, R39.reuse ;  /* 0x00000013ff327819 */ /* 0x100fe40000011627 */
[--C-:B------:R-:W-:Y:S02]  /*73250*/  SHF.R.U32.HI R53, RZ, 0x14, R39.reuse ;  /* 0x00000014ff357819 */ /* 0x100fe40000011627 */
[--C-:B------:R-:W-:Y:S02]  /*73260*/  SHF.R.U32.HI R52, RZ, 0x6, R39.reuse ;  /* 0x00000006ff347819 */ /* 0x100fe40000011627 */
[--C-:B------:R-:W-:Y:S02]  /*73270*/  SHF.R.U32.HI R51, RZ, 0x8, R39.reuse ;  /* 0x00000008ff337819 */ /* 0x100fe40000011627 */
[----:B------:R-:W-:Y:S02]  /*73280*/  SHF.R.U32.HI R55, RZ, 0xd, R39 ;  /* 0x0000000dff377819 */ /* 0x000fe40000011627 */
[----:B------:R-:W-:-:S02]  /*73290*/  SHF.R.U32.HI R40, RZ, 0xb, R40 ;  /* 0x0000000bff287819 */ /* 0x000fc40000011628 */
[----:B------:R-:W-:Y:S02]  /*732a0*/  LOP3.LUT R45, R48, R47, R45, 0x10, !PT ;  /* 0x0000002f302d7212 */ /* 0x000fe400078e102d */
[-C--:B------:R-:W-:Y:S02]  /*732b0*/  LOP3.LUT R47, R52, R53.reuse, R50, 0x40, !PT ;  /* 0x00000035342f7212 */ /* 0x080fe400078e4032 */
[----:B------:R-:W-:Y:S02]  /*732c0*/  LOP3.LUT R52, R55, R52, R51, 0x10, !PT ;  /* 0x0000003437347212 */ /* 0x000fe400078e1033 */
[----:B------:R-:W-:Y:S02]  /*732d0*/  LOP3.LUT R53, R40, R53, R55, 0x10, !PT ;  /* 0x0000003528357212 */ /* 0x000fe400078e1037 */
[----:B------:R-:W-:Y:S02]  /*732e0*/  LOP3.LUT R41, R44, R42, R41, 0xfe, !PT ;  /* 0x0000002a2c297212 */ /* 0x000fe400078efe29 */
[----:B------:R-:W-:-:S02]  /*732f0*/  LOP3.LUT R46, R54, R49, R46, 0xfe, !PT ;  /* 0x00000031362e7212 */ /* 0x000fc400078efe2e */
[----:B------:R-:W-:Y:S02]  /*73300*/  LOP3.LUT R51, R50, R51, R40, 0x40, !PT ;  /* 0x0000003332337212 */ /* 0x000fe400078e4028 */
[----:B------:R-:W-:Y:S02]  /*73310*/  LOP3.LUT R49, R53, R52, R47, 0xfe, !PT ;  /* 0x0000003435317212 */ /* 0x000fe400078efe2f */
[----:B--2---:R-:W-:Y:S02]  /*73320*/  LOP3.LUT R50, R36, R41, R43, 0x1e, !PT ;  /* 0x0000002924327212 */ /* 0x004fe400078e1e2b */
[----:B------:R-:W-:Y:S02]  /*73330*/  LOP3.LUT R46, R37, R46, R45, 0x1e, !PT ;  /* 0x0000002e252e7212 */ /* 0x000fe400078e1e2d */
[--C-:B------:R-:W-:Y:S02]  /*73340*/  SHF.R.U32.HI R42, RZ, 0x6, R37.reuse ;  /* 0x00000006ff2a7819 */ /* 0x100fe40000011625 */
[----:B------:R-:W-:-:S02]  /*73350*/  SHF.R.U32.HI R45, RZ, 0x3, R37 ;  /* 0x00000003ff2d7819 */ /* 0x000fc40000011625 */
[--C-:B------:R-:W-:Y:S02]  /*73360*/  SHF.R.U32.HI R44, RZ, 0x4, R37.reuse ;  /* 0x00000004ff2c7819 */ /* 0x100fe40000011625 */
[--C-:B------:R-:W-:Y:S02]  /*73370*/  SHF.R.U32.HI R40, RZ, 0x2, R37.reuse ;  /* 0x00000002ff287819 */ /* 0x100fe40000011625 */
[--C-:B------:R-:W-:Y:S02]  /*73380*/  SHF.R.U32.HI R47, RZ, 0x6, R34.reuse ;  /* 0x00000006ff2f7819 */ /* 0x100fe40000011622 */
[----:B------:R-:W-:Y:S02]  /*73390*/  SHF.R.U32.HI R41, RZ, 0x5, R34 ;  /* 0x00000005ff297819 */ /* 0x000fe40000011622 */
[----:B------:R-:W-:Y:S02]  /*733a0*/  SHF.R.U32.HI R54, RZ, 0x1, R37 ;  /* 0x00000001ff367819 */ /* 0x000fe40000011625 */
[----:B------:R-:W-:-:S02]  /*733b0*/  SHF.R.U32.HI R48, RZ, 0x4, R36 ;  /* 0x00000004ff307819 */ /* 0x000fc40000011624 */
[-CC-:B------:R-:W-:Y:S02]  /*733c0*/  LOP3.LUT R55, R44, R42.reuse, R37.reuse, 0x2f, !PT ;  /* 0x0000002a2c377212 */ /* 0x180fe400078e2f25 */
[----:B------:R-:W-:Y:S02]  /*733d0*/  LOP3.LUT R56, R45, R42, R37, 0x4f, !PT ;  /* 0x0000002a2d387212 */ /* 0x000fe400078e4f25 */
[----:B------:R-:W-:Y:S02]  /*733e0*/  LOP3.LUT R53, R47, R41, R40, 0x8f, !PT ;  /* 0x000000292f357212 */ /* 0x000fe400078e8f28 */
[--C-:B------:R-:W-:Y:S02]  /*733f0*/  SHF.R.U32.HI R43, RZ, 0x3, R36.reuse ;  /* 0x00000003ff2b7819 */ /* 0x100fe40000011624 */
[----:B------:R-:W-:Y:S02]  /*73400*/  SHF.R.U32.HI R52, RZ, 0x5, R36 ;  /* 0x00000005ff347819 */ /* 0x000fe40000011624 */
[----:B------:R-:W-:-:S02]  /*73410*/  SHF.R.U32.HI R44, RZ, 0x3, R34 ;  /* 0x00000003ff2c7819 */ /* 0x000fc40000011622 */
[----:B------:R-:W-:Y:S02]  /*73420*/  LOP3.LUT R54, R54, R41, R40, 0xe0, !PT ;  /* 0x0000002936367212 */ /* 0x000fe400078ee028 */
[----:B------:R-:W-:Y:S02]  /*73430*/  LOP3.LUT R39, R48, R50, R39, 0x96, !PT ;  /* 0x0000003230277212 */ /* 0x000fe400078e9627 */
[----:B------:R-:W-:Y:S02]  /*73440*/  IADD3 R55, PT, PT, R53, R56, R55 ;  /* 0x0000003835377210 */ /* 0x000fe40007ffe037 */
[----:B------:R-:W-:Y:S02]  /*73450*/  LOP3.LUT R50, R52, R43, R44, 0x8f, !PT ;  /* 0x0000002b34327212 */ /* 0x000fe400078e8f2c */
[----:B------:R-:W-:Y:S02]  /*73460*/  LOP3.LUT R53, RZ, R54, RZ, 0x33, !PT ;  /* 0x00000036ff357212 */ /* 0x000fe400078e33ff */
[----:B------:R-:W-:-:S02]  /*73470*/  LOP3.LUT R49, R34, R49, R51, 0x1e, !PT ;  /* 0x0000003122317212 */ /* 0x000fc400078e1e33 */
[--C-:B------:R-:W-:Y:S02]  /*73480*/  SHF.R.U32.HI R52, RZ, 0x6, R36.reuse ;  /* 0x00000006ff347819 */ /* 0x100fe40000011624 */
[--C-:B------:R-:W-:Y:S02]  /*73490*/  SHF.R.U32.HI R51, RZ, 0x1, R36.reuse ;  /* 0x00000001ff337819 */ /* 0x100fe40000011624 */
[----:B------:R-:W-:Y:S02]  /*734a0*/  IADD3 R50, PT, PT, R50, R55, R53 ;  /* 0x0000003732327210 */ /* 0x000fe40007ffe035 */
[----:B------:R-:W-:Y:S02]  /*734b0*/  SHF.R.U32.HI R53, RZ, 0x2, R36 ;  /* 0x00000002ff357819 */ /* 0x000fe40000011624 */
[----:B------:R-:W-:Y:S02]  /*734c0*/  SHF.R.U32.HI R34, RZ, 0x1, R34 ;  /* 0x00000001ff227819 */ /* 0x000fe40000011622 */
[----:B------:R-:W-:-:S02]  /*734d0*/  LOP3.LUT R55, R36, R52, R51, 0x8f, !PT ;  /* 0x0000003424377212 */ /* 0x000fc400078e8f33 */
[-C--:B------:R-:W-:Y:S02]  /*734e0*/  LOP3.LUT R48, R48, R51.reuse, R52, 0x4f, !PT ;  /* 0x0000003330307212 */ /* 0x080fe400078e4f34 */
[--C-:B------:R-:W-:Y:S02]  /*734f0*/  LOP3.LUT R53, R53, R52, R51.reuse, 0x4f, !PT ;  /* 0x0000003435357212 */ /* 0x100fe400078e4f33 */
[----:B------:R-:W-:Y:S02]  /*73500*/  LOP3.LUT R36, R37, R40, R51, 0x10, !PT ;  /* 0x0000002825247212 */ /* 0x000fe400078e1033 */
[----:B------:R-:W-:Y:S02]  /*73510*/  LOP3.LUT R57, R41, R52, R37, 0x10, !PT ;  /* 0x0000003429397212 */ /* 0x000fe400078e1025 */
[C---:B------:R-:W-:Y:S02]  /*73520*/  LOP3.LUT R52, R43.reuse, R40, R44, 0x40, !PT ;  /* 0x000000282b347212 */ /* 0x040fe400078e402c */
[----:B------:R-:W-:-:S02]  /*73530*/  LOP3.LUT R51, R43, R51, RZ, 0x30, !PT ;  /* 0x000000332b337212 */ /* 0x000fc400078e30ff */
[--C-:B------:R-:W-:Y:S02]  /*73540*/  LOP3.LUT R34, R34, R43, R44.reuse, 0xe0, !PT ;  /* 0x0000002b22227212 */ /* 0x100fe400078ee02c */
        /* <DEDUP_REMOVED lines=26> */
[----:B------:R-:W1:Y:S01]  /*736f0*/  S2R R40, SR_LTMASK ;  /* 0x0000000000287919 */ /* 0x000e620000003900 */
[----:B----4-:R-:W-:-:S02]  /*73700*/  IMAD.U32 R32, RZ, RZ, UR10 ;  /* 0x0000000aff207e24 */ /* 0x010fc4000f8e00ff */
[----:B------:R-:W-:-:S03]  /*73710*/  IMAD.U32 R33, RZ, RZ, UR11 ;  /* 0x0000000bff217e24 */ /* 0x000fc6000f8e00ff */
[----:B------:R-:W4:Y:S01]  /*73720*/  POPC R34, UR27 ;  /* 0x0000001b00227d09 */ /* 0x000f220008000000 */
[----:B0-----:R-:W-:Y:S01]  /*73730*/  ULEA UR5, UR9, UR5, 0x18 ;  /* 0x0000000509057291 */ /* 0x001fe2000f8ec0ff */
[----:B-1----:R-:W-:Y:S02]  /*73740*/  ISETP.EQ.U32.AND P0, PT, R36, R43, PT ;  /* 0x0000002b2400720c */ /* 0x002fe40003f02070 */
[----:B------:R-:W-:-:S06]  /*73750*/  LOP3.LUT R40, R40, UR27, RZ, 0xc0, !PT ;  /* 0x0000001b28287c12 */ /* 0x000fcc000f8ec0ff */
[----:B------:R-:W0:Y:S05]  /*73760*/  POPC R40, R40 ;  /* 0x0000002800287309 */ /* 0x000e2a0000000000 */
[----:B----4-:R-:W1:Y:S04]  /*73770*/  @P0 ATOMS.ADD R45, [UR5], R34 ;  /* 0x00000022ff2d098c */ /* 0x010e680008000005 */
[----:B-1----:R-:W0:Y:S02]  /*73780*/  SHFL.IDX PT, R43, R45, R36, 0x1f ;  /* 0x00001f242d2b7589 */ /* 0x002e2400000e0000 */
[----:B0-----:R-:W-:-:S04]  /*73790*/  IMAD.IADD R43, R43, 0x1, R40 ;  /* 0x000000012b2b7824 */ /* 0x001fc800078e0228 */
[----:B------:R-:W-:-:S05]  /*737a0*/  IMAD.WIDE.U32 R32, R43, 0x4, R32 ;  /* 0x000000042b207825 */ /* 0x000fca00078e0020 */
[----:B--2---:R2:W-:Y:S04]  /*737b0*/  STG.E desc[UR22][R32.64], R39 ;  /* 0x0000002720007986 */ /* 0x0045e8000c101916 */
[----:B---3--:R2:W-:Y:S04]  /*737c0*/  STG.E desc[UR22][R32.64+0x10000], R37 ;  /* 0x0100002520007986 */ /* 0x0085e8000c101916 */
[----:B-----5:R2:W-:Y:S02]  /*737d0*/  STG.E desc[UR22][R32.64+0x20000], R41 ;  /* 0x0200002920007986 */ /* 0x0205e4000c101916 */
.L_x_664:
[----:B------:R-:W-:Y:S05]  /*737e0*/  BSYNC.RECONVERGENT B1 ;  /* 0x0000000000017941 */ /* 0x000fea0003800200 */
.L_x_663:
[----:B------:R-:W3:Y:S02]  /*737f0*/  LDCU UR5, c[0x0][0x360] ;  /* 0x00006c00ff0577ac */ /* 0x000ee40008000800 */
[----:B---3--:R-:W-:-:S05]  /*73800*/  VIADD R35, R35, UR5 ;  /* 0x0000000523237c36 */ /* 0x008fca0008000000 */
[----:B------:R-:W-:-:S13]  /*73810*/  ISETP.GE.U32.AND P0, PT, R35, R31, PT ;  /* 0x0000001f2300720c */ /* 0x000fda0003f06070 */
[----:B------:R-:W-:Y:S05]  /*73820*/  @!P0 BRA `(.L_x_665) ;  /* 0xfffffff800088947 */ /* 0x000fea000383ffff */
.L_x_662:
[----:B------:R-:W-:Y:S05]  /*73830*/  BSYNC.RECONVERGENT B0 ;  /* 0x0000000000007941 */ /* 0x000fea0003800200 */
.L_x_661:
[----:B------:R-:W3:Y:S08]  /*73840*/  S2UR UR9, SR_CgaCtaId ;  /* 0x00000000000979c3 */ /* 0x000ef00000008800 */
[----:B------:R-:W-:Y:S01]  /*73850*/  BAR.SYNC.DEFER_BLOCKING 0x0 ;  /* 0x0000000000007b1d */ /* 0x000fe20000010000 */
[----:B------:R-:W-:Y:S01]  /*73860*/  IMAD R31, R25, R26, RZ ;  /* 0x0000001a191f7224 */ /* 0x000fe200078e02ff */
[----:B------:R-:W-:Y:S01]  /*73870*/  UIADD3 UR4, UPT, UPT, UR4, 0x4000, URZ ;  /* 0x0000400004047890 */ /* 0x000fe2000fffe0ff */
[----:B------:R-:W-:-:S02]  /*73880*/  IMAD.U32 R34, RZ, RZ, UR6 ;  /* 0x00000006ff227e24 */ /* 0x000fc4000f8e00ff */
[----:B--2---:R-:W-:Y:S01]  /*73890*/  IMAD.U32 R33, RZ, RZ, UR24 ;  /* 0x00000018ff217e24 */ /* 0x004fe2000f8e00ff */
[----:B------:R-:W-:Y:S01]  /*738a0*/  UMOV UR5, 0x400 ;  /* 0x0000040000057882 */ /* 0x000fe20000000000 */
[----:B------:R-:W-:Y:S01]  /*738b0*/  LOP3.LUT R31, R31, 0xffffc000, RZ, 0xc0, !PT ;  /* 0xffffc0001f1f7812 */ /* 0x000fe200078ec0ff */
[----:B------:R-:W-:Y:S02]  /*738c0*/  IMAD.MOV.U32 R32, RZ, RZ, R34 ;  /* 0x000000ffff207224 */ /* 0x000fe400078e0022 */
[----:B------:R-:W-:Y:S01]  /*738d0*/  IMAD.U32 R35, RZ, RZ, UR7 ;  /* 0x00000007ff237e24 */ /* 0x000fe2000f8e00ff */
[----:B------:R-:W-:Y:S01]  /*738e0*/  ISETP.LE.U32.AND P0, PT, R31, UR4, PT ;  /* 0x000000041f007c0c */ /* 0x000fe2000bf03070 */
[----:B---3--:R-:W-:-:S09]  /*738f0*/  ULEA UR5, UR9, UR5, 0x18 ;  /* 0x0000000509057291 */ /* 0x008fd2000f8ec0ff */
[----:B------:R-:W2:Y:S04]  /*73900*/  LDS R0, [UR5+0x58] ;  /* 0x00005805ff007984 */ /* 0x000ea80008000800 */
[----:B--2---:R2:W-:Y:S01]  /*73910*/  STG.E desc[UR22][R32.64], R0 ;  /* 0x0000000020007986 */ /* 0x0045e2000c101916 */
[----:B------:R-:W-:Y:S06]  /*73920*/  BAR.SYNC.DEFER_BLOCKING 0x0 ;  /* 0x0000000000007b1d */ /* 0x000fec0000010000 */
[----:B------:R-:W-:Y:S05]  /*73930*/  @!P0 BRA `(.L_x_666) ;  /* 0xffffffa800d88947 */ /* 0x000fea000383ffff */
.L_x_630:
[----:B------:R-:W-:-:S05]  /*73940*/  IMAD R35, R25, R26, RZ ;  /* 0x0000001a19237224 */ /* 0x000fca00078e02ff */
[----:B------:R-:W-:-:S13]  /*73950*/  LOP3.LUT P0, R35, R35, 0x3fff, RZ, 0xc0, !PT ;  /* 0x00003fff23237812 */ /* 0x000fda000780c0ff */
[----:B------:R-:W-:Y:S05]  /*73960*/  @!P0 BRA `(.L_x_667) ;  /* 0x0000005400108947 */ /* 0x000fea0003800000 */
[----:B------:R-:W3:Y:S01]  /*73970*/  S2UR UR9, SR_CgaCtaId ;  /* 0x00000000000979c3 */ /* 0x000ee20000008800 */
[----:B------:R-:W-:Y:S01]  /*73980*/  UMOV UR5, 0x400 ;  /* 0x0000040000057882 */ /* 0x000fe20000000000 */
[----:B--2---:R-:W-:Y:S01]  /*73990*/  IMAD.U32 R32, RZ, RZ, UR25 ;  /* 0x00000019ff207e24 */ /* 0x004fe2000f8e00ff */
[----:B------:R-:W2:Y:S01]  /*739a0*/  S2R R31, SR_TID.X ;  /* 0x00000000001f7919 */ /* 0x000ea20000002100 */
[----:B------:R-:W-:Y:S01]  /*739b0*/  IMAD.U32 R33, RZ, RZ, UR26 ;  /* 0x0000001aff217e24 */ /* 0x000fe2000f8e00ff */
[----:B------:R-:W-:Y:S04]  /*739c0*/  BSSY.RECONVERGENT B0, `(.L_x_668) ;  /* 0x00000d8000007945 */ /* 0x000fe80003800200 */
[----:B------:R-:W-:Y:S01]  /*739d0*/  STG.E desc[UR22][R32.64], R35 ;  /* 0x0000002320007986 */ /* 0x000fe2000c101916 */
[----:B---3--:R-:W-:-:S09]  /*739e0*/  ULEA UR5, UR9, UR5, 0x18 ;  /* 0x0000000509057291 */ /* 0x008fd2000f8ec0ff */
[----:B------:R-:W-:Y:S04]  /*739f0*/  STS [UR5+0x64], R35 ;  /* 0x00006423ff007988 */ /* 0x000fe80008000805 */
[----:B------:R-:W-:Y:S01]  /*73a00*/  STS [UR5+0x68], RZ ;  /* 0x000068ffff007988 */ /* 0x000fe20008000805 */
[----:B------:R-:W-:Y:S06]  /*73a10*/  BAR.SYNC.DEFER_BLOCKING 0x0 ;  /* 0x0000000000007b1d */ /* 0x000fec0000010000 */
[----:B------:R-:W2:Y:S02]  /*73a20*/  LDS R38, [UR5+0x64] ;  /* 0x00006405ff267984 */ /* 0x000ea40008000800 */
[----:B--2---:R-:W-:-:S13]  /*73a30*/  ISETP.GE.U32.AND P0, PT, R31, R38, PT ;  /* 0x000000261f00720c */ /* 0x004fda0003f06070 */
[----:B------:R-:W-:Y:S05]  /*73a40*/  @P0 BRA `(.L_x_669) ;  /* 0x0000000c003c0947 */ /* 0x000fea0003800000 */
[----:B------:R2:W5:Y:S01]  /*73a50*/  LDG.E.U8 R39, desc[UR22][R28.64] ;  /* 0x000000161c277981 */ /* 0x000562000c1e1100 */
[----:B------:R-:W-:Y:S01]  /*73a60*/  ISETP.NE.U32.AND P0, PT, R25, RZ, PT ;  /* 0x000000ff1900720c */ /* 0x000fe20003f05070 */
[----:B------:R-:W-:-:S12]  /*73a70*/  IMAD.MOV.U32 R41, RZ, RZ, R31 ;  /* 0x000000ffff297224 */ /* 0x000fd800078e001f */
.L_x_672:
[----:B0-----:R-:W3:Y:S01]  /*73a80*/  I2F.U32.RP R35, R25 ;  /* 0x0000001900237306 */ /* 0x001ee20000209000 */
[----:B------:R-:W-:Y:S01]  /*73a90*/  IMAD.MOV R37, RZ, RZ, -R25 ;  /* 0x000000ffff257224 */ /* 0x000fe200078e0a19 */
[----:B------:R-:W-:Y:S01]  /*73aa0*/  LOP3.LUT R43, RZ, R25, RZ, 0x33, !PT ;  /* 0x00000019ff2b7212 */ /* 0x000fe200078e33ff */
[----:B------:R-:W-:-:S05]  /*73ab0*/  VIADD R40, R41, UR4 ;  /* 0x0000000429287c36 */ /* 0x000fca0008000000 */
[----:B---3--:R-:W3:Y:S02]  /*73ac0*/  MUFU.RCP R35, R35 ;  /* 0x0000002300237308 */ /* 0x008ee40000001000 */
[----:B---3--:R-:W-:-:S06]  /*73ad0*/  VIADD R32, R35, 0xffffffe ;  /* 0x0ffffffe23207836 */ /* 0x008fcc0000000000 */
[----:B------:R3:W4:Y:S02]  /*73ae0*/  F2I.FTZ.U32.TRUNC.NTZ R33, R32 ;  /* 0x0000002000217305 */ /* 0x000724000021f000 */
[----:B---3--:R-:W-:Y:S02]  /*73af0*/  IMAD.MOV.U32 R32, RZ, RZ, RZ ;  /* 0x000000ffff207224 */ /* 0x008fe400078e00ff */
[----:B----4-:R-:W-:-:S04]  /*73b00*/  IMAD R37, R37, R33, RZ ;  /* 0x0000002125257224 */ /* 0x010fc800078e02ff */
[----:B------:R-:W-:Y:S02]  /*73b10*/  IMAD.HI.U32 R37, R33, R37, R32 ;  /* 0x0000002521257227 */ /* 0x000fe400078e0020 */
[----:B------:R-:W3:Y:S04]  /*73b20*/  LDC.64 R32, c[0x0][0x388] ;  /* 0x0000e200ff207b82 */ /* 0x000ee80000000a00 */
[----:B------:R-:W-:-:S04]  /*73b30*/  IMAD.HI.U32 R36, R37, R40, RZ ;  /* 0x0000002825247227 */ /* 0x000fc800078e00ff */
[----:B------:R-:W-:-:S04]  /*73b40*/  IMAD.MOV R34, RZ, RZ, -R36 ;  /* 0x000000ffff227224 */ /* 0x000fc800078e0a24 */
[----:B------:R-:W-:-:S05]  /*73b50*/  IMAD R34, R25, R34, R40 ;  /* 0x0000002219227224 */ /* 0x000fca00078e0228 */
[----:B------:R-:W-:Y:S01]  /*73b60*/  ISETP.GE.U32.AND P1, PT, R34, R25, PT ;  /* 0x000000192200720c */ /* 0x000fe20003f26070 */
[----:B---3--:R-:W-:-:S12]  /*73b70*/  IMAD.WIDE.U32 R32, R27, 0xc, R32 ;  /* 0x0000000c1b207825 */ /* 0x008fd800078e0020 */
[----:B------:R-:W-:Y:S02]  /*73b80*/  @P1 IMAD.IADD R34, R34, 0x1, -R25 ;  /* 0x0000000122221824 */ /* 0x000fe400078e0a19 */
[----:B------:R-:W-:-:S03]  /*73b90*/  @P1 VIADD R36, R36, 0x1 ;  /* 0x0000000124241836 */ /* 0x000fc60000000000 */
[----:B------:R-:W-:Y:S02]  /*73ba0*/  ISETP.GE.U32.AND P2, PT, R34, R25, PT ;  /* 0x000000192200720c */ /* 0x000fe40003f46070 */
[----:B------:R-:W3:Y:S11]  /*73bb0*/  LDC.64 R34, c[0x0][0x390] ;  /* 0x0000e400ff227b82 */ /* 0x000ef60000000a00 */
[----:B------:R-:W-:-:S05]  /*73bc0*/  @P2 VIADD R36, R36, 0x1 ;  /* 0x0000000124242836 */ /* 0x000fca0000000000 */
[----:B------:R-:W-:-:S05]  /*73bd0*/  SEL R43, R43, R36, !P0 ;  /* 0x000000242b2b7207 */ /* 0x000fca0004000000 */
[----:B------:R-:W-:-:S04]  /*73be0*/  IMAD.WIDE.U32 R32, R43, 0xc, R32 ;  /* 0x0000000c2b207825 */ /* 0x000fc800078e0020 */
[----:B------:R-:W-:Y:S01]  /*73bf0*/  IMAD.MOV R43, RZ, RZ, -R43 ;  /* 0x000000ffff2b7224 */ /* 0x000fe200078e0a2b */
[----:B------:R-:W4:Y:S01]  /*73c00*/  LDG.E R37, desc[UR22][R32.64+0x4] ;  /* 0x0000041620257981 */ /* 0x000f22000c1e1900 */
[----:B---3--:R-:W-:-:S03]  /*73c10*/  IMAD.WIDE.U32 R34, R30, 0x6, R34 ;  /* 0x000000061e227825 */ /* 0x008fc600078e0022 */
[----:B------:R-:W3:Y:S01]  /*73c20*/  LDG.E.U16 R36, desc[UR22][R32.64+0xa] ;  /* 0x00000a1620247981 */ /* 0x000ee2000c1e1500 */
[----:B------:R-:W-:-:S04]  /*73c30*/  IMAD R43, R25, R43, R40 ;  /* 0x0000002b192b7224 */ /* 0x000fc800078e0228 */
[----:B------:R-:W-:-:S05]  /*73c40*/  IMAD.WIDE.U32 R34, R43, 0x6, R34 ;  /* 0x000000062b227825 */ /* 0x000fca00078e0022 */
[----:B------:R-:W2:Y:S04]  /*73c50*/  LDG.E.U8 R40, desc[UR22][R34.64+0x3] ;  /* 0x0000031622287981 */ /* 0x000ea8000c1e1100 */
[----:B------:R-:W2:Y:S04]  /*73c60*/  LDG.E.U8 R45, desc[UR22][R34.64+0x4] ;  /* 0x00000416222d7981 */ /* 0x000ea8000c1e1100 */
[----:B------:R-:W2:Y:S04]  /*73c70*/  LDG.E.U8 R46, desc[UR22][R34.64+0x5] ;  /* 0x00000516222e7981 */ /* 0x000ea8000c1e1100 */
[----:B------:R-:W2:Y:S04]  /*73c80*/  LDG.E.U8 R43, desc[UR22][R34.64] ;  /* 0x00000016222b7981 */ /* 0x000ea8000c1e1100 */
[----:B------:R-:W2:Y:S04]  /*73c90*/  LDG.E.U8 R42, desc[UR22][R34.64+0x1] ;  /* 0x00000116222a7981 */ /* 0x000ea8000c1e1100 */
[----:B------:R0:W2:Y:S01]  /*73ca0*/  LDG.E.U8 R44, desc[UR22][R34.64+0x2] ;  /* 0x00000216222c7981 */ /* 0x0000a2000c1e1100 */
[----:B------:R-:W-:Y:S01]  /*73cb0*/  BSSY.RECONVERGENT B1, `(.L_x_670) ;  /* 0x00000a4000017945 */ /* 0x000fe20003800200 */
[----:B----4-:R-:W-:-:S02]  /*73cc0*/  SHF.R.U32.HI R50, RZ, 0x7, R37 ;  /* 0x00000007ff327819 */ /* 0x010fc40000011625 */
        /* <DEDUP_REMOVED lines=8> */
[----:B------:R-:W-:Y:S02]  /*73d50*/  LOP3.LUT R47, R51, R54, R53, 0x10, !PT ;  /* 0x00000036332f7212 */ /* 0x000fe400078e1035 */
[--C-:B0-----:R-:W-:Y:S02]  /*73d60*/  SHF.R.U32.HI R34, RZ, 0x13, R37.reuse ;  /* 0x00000013ff227819 */ /* 0x101fe40000011625 */
[--C-:B------:R-:W-:Y:S02]  /*73d70*/  SHF.R.U32.HI R54, RZ, 0x14, R37.reuse ;  /* 0x00000014ff367819 */ /* 0x100fe40000011625 */
[----:B------:R-:W-:-:S02]  /*73d80*/  SHF.R.U32.HI R55, RZ, 0x6, R37 ;  /* 0x00000006ff377819 */ /* 0x000fc40000011625 */
[--C-:B------:R-:W-:Y:S02]  /*73d90*/  SHF.R.U32.HI R51, RZ, 0x8, R37.reuse ;  /* 0x00000008ff337819 */ /* 0x100fe40000011625 */
[----:B------:R-:W-:Y:S02]  /*73da0*/  SHF.R.U32.HI R53, RZ, 0xb, R36 ;  /* 0x0000000bff357819 */ /* 0x000fe40000011624 */
[----:B------:R-:W-:Y:S01]  /*73db0*/  SHF.R.U32.HI R56, RZ, 0xd, R37 ;  /* 0x0000000dff387819 */ /* 0x000fe20000011625 */
[----:B--2---:R-:W-:Y:S01]  /*73dc0*/  IMAD R43, R43, 0x100, R42 ;  /* 0x000001002b2b7824 */ /* 0x004fe200078e022a */
[----:B------:R-:W-:Y:S02]  /*73dd0*/  LOP3.LUT R35, R55, R54, R34, 0x40, !PT ;  /* 0x0000003637237212 */ /* 0x000fe400078e4022 */
[----:B------:R-:W-:Y:S02]  /*73de0*/  LOP3.LUT R34, R34, R51, R53, 0x40, !PT ;  /* 0x0000003322227212 */ /* 0x000fe400078e4035 */
[----:B------:R-:W-:-:S02]  /*73df0*/  LOP3.LUT R48, R52, R49, R48, 0xfe, !PT ;  /* 0x0000003134307212 */ /* 0x000fc400078efe30 */
[----:B------:R-:W-:Y:S02]  /*73e00*/  LOP3.LUT R50, R56, R55, R51, 0x10, !PT ;  /* 0x0000003738327212 */ /* 0x000fe400078e1033 */
[----:B------:R-:W-:Y:S02]  /*73e10*/  LOP3.LUT R53, R53, R54, R56, 0x10, !PT ;  /* 0x0000003635357212 */ /* 0x000fe400078e1038 */
[--C-:B------:R-:W-:Y:S02]  /*73e20*/  SHF.R.U32.HI R49, RZ, 0x6, R40.reuse ;  /* 0x00000006ff317819 */ /* 0x100fe40000011628 */
[----:B------:R-:W-:Y:S02]  /*73e30*/  SHF.R.U32.HI R52, RZ, 0x3, R40 ;  /* 0x00000003ff347819 */ /* 0x000fe40000011628 */
[--C-:B------:R-:W-:Y:S02]  /*73e40*/  SHF.R.U32.HI R51, RZ, 0x6, R45.reuse ;  /* 0x00000006ff337819 */ /* 0x100fe4000001162d */
[----:B------:R-:W-:-:S02]  /*73e50*/  SHF.R.U32.HI R54, RZ, 0x3, R45 ;  /* 0x00000003ff367819 */ /* 0x000fc4000001162d */
[----:B------:R-:W-:Y:S02]  /*73e60*/  LOP3.LUT R49, R52, R49, RZ, 0x3c, !PT ;  /* 0x0000003134317212 */ /* 0x000fe400078e3cff */
[----:B------:R-:W-:Y:S02]  /*73e70*/  LOP3.LUT R35, R53, R50, R35, 0xfe, !PT ;  /* 0x0000003235237212 */ /* 0x000fe400078efe23 */
[----:B------:R-:W-:Y:S02]  /*73e80*/  LOP3.LUT R57, R54, R51, RZ, 0x3c, !PT ;  /* 0x0000003336397212 */ /* 0x000fe400078e3cff */
[--C-:B------:R-:W-:Y:S02]  /*73e90*/  SHF.R.U32.HI R52, RZ, 0x12, R37.reuse ;  /* 0x00000012ff347819 */ /* 0x100fe40000011625 */
[--C-:B------:R-:W-:Y:S02]  /*73ea0*/  SHF.R.U32.HI R55, RZ, 0x4, R37.reuse ;  /* 0x00000004ff377819 */ /* 0x100fe40000011625 */
[----:B------:R-:W-:-:S02]  /*73eb0*/  SHF.R.U32.HI R56, RZ, 0x16, R37 ;  /* 0x00000016ff387819 */ /* 0x000fc40000011625 */
[--C-:B------:R-:W-:Y:S02]  /*73ec0*/  SHF.R.U32.HI R53, RZ, 0x9, R37.reuse ;  /* 0x00000009ff357819 */ /* 0x100fe40000011625 */
[----:B------:R-:W-:Y:S02]  /*73ed0*/  SHF.R.U32.HI R54, RZ, 0x10, R37 ;  /* 0x00000010ff367819 */ /* 0x000fe40000011625 */
[----:B------:R-:W-:Y:S02]  /*73ee0*/  SHF.R.U32.HI R51, RZ, 0x9, R36 ;  /* 0x00000009ff337819 */ /* 0x000fe40000011624 */
[----:B------:R-:W-:Y:S02]  /*73ef0*/  LOP3.LUT R50, R56, R52, R55, 0x10, !PT ;  /* 0x0000003438327212 */ /* 0x000fe400078e1037 */
[----:B------:R-:W-:Y:S02]  /*73f00*/  LOP3.LUT R56, R53, R56, R54, 0x10, !PT ;  /* 0x0000003835387212 */ /* 0x000fe400078e1036 */
[----:B------:R-:W-:-:S02]  /*73f10*/  LOP3.LUT R53, R51, R52, R53, 0x40, !PT ;  /* 0x0000003433357212 */ /* 0x000fc400078e4035 */
[----:B------:R-:W-:Y:S02]  /*73f20*/  LOP3.LUT R52, R57, R35, R34, 0x1e, !PT ;  /* 0x0000002339347212 */ /* 0x000fe400078e1e22 */
[----:B------:R-:W-:Y:S02]  /*73f30*/  LOP3.LUT R49, R49, R48, R47, 0x1e, !PT ;  /* 0x0000003031317212 */ /* 0x000fe400078e1e2f */
[----:B------:R-:W-:Y:S02]  /*73f40*/  LOP3.LUT R47, R52, R45, RZ, 0x3c, !PT ;  /* 0x0000002d342f7212 */ /* 0x000fe400078e3cff */
[----:B------:R-:W-:Y:S02]  /*73f50*/  LOP3.LUT R51, R55, R54, R51, 0x40, !PT ;  /* 0x0000003637337212 */ /* 0x000fe400078e4033 */
[----:B------:R-:W-:Y:S01]  /*73f60*/  LOP3.LUT R50, R53, R56, R50, 0xfe, !PT ;  /* 0x0000003835327212 */ /* 0x000fe200078efe32 */
[----:B------:R-:W-:Y:S01]  /*73f70*/  IMAD.SHL.U32 R35, R47, 0x80, RZ ;  /* 0x000000802f237824 */ /* 0x000fe200078e00ff */
[----:B------:R-:W-:-:S02]  /*73f80*/  SHF.R.U32.HI R34, RZ, 0x4, R46 ;  /* 0x00000004ff227819 */ /* 0x000fc4000001162e */
[----:B------:R-:W-:Y:S02]  /*73f90*/  LOP3.LUT R52, R49, R40, RZ, 0x3c, !PT ;  /* 0x0000002831347212 */ /* 0x000fe400078e3cff */
[----:B------:R-:W-:Y:S02]  /*73fa0*/  LOP3.LUT R51, R34, R50, R51, 0x1e, !PT ;  /* 0x0000003222337212 */ /* 0x000fe400078e1e33 */
[----:B------:R-:W-:Y:S01]  /*73fb0*/  LOP3.LUT R35, R46, 0x80, R35, 0xf8, !PT ;  /* 0x000000802e237812 */ /* 0x000fe200078ef823 */
[----:B------:R-:W-:Y:S01]  /*73fc0*/  IMAD.SHL.U32 R34, R52, 0x80, RZ ;  /* 0x0000008034227824 */ /* 0x000fe200078e00ff */
[----:B------:R-:W-:Y:S02]  /*73fd0*/  LOP3.LUT R51, R37, R51, R46, 0x96, !PT ;  /* 0x0000003325337212 */ /* 0x000fe400078e962e */
[----:B------:R-:W-:Y:S02]  /*73fe0*/  SHF.R.U32.HI R53, RZ, 0x2, R40 ;  /* 0x00000002ff357819 */ /* 0x000fe40000011628 */
[----:B------:R-:W-:-:S02]  /*73ff0*/  LOP3.LUT R34, R45, 0x80, R34, 0xf8, !PT ;  /* 0x000000802d227812 */ /* 0x000fc400078ef822 */
[----:B------:R-:W-:Y:S01]  /*74000*/  SHF.R.U32.HI R46, RZ, 0x5, R45 ;  /* 0x00000005ff2e7819 */ /* 0x000fe2000001162d */
[----:B------:R-:W-:Y:S01]  /*74010*/  IMAD.SHL.U32 R45, R51, 0x80, RZ ;  /* 0x00000080332d7824 */ /* 0x000fe200078e00ff */
        /* <DEDUP_REMOVED lines=9> */
[----:B------:R-:W-:Y:S02]  /*740b0*/  SHF.R.U32.HI R46, RZ, 0x6, R45 ;  /* 0x00000006ff2e7819 */ /* 0x000fe4000001162d */
[----:B------:R-:W-:-:S02]  /*740c0*/  IADD3 R52, PT, PT, R52, R47, R50 ;  /* 0x0000002f34347210 */ /* 0x000fc40007ffe032 */
[----:B------:R-:W-:Y:S02]  /*740d0*/  LOP3.LUT R46, R51, R46, R40, 0xe0, !PT ;  /* 0x0000002e332e7212 */ /* 0x000fe400078ee028 */
[----:B------:R-:W-:Y:S02]  /*740e0*/  SHF.R.U32.HI R47, RZ, 0x1, R34 ;  /* 0x00000001ff2f7819 */ /* 0x000fe40000011622 */
[----:B------:R-:W-:Y:S02]  /*740f0*/  LOP3.LUT R54, R46, 0x1, RZ, 0xc0, !PT ;  /* 0x000000012e367812 */ /* 0x000fe400078ec0ff */
[----:B------:R-:W-:Y:S02]  /*74100*/  LOP3.LUT R55, R47, R49, R48, 0xe0, !PT ;  /* 0x000000312f377212 */ /* 0x000fe400078ee030 */
[----:B------:R-:W-:Y:S02]  /*74110*/  SHF.R.U32.HI R53, RZ, 0x2, R45 ;  /* 0x00000002ff357819 */ /* 0x000fe4000001162d */
[----:B------:R-:W-:-:S02]  /*74120*/  SHF.R.U32.HI R50, RZ, 0x5, R34 ;  /* 0x00000005ff327819 */ /* 0x000fc40000011622 */
[--C-:B------:R-:W-:Y:S02]  /*74130*/  SHF.R.U32.HI R51, RZ, 0x6, R35.reuse ;  /* 0x00000006ff337819 */ /* 0x100fe40000011623 */
[----:B------:R-:W-:Y:S02]  /*74140*/  SHF.R.U32.HI R46, RZ, 0x1, R35 ;  /* 0x00000001ff2e7819 */ /* 0x000fe40000011623 */
[----:B------:R-:W-:Y:S02]  /*74150*/  IADD3 R54, PT, PT, R52, -R54, -R55 ;  /* 0x8000003634367210 */ /* 0x000fe40007ffe837 */
[----:B------:R-:W-:Y:S02]  /*74160*/  LOP3.LUT R55, R50, R51, R45, 0x10, !PT ;  /* 0x0000003332377212 */ /* 0x000fe400078e102d */
[----:B------:R-:W-:Y:S02]  /*74170*/  LOP3.LUT R52, R45, R46, R53, 0x10, !PT ;  /* 0x0000002e2d347212 */ /* 0x000fe400078e1035 */
[----:B------:R-:W-:-:S02]  /*74180*/  LOP3.LUT R56, R53, R49, R48, 0x40, !PT ;  /* 0x0000003135387212 */ /* 0x000fc400078e4030 */
[----:B------:R-:W-:Y:S02]  /*74190*/  LOP3.LUT R49, R49, R46, RZ, 0x30, !PT ;  /* 0x0000002e31317212 */ /* 0x000fe400078e30ff */
[----:B------:R-:W-:Y:S02]  /*741a0*/  LOP3.LUT R52, R56, R52, R55, 0xfe, !PT ;  /* 0x0000003438347212 */ /* 0x000fe400078efe37 */
[----:B------:R-:W-:Y:S02]  /*741b0*/  SHF.R.U32.HI R56, RZ, 0x1, R40 ;  /* 0x00000001ff387819 */ /* 0x000fe40000011628 */
[----:B------:R-:W-:Y:S02]  /*741c0*/  SHF.R.U32.HI R55, RZ, 0x6, R34 ;  /* 0x00000006ff377819 */ /* 0x000fe40000011622 */
[-CC-:B------:R-:W-:Y:S02]  /*741d0*/  LOP3.LUT R56, R56, R53.reuse, R50.reuse, 0xe0, !PT ;  /* 0x0000003538387212 */ /* 0x180fe400078ee032 */
[----:B------:R-:W-:-:S02]  /*741e0*/  LOP3.LUT R55, R55, R53, R50, 0x8f, !PT ;  /* 0x0000003537377212 */ /* 0x000fc400078e8f32 */
[----:B------:R-:W-:Y:S02]  /*741f0*/  LOP3.LUT R56, RZ, R56, RZ, 0x33, !PT ;  /* 0x00000038ff387212 */ /* 0x000fe400078e33ff */
[----:B------:R-:W-:Y:S02]  /*74200*/  SHF.R.U32.HI R53, RZ, 0x6, R45 ;  /* 0x00000006ff357819 */ /* 0x000fe4000001162d */
[----:B------:R-:W-:Y:S02]  /*74210*/  IADD3 R56, PT, PT, R56, R54, R55 ;  /* 0x0000003638387210 */ /* 0x000fe40007ffe037 */
[--C-:B------:R-:W-:Y:S02]  /*74220*/  SHF.R.U32.HI R54, RZ, 0x3, R45.reuse ;  /* 0x00000003ff367819 */ /* 0x100fe4000001162d */
[----:B------:R-:W-:Y:S02]  /*74230*/  SHF.R.U32.HI R55, RZ, 0x4, R45 ;  /* 0x00000004ff377819 */ /* 0x000fe4000001162d */
[----:B------:R-:W-:-:S02]  /*74240*/  LOP3.LUT R54, R54, R53, R40, 0x4f, !PT ;  /* 0x0000003536367212 */ /* 0x000fc400078e4f28 */
[----:B------:R-:W-:Y:S02]  /*74250*/  LOP3.LUT R55, R55, R53, R40, 0x2f, !PT ;  /* 0x0000003537377212 */ /* 0x000fe400078e2f28 */
[--C-:B------:R-:W-:Y:S02]  /*74260*/  SHF.R.U32.HI R40, RZ, 0x4, R35.reuse ;  /* 0x00000004ff287819 */ /* 0x100fe40000011623 */
[----:B------:R-:W-:Y:S02]  /*74270*/  LOP3.LUT R49, R49, R48, R50, 0xf4, !PT ;  /* 0x0000003031317212 */ /* 0x000fe400078ef432 */
[----:B------:R-:W-:Y:S02]  /*74280*/  SHF.R.U32.HI R48, RZ, 0x2, R35 ;  /* 0x00000002ff307819 */ /* 0x000fe40000011623 */
[----:B------:R-:W-:Y:S02]  /*74290*/  IADD3 R54, PT, PT, R55, R56, R54 ;  /* 0x0000003837367210 */ /* 0x000fe40007ffe036 */
[----:B------:R-:W-:-:S02]  /*742a0*/  LOP3.LUT R40, R40, R46, R51, 0x4f, !PT ;  /* 0x0000002e28287212 */ /* 0x000fc400078e4f33 */
[-CC-:B------:R-:W-:Y:S02]  /*742b0*/  LOP3.LUT R35, R35, R51.reuse, R46.reuse, 0x8f, !PT ;  /* 0x0000003323237212 */ /* 0x180fe400078e8f2e */
[----:B------:R-:W-:Y:S02]  /*742c0*/  LOP3.LUT R48, R48, R51, R46, 0x4f, !PT ;  /* 0x0000003330307212 */ /* 0x000fe400078e4f2e */
[----:B------:R-:W-:Y:S02]  /*742d0*/  LOP3.LUT R49, R52, R49, R53, 0xf4, !PT ;  /* 0x0000003134317212 */ /* 0x000fe400078ef435 */
[----:B------:R-:W-:Y:S02]  /*742e0*/  IADD3 R54, PT, PT, R40, R54, R35 ;  /* 0x0000003628367210 */ /* 0x000fe40007ffe023 */
[----:B------:R-:W-:Y:S02]  /*742f0*/  SHF.R.U32.HI R40, RZ, 0xa, R36 ;  /* 0x0000000aff287819 */ /* 0x000fe40000011624 */
[----:B------:R-:W-:Y:S01]  /*74300*/  IADD3 R48, PT, PT, R49, R54, R48 ;  /* 0x0000003631307210 */ /* 0x000fe20007ffe030 */
[----:B------:R-:W-:Y:S01]  /*74310*/  IMAD.U32 R49, R43, 0x100, R44 ;  /* 0x000001002b317824 */ /* 0x000fe200078e002c */
[----:B------:R-:W-:-:S03]  /*74320*/  SHF.R.U32.HI R35, RZ, 0x5, R45 ;  /* 0x00000005ff237819 */ /* 0x000fc6000001162d */
[----:B------:R-:W-:Y:S01]  /*74330*/  VIADD R48, R48, 0xfffffffe ;  /* 0xfffffffe30307836 */ /* 0x000fe20000000000 */
[----:B------:R-:W-:Y:S02]  /*74340*/  LOP3.LUT R40, R36, R40, R35, 0x96, !PT ;  /* 0x0000002824287212 */ /* 0x000fe400078e9623 */
[----:B------:R-:W-:Y:S02]  /*74350*/  SHF.R.U32.HI R35, RZ, 0x4, R36 ;  /* 0x00000004ff237819 */ /* 0x000fe40000011624 */
[----:B------:R-:W-:Y:S02]  /*74360*/  LOP3.LUT R48, R48, 0x1, RZ, 0xc0, !PT ;  /* 0x0000000130307812 */ /* 0x000fe400078ec0ff */
[----:B------:R-:W-:Y:S02]  /*74370*/  LOP3.LUT R40, R40, 0x1, R37, 0x78, !PT ;  /* 0x0000000128287812 */ /* 0x000fe400078e7825 */
[----:B-----5:R-:W-:Y:S02]  /*74380*/  ISETP.NE.AND P1, PT, R48, R39, PT ;  /* 0x000000273000720c */ /* 0x020fe40003f25270 */
[----:B------:R-:W-:-:S02]  /*74390*/  LOP3.LUT R35, R34, R40, R35, 0x96, !PT ;  /* 0x0000002822237212 */ /* 0x000fc400078e9623 */
[----:B------:R-:W-:-:S03]  /*743a0*/  LOP3.LUT R34, R37, 0x1, RZ, 0xc0, !PT ;  /* 0x0000000125227812 */ /* 0x000fc600078ec0ff */
[----:B------:R-:W-:Y:S02]  /*743b0*/  IMAD.SHL.U32 R40, R35, 0x800000, RZ ;  /* 0x0080000023287824 */ /* 0x000fe400078e00ff */
[----:B------:R-:W-:-:S03]  /*743c0*/  IMAD.MOV R34, RZ, RZ, -R34 ;  /* 0x000000ffff227224 */ /* 0x000fc600078e0a22 */
[----:B------:R-:W-:-:S04]  /*743d0*/  LOP3.LUT R37, R40, R37, RZ, 0xfc, !PT ;  /* 0x0000002528257212 */ /* 0x000fc800078efcff */
        /* <DEDUP_REMOVED lines=11> */
[----:B------:R-:W1:Y:S01]  /*74490*/  S2R R42, SR_LTMASK ;  /* 0x00000000002a7919 */ /* 0x000e620000003900 */
[----:B------:R-:W-:-:S02]  /*744a0*/  SHF.R.U32.HI R45, RZ, 0x1, R45 ;  /* 0x00000001ff2d7819 */ /* 0x000fc4000001162d */
[--C-:B0-----:R-:W-:Y:S02]  /*744b0*/  SHF.R.U32.HI R32, RZ, 0xb, R36.reuse ;  /* 0x0000000bff207819 */ /* 0x101fe40000011624 */
[----:B------:R-:W0:Y:S01]  /*744c0*/  POPC R34, UR27 ;  /* 0x0000001b00227d09 */ /* 0x000e220008000000 */
[----:B------:R-:W-:-:S04]  /*744d0*/  SHF.R.U32.HI R33, RZ, 0x4, R36 ;  /* 0x00000004ff217819 */ /* 0x000fc80000011624 */
[----:B------:R-:W-:Y:S02]  /*744e0*/  LOP3.LUT R32, R32, R33, RZ, 0xc0, !PT ;  /* 0x0000002120207212 */ /* 0x000fe400078ec0ff */
[--C-:B------:R-:W-:Y:S01]  /*744f0*/  SHF.R.U32.HI R33, RZ, 0x3, R36.reuse ;  /* 0x00000003ff217819 */ /* 0x100fe20000011624 */
[----:B----4-:R-:W-:Y:S01]  /*74500*/  ULEA UR5, UR9, UR5, 0x18 ;  /* 0x0000000509057291 */ /* 0x010fe2000f8ec0ff */
[----:B-----5:R-:W-:Y:S02]  /*74510*/  ISETP.EQ.U32.AND P1, PT, R35, R40, PT ;  /* 0x000000282300720c */ /* 0x020fe40003f22070 */
[----:B------:R-:W-:Y:S02]  /*74520*/  SHF.R.U32.HI R40, RZ, 0x1, R36 ;  /* 0x00000001ff287819 */ /* 0x000fe40000011624 */
[----:B-1----:R-:W-:Y:S02]  /*74530*/  LOP3.LUT R42, R42, UR27, RZ, 0xc0, !PT ;  /* 0x0000001b2a2a7c12 */ /* 0x002fe4000f8ec0ff */
[----:B------:R-:W-:-:S04]  /*74540*/  LOP3.LUT R33, R32, R33, R40, 0x78, !PT ;  /* 0x0000002120217212 */ /* 0x000fc800078e7828 */
[----:B------:R-:W1:Y:S01]  /*74550*/  POPC R42, R42 ;  /* 0x0000002a002a7309 */ /* 0x000e620000000000 */
[----:B------:R-:W-:Y:S02]  /*74560*/  LOP3.LUT R40, R36, R33, RZ, 0x3c, !PT ;  /* 0x0000002124287212 */ /* 0x000fe400078e3cff */
[----:B0-----:R-:W0:Y:S03]  /*74570*/  @P1 ATOMS.ADD R34, [UR5], R34 ;  /* 0x00000022ff22198c */ /* 0x001e260008000005 */
[----:B------:R-:W-:-:S05]  /*74580*/  IMAD.SHL.U32 R55, R40, 0x2000, RZ ;  /* 0x0000200028377824 */ /* 0x000fca00078e00ff */
[----:B------:R-:W-:-:S04]  /*74590*/  LOP3.LUT R55, R36, 0x2000, R55, 0xf6, !PT ;  /* 0x0000200024377812 */ /* 0x000fc800078ef637 */
[----:B------:R-:W-:Y:S02]  /*745a0*/  LOP3.LUT R40, R55, 0xffff, RZ, 0xc0, !PT ;  /* 0x0000ffff37287812 */ /* 0x000fe400078ec0ff */
[----:B------:R-:W-:Y:S02]  /*745b0*/  LOP3.LUT R55, R37, 0x7fffff, RZ, 0xc0, !PT ;  /* 0x007fffff25377812 */ /* 0x000fe400078ec0ff */
[----:B------:R-:W-:-:S04]  /*745c0*/  SHF.R.U32.HI R40, RZ, 0x1, R40 ;  /* 0x00000001ff287819 */ /* 0x000fc80000011628 */
[----:B------:R-:W-:Y:S01]  /*745d0*/  LOP3.LUT R57, R40, 0x1fff, RZ, 0xc0, !PT ;  /* 0x00001fff28397812 */ /* 0x000fe200078ec0ff */
[----:B0-----:R-:W1:Y:S02]  /*745e0*/  SHFL.IDX PT, R43, R34, R35, 0x1f ;  /* 0x00001f23222b7589 */ /* 0x001e6400000e0000 */
        /* <DEDUP_REMOVED lines=16> */
.L_x_671:
[----:B------:R-:W-:Y:S05]  /*746f0*/  BSYNC.RECONVERGENT B1 ;  /* 0x0000000000017941 */ /* 0x000fea0003800200 */
.L_x_670:
[----:B------:R-:W2:Y:S02]  /*74700*/  LDCU UR5, c[0x0][0x360] ;  /* 0x00006c00ff0577ac */ /* 0x000ea40008000800 */
[----:B--2---:R-:W-:-:S05]  /*74710*/  VIADD R41, R41, UR5 ;  /* 0x0000000529297c36 */ /* 0x004fca0008000000 */
[----:B------:R-:W-:-:S13]  /*74720*/  ISETP.GE.U32.AND P1, PT, R41, R38, PT ;  /* 0x000000262900720c */ /* 0x000fda0003f26070 */
[----:B------:R-:W-:Y:S05]  /*74730*/  @!P1 BRA `(.L_x_672) ;  /* 0xfffffff000d09947 */ /* 0x000fea000383ffff */
.L_x_669:
[----:B------:R-:W-:Y:S05]  /*74740*/  BSYNC.RECONVERGENT B0 ;  /* 0x0000000000007941 */ /* 0x000fea0003800200 */
.L_x_668:
[----:B------:R-:W2:Y:S08]  /*74750*/  S2UR UR5, SR_CgaCtaId ;  /* 0x00000000000579c3 */ /* 0x000eb00000008800 */
[----:B------:R-:W-:Y:S06]  /*74760*/  BAR.SYNC.DEFER_BLOCKING 0x0 ;  /* 0x0000000000007b1d */ /* 0x000fec0000010000 */
[----:B------:R-:W-:Y:S01]  /*74770*/  UMOV UR4, 0x400 ;  /* 0x0000040000047882 */ /* 0x000fe20000000000 */
[----:B------:R-:W-:Y:S01]  /*74780*/  BSSY.RECONVERGENT B0, `(.L_x_673) ;  /* 0x00000bd000007945 */ /* 0x000fe20003800200 */
[----:B--2---:R-:W-:-:S09]  /*74790*/  ULEA UR4, UR5, UR4, 0x18 ;  /* 0x0000000405047291 */ /* 0x004fd2000f8ec0ff */
[----:B------:R-:W2:Y:S01]  /*747a0*/  LDS R27, [UR4+0x68] ;  /* 0x00006804ff1b7984 */ /* 0x000ea20008000800 */
[----:B------:R-:W-:Y:S06]  /*747b0*/  BAR.SYNC.DEFER_BLOCKING 0x0 ;  /* 0x0000000000007b1d */ /* 0x000fec0000010000 */
[----:B------:R-:W-:Y:S04]  /*747c0*/  STS [UR4+0x60], RZ ;  /* 0x000060ffff007988 */ /* 0x000fe80008000804 */
[----:B--2---:R-:W-:Y:S01]  /*747d0*/  STS [UR4+0x5c], R27 ;  /* 0x00005c1bff007988 */ /* 0x004fe20008000804 */
[----:B------:R-:W-:Y:S06]  /*747e0*/  BAR.SYNC.DEFER_BLOCKING 0x0 ;  /* 0x0000000000007b1d */ /* 0x000fec0000010000 */
[----:B------:R-:W2:Y:S02]  /*747f0*/  LDS R30, [UR4+0x5c] ;  /* 0x00005c04ff1e7984 */ /* 0x000ea40008000800 */
[----:B--2---:R-:W-:-:S13]  /*74800*/  ISETP.GE.U32.AND P0, PT, R31, R30, PT ;  /* 0x0000001e1f00720c */ /* 0x004fda0003f06070 */
[----:B------:R-:W-:Y:S05]  /*74810*/  @P0 BRA `(.L_x_674) ;  /* 0x0000000800cc0947 */ /* 0x000fea0003800000 */
[----:B------:R2:W5:Y:S01]  /*74820*/  LDG.E.U8 R27, desc[UR22][R28.64+0x1] ;  /* 0x000001161c1b7981 */ /* 0x000562000c1e1100 */
[----:B0-----:R-:W-:-:S07]  /*74830*/  IMAD.MOV.U32 R35, RZ, RZ, R31 ;  /* 0x000000ffff237224 */ /* 0x001fce00078e001f */
.L_x_677:
[----:B0-----:R-:W-:-:S04]  /*74840*/  IMAD.WIDE.U32 R36, R35, 0x4, R4 ;  /* 0x0000000423247825 */ /* 0x001fc800078e0004 */
[----:B------:R-:W-:-:S03]  /*74850*/  IMAD.WIDE.U32 R32, R35, 0x2, RZ ;  /* 0x0000000223207825 */ /* 0x000fc600078e00ff */
[----:B------:R-:W-:Y:S02]  /*74860*/  IADD3 R42, P0, PT, R36, -R32, RZ ;  /* 0x80000020242a7210 */ /* 0x000fe40007f1e0ff */
[----:B------:R-:W3:Y:S03]  /*74870*/  LDG.E R36, desc[UR22][R36.64+0x30000] ;  /* 0x0300001624247981 */ /* 0x000ee6000c1e1900 */
        /* <DEDUP_REMOVED lines=13> */
[----:B----4-:R-:W-:Y:S02]  /*74950*/  SHF.R.U32.HI R44, RZ, 0x9, R34 ;  /* 0x00000009ff2c7819 */ /* 0x010fe40000011622 */
[----:B------:R-:W-:-:S02]  /*74960*/  LOP3.LUT R41, R47, R45, R48, 0x10, !PT ;  /* 0x0000002d2f297212 */ /* 0x000fc400078e1030 */
        /* <DEDUP_REMOVED lines=23> */
[----:B--2---:R-:W-:-:S02]  /*74ae0*/  SHF.R.U32.HI R50, RZ, 0x6, R40 ;  /* 0x00000006ff327819 */ /* 0x004fc40000011628 */
[----:B------:R-:W-:Y:S02]  /*74af0*/  SHF.R.U32.HI R51, RZ, 0x3, R40 ;  /* 0x00000003ff337819 */ /* 0x000fe40000011628 */
[--C-:B------:R-:W-:Y:S02]  /*74b00*/  SHF.R.U32.HI R53, RZ, 0x6, R38.reuse ;  /* 0x00000006ff357819 */ /* 0x100fe40000011626 */
[----:B------:R-:W-:Y:S02]  /*74b10*/  SHF.R.U32.HI R56, RZ, 0x3, R38 ;  /* 0x00000003ff387819 */ /* 0x000fe40000011626 */
[----:B------:R-:W-:Y:S02]  /*74b20*/  LOP3.LUT R46, R46, R47, R37, 0x40, !PT ;  /* 0x0000002f2e2e7212 */ /* 0x000fe400078e4025 */
[----:B------:R-:W-:Y:S02]  /*74b30*/  LOP3.LUT R49, R54, R52, R49, 0xfe, !PT ;  /* 0x0000003436317212 */ /* 0x000fe400078efe31 */
[----:B------:R-:W-:-:S02]  /*74b40*/  LOP3.LUT R50, R51, R50, RZ, 0x3c, !PT ;  /* 0x0000003233327212 */ /* 0x000fc400078e3cff */
[----:B------:R-:W-:Y:S02]  /*74b50*/  LOP3.LUT R53, R56, R53, RZ, 0x3c, !PT ;  /* 0x0000003538357212 */ /* 0x000fe400078e3cff */
[----:B------:R-:W-:Y:S02]  /*74b60*/  LOP3.LUT R41, R43, R42, R41, 0xfe, !PT ;  /* 0x0000002a2b297212 */ /* 0x000fe400078efe29 */
[----:B------:R-:W-:Y:S02]  /*74b70*/  SHF.R.U32.HI R42, RZ, 0x4, R39 ;  /* 0x00000004ff2a7819 */ /* 0x000fe40000011627 */
[----:B------:R-:W-:Y:S02]  /*74b80*/  LOP3.LUT R45, R50, R48, R45, 0x1e, !PT ;  /* 0x00000030322d7212 */ /* 0x000fe400078e1e2d */
[----:B------:R-:W-:Y:S02]  /*74b90*/  LOP3.LUT R49, R53, R49, R46, 0x1e, !PT ;  /* 0x0000003135317212 */ /* 0x000fe400078e1e2e */
[----:B------:R-:W-:-:S02]  /*74ba0*/  LOP3.LUT R41, R42, R41, R44, 0x1e, !PT ;  /* 0x000000292a297212 */ /* 0x000fc400078e1e2c */
[----:B------:R-:W-:Y:S02]  /*74bb0*/  LOP3.LUT R45, R45, R40, RZ, 0x3c, !PT ;  /* 0x000000282d2d7212 */ /* 0x000fe400078e3cff */
[----:B------:R-:W-:Y:S02]  /*74bc0*/  LOP3.LUT R49, R49, R38, RZ, 0x3c, !PT ;  /* 0x0000002631317212 */ /* 0x000fe400078e3cff */
[----:B------:R-:W-:Y:S01]  /*74bd0*/  LOP3.LUT R41, R36, R41, R39, 0x96, !PT ;  /* 0x0000002924297212 */ /* 0x000fe200078e9627 */
[----:B------:R-:W-:Y:S02]  /*74be0*/  IMAD.SHL.U32 R47, R45, 0x80, RZ ;  /* 0x000000802d2f7824 */ /* 0x000fe400078e00ff */
[----:B------:R-:W-:Y:S01]  /*74bf0*/  IMAD.SHL.U32 R44, R49, 0x80, RZ ;  /* 0x00000080312c7824 */ /* 0x000fe200078e00ff */
[----:B------:R-:W-:Y:S01]  /*74c00*/  SHF.R.U32.HI R46, RZ, 0x2, R40 ;  /* 0x00000002ff2e7819 */ /* 0x000fe20000011628 */
[----:B------:R-:W-:Y:S01]  /*74c10*/  IMAD.SHL.U32 R43, R41, 0x80, RZ ;  /* 0x00000080292b7824 */ /* 0x000fe200078e00ff */
[----:B------:R-:W-:-:S02]  /*74c20*/  SHF.R.U32.HI R48, RZ, 0x5, R38 ;  /* 0x00000005ff307819 */ /* 0x000fc40000011626 */
[----:B------:R-:W-:Y:S02]  /*74c30*/  LOP3.LUT R42, R38, 0x80, R47, 0xf8, !PT ;  /* 0x00000080262a7812 */ /* 0x000fe400078ef82f */
[----:B------:R-:W-:Y:S02]  /*74c40*/  LOP3.LUT R44, R39, 0x80, R44, 0xf8, !PT ;  /* 0x00000080272c7812 */ /* 0x000fe400078ef82c */
[----:B------:R-:W-:Y:S02]  /*74c50*/  LOP3.LUT R48, R45, R48, R46, 0x4f, !PT ;  /* 0x000000302d307212 */ /* 0x000fe400078e4f2e */
[----:B------:R-:W-:Y:S02]  /*74c60*/  LOP3.LUT R38, R40, 0x80, R43, 0xf8, !PT ;  /* 0x0000008028267812 */ /* 0x000fe400078ef82b */
[----:B------:R-:W-:Y:S02]  /*74c70*/  SHF.R.U32.HI R46, RZ, 0x3, R42 ;  /* 0x00000003ff2e7819 */ /* 0x000fe4000001162a */
[----:B------:R-:W-:-:S02]  /*74c80*/  SHF.R.U32.HI R45, RZ, 0x3, R44 ;  /* 0x00000003ff2d7819 */ /* 0x000fc4000001162c */
[----:B------:R-:W-:Y:S02]  /*74c90*/  SHF.R.U32.HI R47, RZ, 0x5, R44 ;  /* 0x00000005ff2f7819 */ /* 0x000fe4000001162c */
[----:B------:R-:W-:Y:S02]  /*74ca0*/  SHF.R.U32.HI R43, RZ, 0x6, R38 ;  /* 0x00000006ff2b7819 */ /* 0x000fe40000011626 */
[-CC-:B------:R-:W-:Y:S02]  /*74cb0*/  LOP3.LUT R49, R49, R46.reuse, R45.reuse, 0x4f, !PT ;  /* 0x0000002e31317212 */ /* 0x180fe400078e4f2d */
[----:B------:R-:W-:Y:S02]  /*74cc0*/  LOP3.LUT R48, R48, 0xfffffffe, RZ, 0xfc, !PT ;  /* 0xfffffffe30307812 */ /* 0x000fe400078efcff */
[----:B------:R-:W-:Y:S02]  /*74cd0*/  SHF.R.U32.HI R39, RZ, 0x1, R42 ;  /* 0x00000001ff277819 */ /* 0x000fe4000001162a */
[----:B------:R-:W-:-:S02]  /*74ce0*/  LOP3.LUT R47, R47, R46, R45, 0x8f, !PT ;  /* 0x0000002e2f2f7212 */ /* 0x000fc400078e8f2d */
[----:B------:R-:W-:Y:S02]  /*74cf0*/  LOP3.LUT R41, R41, R43, R40, 0xe0, !PT ;  /* 0x0000002b29297212 */ /* 0x000fe400078ee028 */
[----:B------:R-:W-:Y:S02]  /*74d00*/  LOP3.LUT R49, R49, 0xfffffffe, RZ, 0xfc, !PT ;  /* 0xfffffffe31317812 */ /* 0x000fe400078efcff */
[----:B------:R-:W-:Y:S02]  /*74d10*/  LOP3.LUT R50, R39, R45, R46, 0xe0, !PT ;  /* 0x0000002d27327212 */ /* 0x000fe400078ee02e */
[----:B------:R-:W-:Y:S02]  /*74d20*/  LOP3.LUT R41, R41, 0x1, RZ, 0xc0, !PT ;  /* 0x0000000129297812 */ /* 0x000fe400078ec0ff */
[----:B------:R-:W-:Y:S02]  /*74d30*/  IADD3 R49, PT, PT, R47, R48, R49 ;  /* 0x000000302f317210 */ /* 0x000fe40007ffe031 */
[----:B------:R-:W-:-:S02]  /*74d40*/  SHF.R.U32.HI R48, RZ, 0x1, R40 ;  /* 0x00000001ff307819 */ /* 0x000fc40000011628 */
[----:B------:R-:W-:Y:S02]  /*74d50*/  IADD3 R56, PT, PT, R49, -R41, -R50 ;  /* 0x8000002931387210 */ /* 0x000fe40007ffe832 */
[----:B------:R-:W-:Y:S02]  /*74d60*/  SHF.R.U32.HI R47, RZ, 0x5, R42 ;  /* 0x00000005ff2f7819 */ /* 0x000fe4000001162a */
[----:B------:R-:W-:Y:S02]  /*74d70*/  SHF.R.U32.HI R50, RZ, 0x2, R38 ;  /* 0x00000002ff327819 */ /* 0x000fe40000011626 */
[----:B------:R-:W-:Y:S02]  /*74d80*/  SHF.R.U32.HI R49, RZ, 0x6, R42 ;  /* 0x00000006ff317819 */ /* 0x000fe4000001162a */
[----:B------:R-:W-:Y:S02]  /*74d90*/  LOP3.LUT R51, R48, R50, R47, 0xe0, !PT ;  /* 0x0000003230337212 */ /* 0x000fe400078ee02f */
[----:B------:R-:W-:-:S02]  /*74da0*/  SHF.R.U32.HI R53, RZ, 0x3, R38 ;  /* 0x00000003ff357819 */ /* 0x000fc40000011626 */
[----:B------:R-:W-:Y:S02]  /*74db0*/  SHF.R.U32.HI R54, RZ, 0x4, R38 ;  /* 0x00000004ff367819 */ /* 0x000fe40000011626 */
[--C-:B------:R-:W-:Y:S02]  /*74dc0*/  SHF.R.U32.HI R41, RZ, 0x1, R44.reuse ;  /* 0x00000001ff297819 */ /* 0x100fe4000001162c */
[----:B------:R-:W-:Y:S02]  /*74dd0*/  LOP3.LUT R52, R49, R50, R47, 0x8f, !PT ;  /* 0x0000003231347212 */ /* 0x000fe400078e8f2f */
[----:B------:R-:W-:Y:S02]  /*74de0*/  LOP3.LUT R51, RZ, R51, RZ, 0x33, !PT ;  /* 0x00000033ff337212 */ /* 0x000fe400078e33ff */
[--C-:B------:R-:W-:Y:S02]  /*74df0*/  SHF.R.U32.HI R48, RZ, 0x6, R44.reuse ;  /* 0x00000006ff307819 */ /* 0x100fe4000001162c */
[----:B------:R-:W-:-:S02]  /*74e00*/  SHF.R.U32.HI R55, RZ, 0x4, R44 ;  /* 0x00000004ff377819 */ /* 0x000fc4000001162c */
[-CC-:B------:R-:W-:Y:S02]  /*74e10*/  LOP3.LUT R49, R53, R43.reuse, R40.reuse, 0x4f, !PT ;  /* 0x0000002b35317212 */ /* 0x180fe400078e4f28 */
[----:B------:R-:W-:Y:S02]  /*74e20*/  LOP3.LUT R40, R54, R43, R40, 0x2f, !PT ;  /* 0x0000002b36287212 */ /* 0x000fe400078e2f28 */
[----:B------:R-:W-:Y:S02]  /*74e30*/  IADD3 R52, PT, PT, R51, R56, R52 ;  /* 0x0000003833347210 */ /* 0x000fe40007ffe034 */
[-C--:B------:R-:W-:Y:S02]  /*74e40*/  LOP3.LUT R54, R38, R41.reuse, R50, 0x10, !PT ;  /* 0x0000002926367212 */ /* 0x080fe400078e1032 */
[----:B------:R-:W-:Y:S02]  /*74e50*/  LOP3.LUT R51, R55, R41, R48, 0x4f, !PT ;  /* 0x0000002937337212 */ /* 0x000fe400078e4f30 */
[----:B------:R-:W-:-:S02]  /*74e60*/  LOP3.LUT R50, R50, R45, R46, 0x40, !PT ;  /* 0x0000002d32327212 */ /* 0x000fc400078e402e */
[-C--:B------:R-:W-:Y:S02]  /*74e70*/  LOP3.LUT R55, R47, R48.reuse, R38, 0x10, !PT ;  /* 0x000000302f377212 */ /* 0x080fe400078e1026 */
[----:B------:R-:W-:Y:S02]  /*74e80*/  LOP3.LUT R45, R45, R41, RZ, 0x30, !PT ;  /* 0x000000292d2d7212 */ /* 0x000fe400078e30ff */
[----:B------:R-:W-:Y:S02]  /*74e90*/  SHF.R.U32.HI R53, RZ, 0x2, R44 ;  /* 0x00000002ff357819 */ /* 0x000fe4000001162c */
[----:B------:R-:W-:Y:S02]  /*74ea0*/  LOP3.LUT R44, R44, R48, R41, 0x8f, !PT ;  /* 0x000000302c2c7212 */ /* 0x000fe400078e8f29 */
[----:B------:R-:W-:Y:S02]  /*74eb0*/  LOP3.LUT R50, R50, R54, R55, 0xfe, !PT ;  /* 0x0000003632327212 */ /* 0x000fe400078efe37 */
[----:B------:R-:W-:-:S02]  /*74ec0*/  LOP3.LUT R46, R45, R46, R47, 0xf4, !PT ;  /* 0x0000002e2d2e7212 */ /* 0x000fc400078ef42f */
[----:B------:R-:W-:Y:S02]  /*74ed0*/  IADD3 R49, PT, PT, R40, R52, R49 ;  /* 0x0000003428317210 */ /* 0x000fe40007ffe031 */
[----:B------:R-:W-:Y:S02]  /*74ee0*/  LOP3.LUT R48, R53, R48, R41, 0x4f, !PT ;  /* 0x0000003035307212 */ /* 0x000fe400078e4f29 */
[----:B------:R-:W-:Y:S02]  /*74ef0*/  LOP3.LUT R43, R50, R46, R43, 0xf4, !PT ;  /* 0x0000002e322b7212 */ /* 0x000fe400078ef42b */
[----:B------:R-:W-:Y:S02]  /*74f00*/  IADD3 R44, PT, PT, R51, R49, R44 ;  /* 0x00000031332c7210 */ /* 0x000fe40007ffe02c */
[----:B------:R-:W-:Y:S02]  /*74f10*/  SHF.R.U32.HI R40, RZ, 0xa, R34 ;  /* 0x0000000aff287819 */ /* 0x000fe40000011622 */
[----:B------:R-:W-:-:S02]  /*74f20*/  IADD3 R43, PT, PT, R43, R44, R48 ;  /* 0x0000002c2b2b7210 */ /* 0x000fc40007ffe030 */
        /* <DEDUP_REMOVED lines=8> */
[----:B------:R-:W-:Y:S01]  /*74fb0*/  LOP3.LUT R42, R37, R40, RZ, 0xc0, !PT ;  /* 0x00000028252a7212 */ /* 0x000fe200078ec0ff */
[----:B------:R-:W-:Y:S01]  /*74fc0*/  IMAD.SHL.U32 R45, R45, 0x800000, RZ ;  /* 0x008000002d2d7824 */ /* 0x000fe200078e00ff */
[----:B------:R-:W-:Y:S02]  /*74fd0*/  LOP3.LUT R37, R36, 0x1, RZ, 0xc0, !PT ;  /* 0x0000000124257812 */ /* 0x000fe400078ec0ff */
[--C-:B------:R-:W-:Y:S02]  /*74fe0*/  SHF.R.U32.HI R43, RZ, 0x3, R34.reuse ;  /* 0x00000003ff2b7819 */ /* 0x100fe40000011622 */
[----:B------:R-:W-:Y:S01]  /*74ff0*/  LOP3.LUT R40, R45, R36, RZ, 0xfc, !PT ;  /* 0x000000242d287212 */ /* 0x000fe200078efcff */
        /* <DEDUP_REMOVED lines=8> */
[----:B------:R0:W4:Y:S01]  /*75080*/  LDG.E R51, desc[UR22][R32.64+0x20000] ;  /* 0x0200001620337981 */ /* 0x000122000c1e1900 */
[----:B------:R-:W5:Y:S01]  /*75090*/  S2UR UR5, SR_CgaCtaId ;  /* 0x00000000000579c3 */ /* 0x000f620000008800 */
[----:B------:R-:W-:Y:S01]  /*750a0*/  VOTEU.ANY UR9, UPT, PT ;  /* 0x0000000000097886 */ /* 0x000fe200038e0100 */
[----:B------:R-:W-:Y:S01]  /*750b0*/  UMOV UR4, 0x400 ;  /* 0x0000040000047882 */ /* 0x000fe20000000000 */
[----:B------:R-:W1:Y:S01]  /*750c0*/  S2R R37, SR_LANEID ;  /* 0x0000000000257919 */ /* 0x000e620000000000 */
[----:B------:R-:W1:Y:S01]  /*750d0*/  FLO.U32 R44, UR9 ;  /* 0x00000009002c7d00 */ /* 0x000e6200080e0000 */
[----:B------:R-:W-:Y:S01]  /*750e0*/  UIADD3 UR4, UPT, UPT, UR4, 0x60, URZ ;  /* 0x0000006004047890 */ /* 0x000fe2000fffe0ff */
[----:B------:R-:W-:Y:S01]  /*750f0*/  SHF.R.U32.HI R40, RZ, 0x1, R40 ;  /* 0x00000001ff287819 */ /* 0x000fe20000011628 */
[----:B------:R-:W1:Y:S01]  /*75100*/  S2R R46, SR_LTMASK ;  /* 0x00000000002e7919 */ /* 0x000e620000003900 */
[----:B0-----:R-:W-:-:S02]  /*75110*/  LOP3.LUT R32, R34, R43, RZ, 0x3c, !PT ;  /* 0x0000002b22207212 */ /* 0x001fc400078e3cff */
[----:B------:R-:W-:Y:S02]  /*75120*/  LOP3.LUT R55, R40, 0x7fffff, RZ, 0xc0, !PT ;  /* 0x007fffff28377812 */ /* 0x000fe400078ec0ff */
[----:B------:R-:W0:Y:S01]  /*75130*/  POPC R42, UR9 ;  /* 0x00000009002a7d09 */ /* 0x000e220008000000 */
[----:B------:R-:W-:-:S05]  /*75140*/  IMAD.SHL.U32 R43, R32, 0x2000, RZ ;  /* 0x00002000202b7824 */ /* 0x000fca00078e00ff */
[----:B------:R-:W-:-:S04]  /*75150*/  LOP3.LUT R43, R34, 0x2000, R43, 0xf6, !PT ;  /* 0x00002000222b7812 */ /* 0x000fc800078ef62b */
[----:B------:R-:W-:Y:S01]  /*75160*/  LOP3.LUT R34, R43, 0xffff, RZ, 0xc0, !PT ;  /* 0x0000ffff2b227812 */ /* 0x000fe200078ec0ff */
[----:B-----5:R-:W-:-:S03]  /*75170*/  ULEA UR4, UR5, UR4, 0x18 ;  /* 0x0000000405047291 */ /* 0x020fc6000f8ec0ff */
[----:B------:R-:W-:-:S04]  /*75180*/  SHF.R.U32.HI R34, RZ, 0x1, R34 ;  /* 0x00000001ff227819 */ /* 0x000fc80000011622 */
[----:B------:R-:W-:Y:S02]  /*75190*/  LOP3.LUT R57, R34, 0x1fff, RZ, 0xc0, !PT ;  /* 0x00001fff22397812 */ /* 0x000fe400078ec0ff */
[----:B-1----:R-:W-:Y:S02]  /*751a0*/  ISETP.EQ.U32.AND P0, PT, R44, R37, PT ;  /* 0x000000252c00720c */ /* 0x002fe40003f02070 */
[----:B------:R-:W-:-:S06]  /*751b0*/  LOP3.LUT R46, R46, UR9, RZ, 0xc0, !PT ;  /* 0x000000092e2e7c12 */ /* 0x000fcc000f8ec0ff */
[----:B------:R-:W1:Y:S05]  /*751c0*/  POPC R46, R46 ;  /* 0x0000002e002e7309 */ /* 0x000e6a0000000000 */
[----:B0-----:R-:W0:Y:S04]  /*751d0*/  @P0 ATOMS.ADD R53, [UR4], R42 ;  /* 0x0000002aff35098c */ /* 0x001e280008000004 */
[----:B0-----:R0:W1:Y:S02]  /*751e0*/  SHFL.IDX PT, R45, R53, R44, 0x1f ;  /* 0x00001f2c352d7589 */ /* 0x00106400000e0000 */
[----:B0-----:R-:W-:Y:S01]  /*751f0*/  SHF.R.U32.HI R53, RZ, 0x1, R38 ;  /* 0x00000001ff357819 */ /* 0x001fe20000011626 */
        /* <DEDUP_REMOVED lines=15> */
[----:B----4-:R0:W-:Y:S02]  /*752f0*/  STG.E desc[UR22][R44.64+0x20000], R51 ;  /* 0x020000332c007986 */ /* 0x0101e4000c101916 */
.L_x_676:
[----:B------:R-:W-:Y:S05]  /*75300*/  BSYNC.RECONVERGENT B1 ;  /* 0x0000000000017941 */ /* 0x000fea0003800200 */
.L_x_675:
[----:B------:R-:W2:Y:S02]  /*75310*/  LDCU UR4, c[0x0][0x360] ;  /* 0x00006c00ff0477ac */ /* 0x000ea40008000800 */
[----:B--2---:R-:W-:-:S05]  /*75320*/  VIADD R35, R35, UR4 ;  /* 0x0000000423237c36 */ /* 0x004fca0008000000 */
[----:B------:R-:W-:-:S13]  /*75330*/  ISETP.GE.U32.AND P0, PT, R35, R30, PT ;  /* 0x0000001e2300720c */ /* 0x000fda0003f06070 */
[----:B------:R-:W-:Y:S05]  /*75340*/  @!P0 BRA `(.L_x_677) ;  /* 0xfffffff4003c8947 */ /* 0x000fea000383ffff */
.L_x_674:
[----:B------:R-:W-:Y:S05]  /*75350*/  BSYNC.RECONVERGENT B0 ;  /* 0x0000000000007941 */ /* 0x000fea0003800200 */
.L_x_673:
[----:B------:R-:W2:Y:S08]  /*75360*/  S2UR UR5, SR_CgaCtaId ;  /* 0x00000000000579c3 */ /* 0x000eb00000008800 */
[----:B------:R-:W-:Y:S01]  /*75370*/  BAR.SYNC.DEFER_BLOCKING 0x0 ;  /* 0x0000000000007b1d */ /* 0x000fe20000010000 */
[----:B0-----:R-:W-:Y:S02]  /*75380*/  IMAD.U32 R32, RZ, RZ, UR25 ;  /* 0x00000019ff207e24 */ /* 0x001fe4000f8e00ff */
[----:B------:R-:W-:-:S03]  /*75390*/  IMAD.U32 R33, RZ, RZ, UR26 ;  /* 0x0000001aff217e24 */ /* 0x000fc6000f8e00ff */
[----:B------:R-:W-:Y:S01]  /*753a0*/  UMOV UR4, 0x400 ;  /* 0x0000040000047882 */ /* 0x000fe20000000000 */
[----:B------:R-:W-:Y:S01]  /*753b0*/  BSSY.RECONVERGENT B0, `(.L_x_678) ;  /* 0x00000be000007945 */ /* 0x000fe20003800200 */
[----:B--2---:R-:W-:-:S09]  /*753c0*/  ULEA UR4, UR5, UR4, 0x18 ;  /* 0x0000000405047291 */ /* 0x004fd2000f8ec0ff */
[----:B------:R-:W0:Y:S04]  /*753d0*/  LDS R27, [UR4+0x60] ;  /* 0x00006004ff1b7984 */ /* 0x000e280008000800 */
[----:B0-----:R-:W-:Y:S01]  /*753e0*/  STG.E desc[UR22][R32.64], R27 ;  /* 0x0000001b20007986 */ /* 0x001fe2000c101916 */
[----:B------:R-:W-:Y:S06]  /*753f0*/  BAR.SYNC.DEFER_BLOCKING 0x0 ;  /* 0x0000000000007b1d */ /* 0x000fec0000010000 */
[----:B------:R-:W-:Y:S04]  /*75400*/  STS [UR4+0x5c], R27 ;  /* 0x00005c1bff007988 */ /* 0x000fe80008000804 */
[----:B------:R-:W-:Y:S01]  /*75410*/  STS [UR4+0x60], RZ ;  /* 0x000060ffff007988 */ /* 0x000fe20008000804 */
[----:B------:R-:W-:Y:S06]  /*75420*/  BAR.SYNC.DEFER_BLOCKING 0x0 ;  /* 0x0000000000007b1d */ /* 0x000fec0000010000 */
[----:B------:R-:W0:Y:S02]  /*75430*/  LDS R30, [UR4+0x5c] ;  /* 0x00005c04ff1e7984 */ /* 0x000e240008000800 */
[----:B0-----:R-:W-:-:S13]  /*75440*/  ISETP.GE.U32.AND P0, PT, R31, R30, PT ;  /* 0x0000001e1f00720c */ /* 0x001fda0003f06070 */
[----:B------:R-:W-:Y:S05]  /*75450*/  @P0 BRA `(.L_x_679) ;  /* 0x0000000800cc0947 */ /* 0x000fea0003800000 */
[----:B------:R0:W5:Y:S01]  /*75460*/  LDG.E.U8 R27, desc[UR22][R28.64+0x2] ;  /* 0x000002161c1b7981 */ /* 0x000162000c1e1100 */
[----:B------:R-:W-:-:S07]  /*75470*/  IMAD.MOV.U32 R35, RZ, RZ, R31 ;  /* 0x000000ffff237224 */ /* 0x000fce00078e001f */
.L_x_682:
[----:B----4-:R-:W-:-:S04]  /*75480*/  IMAD.WIDE.U32 R36, R35, 0x4, R2 ;  /* 0x0000000423247825 */ /* 0x010fc800078e0002 */
[----:B------:R-:W-:-:S03]  /*75490*/  IMAD.WIDE.U32 R32, R35, 0x2, RZ ;  /* 0x0000000223207825 */ /* 0x000fc600078e00ff */
[----:B------:R-:W-:Y:S02]  /*754a0*/  IADD3 R42, P0, PT, R36, -R32, RZ ;  /* 0x80000020242a7210 */ /* 0x000fe40007f1e0ff */
[----:B------:R-:W2:Y:S03]  /*754b0*/  LDG.E R36, desc[UR22][R36.64+0x30000] ;  /* 0x0300001624247981 */ /* 0x000ea6000c1e1900 */
        /* <DEDUP_REMOVED lines=13> */
[----:B---3--:R-:W-:Y:S02]  /*75590*/  SHF.R.U32.HI R44, RZ, 0x9, R34 ;  /* 0x00000009ff2c7819 */ /* 0x008fe40000011622 */
        /* <DEDUP_REMOVED lines=24> */
[----:B----4-:R-:W-:-:S02]  /*75720*/  SHF.R.U32.HI R50, RZ, 0x6, R40 ;  /* 0x00000006ff327819 */ /* 0x010fc40000011628 */
        /* <DEDUP_REMOVED lines=101> */
[----:B------:R-:W-:-:S05]  /*75d80*/  IMAD.SHL.U32 R43, R32, 0x2000, RZ ;  /* 0x00002000202b7824 */ /* 0x000fca00078e00ff */
[----:B------:R-:W-:-:S04]  /*75d90*/  LOP3.LUT R43, R34, 0x2000, R43, 0xf6, !PT ;  /* 0x00002000222b7812 */ /* 0x000fc800078ef62b */
[----:B------:R-:W-:Y:S01]  /*75da0*/  LOP3.LUT R34, R43, 0xffff, RZ, 0xc0, !PT ;  /* 0x0000ffff2b227812 */ /* 0x000fe200078ec0ff */
[----:B0-----:R-:W-:-:S03]  /*75db0*/  ULEA UR4, UR5, UR4, 0x18 ;  /* 0x0000000405047291 */ /* 0x001fc6000f8ec0ff */
[----:B------:R-:W-:-:S04]  /*75dc0*/  SHF.R.U32.HI R34, RZ, 0x1, R34 ;  /* 0x00000001ff227819 */ /* 0x000fc80000011622 */
[----:B------:R-:W-:Y:S02]  /*75dd0*/  LOP3.LUT R57, R34, 0x1fff, RZ, 0xc0, !PT ;  /* 0x00001fff22397812 */ /* 0x000fe400078ec0ff */
[----:B-1----:R-:W-:Y:S02]  /*75de0*/  ISETP.EQ.U32.AND P0, PT, R44, R37, PT ;  /* 0x000000252c00720c */ /* 0x002fe40003f02070 */
[----:B------:R-:W-:-:S06]  /*75df0*/  LOP3.LUT R46, R46, UR9, RZ, 0xc0, !PT ;  /* 0x000000092e2e7c12 */ /* 0x000fcc000f8ec0ff */
[----:B------:R-:W0:Y:S05]  /*75e00*/  POPC R46, R46 ;  /* 0x0000002e002e7309 */ /* 0x000e2a0000000000 */
[----:B----4-:R-:W1:Y:S04]  /*75e10*/  @P0 ATOMS.ADD R53, [UR4], R42 ;  /* 0x0000002aff35098c */ /* 0x010e680008000004 */
[----:B-1----:R1:W0:Y:S02]  /*75e20*/  SHFL.IDX PT, R45, R53, R44, 0x1f ;  /* 0x00001f2c352d7589 */ /* 0x00222400000e0000 */
[----:B-1----:R-:W-:Y:S01]  /*75e30*/  SHF.R.U32.HI R53, RZ, 0x1, R38 ;  /* 0x00000001ff357819 */ /* 0x002fe20000011626 */
        /* <DEDUP_REMOVED lines=16> */
.L_x_681:
[----:B------:R-:W-:Y:S05]  /*75f40*/  BSYNC.RECONVERGENT B1 ;  /* 0x0000000000017941 */ /* 0x000fea0003800200 */
.L_x_680:
[----:B------:R-:W2:Y:S02]  /*75f50*/  LDCU UR4, c[0x0][0x360] ;  /* 0x00006c00ff0477ac */ /* 0x000ea40008000800 */
[----:B--2---:R-:W-:-:S05]  /*75f60*/  VIADD R35, R35, UR4 ;  /* 0x0000000423237c36 */ /* 0x004fca0008000000 */
[----:B------:R-:W-:-:S13]  /*75f70*/  ISETP.GE.U32.AND P0, PT, R35, R30, PT ;  /* 0x0000001e2300720c */ /* 0x000fda0003f06070 */
[----:B------:R-:W-:Y:S05]  /*75f80*/  @!P0 BRA `(.L_x_682) ;  /* 0xfffffff4003c8947 */ /* 0x000fea000383ffff */
.L_x_679:
[----:B------:R-:W-:Y:S05]  /*75f90*/  BSYNC.RECONVERGENT B0 ;  /* 0x0000000000007941 */ /* 0x000fea0003800200 */
.L_x_678:
        /* <DEDUP_REMOVED lines=14> */
[----:B------:R-:W-:-:S07]  /*76080*/  IMAD.MOV.U32 R35, RZ, RZ, R31 ;  /* 0x000000ffff237224 */ /* 0x000fce00078e001f */
.L_x_687:
[----:B----4-:R-:W-:-:S04]  /*76090*/  IMAD.WIDE.U32 R36, R35, 0x4, R4 ;  /* 0x0000000423247825 */ /* 0x010fc800078e0004 */
        /* <DEDUP_REMOVED lines=171> */
.L_x_686:
[----:B------:R-:W-:Y:S05]  /*76b50*/  BSYNC.RECONVERGENT B1 ;  /* 0x0000000000017941 */ /* 0x000fea0003800200 */
.L_x_685:
[----:B------:R-:W2:Y:S02]  /*76b60*/  LDCU UR4, c[0x0][0x360] ;  /* 0x00006c00ff0477ac */ /* 0x000ea40008000800 */
[----:B--2---:R-:W-:-:S05]  /*76b70*/  VIADD R35, R35, UR4 ;  /* 0x0000000423237c36 */ /* 0x004fca0008000000 */
[----:B------:R-:W-:-:S13]  /*76b80*/  ISETP.GE.U32.AND P0, PT, R35, R30, PT ;  /* 0x0000001e2300720c */ /* 0x000fda0003f06070 */
[----:B------:R-:W-:Y:S05]  /*76b90*/  @!P0 BRA `(.L_x_687) ;  /* 0xfffffff4003c8947 */ /* 0x000fea000383ffff */
.L_x_684:
[----:B------:R-:W-:Y:S05]  /*76ba0*/  BSYNC.RECONVERGENT B0 ;  /* 0x0000000000007941 */ /* 0x000fea0003800200 */
.L_x_683:
[----:B------:R-:W2:Y:S08]  /*76bb0*/  S2UR UR5, SR_CgaCtaId ;  /* 0x00000000000579c3 */ /* 0x000eb00000008800 */
[----:B------:R-:W-:Y:S01]  /*76bc0*/  BAR.SYNC.DEFER_BLOCKING 0x0 ;  /* 0x0000000000007b1d */ /* 0x000fe20000010000 */
[----:B----4-:R-:W-:Y:S02]  /*76bd0*/  IMAD.U32 R32, RZ, RZ, UR25 ;  /* 0x00000019ff207e24 */ /* 0x010fe4000f8e00ff */
[----:B------:R-:W-:-:S03]  /*76be0*/  IMAD.U32 R33, RZ, RZ, UR26 ;  /* 0x0000001aff217e24 */ /* 0x000fc6000f8e00ff */
[----:B------:R-:W-:Y:S01]  /*76bf0*/  UMOV UR4, 0x400 ;  /* 0x0000040000047882 */ /* 0x000fe20000000000 */
[----:B------:R-:W-:Y:S01]  /*76c00*/  BSSY.RECONVERGENT B0, `(.L_x_688) ;  /* 0x00000be000007945 */ /* 0x000fe20003800200 */
[----:B--2---:R-:W-:-:S09]  /*76c10*/  ULEA UR4, UR5, UR4, 0x18 ;  /* 0x0000000405047291 */ /* 0x004fd2000f8ec0ff */
[----:B------:R-:W2:Y:S04]  /*76c20*/  LDS R27, [UR4+0x60] ;  /* 0x00006004ff1b7984 */ /* 0x000ea80008000800 */
[----:B--2---:R-:W-:Y:S01]  /*76c30*/  STG.E desc[UR22][R32.64], R27 ;  /* 0x0000001b20007986 */ /* 0x004fe2000c101916 */
[----:B------:R-:W-:Y:S06]  /*76c40*/  BAR.SYNC.DEFER_BLOCKING 0x0 ;  /* 0x0000000000007b1d */ /* 0x000fec0000010000 */
[----:B------:R-:W-:Y:S04]  /*76c50*/  STS [UR4+0x5c], R27 ;  /* 0x00005c1bff007988 */ /* 0x000fe80008000804 */
[----:B------:R-:W-:Y:S01]  /*76c60*/  STS [UR4+0x60], RZ ;  /* 0x000060ffff007988 */ /* 0x000fe20008000804 */
[----:B------:R-:W-:Y:S06]  /*76c70*/  BAR.SYNC.DEFER_BLOCKING 0x0 ;  /* 0x0000000000007b1d */ /* 0x000fec0000010000 */
[----:B------:R-:W2:Y:S02]  /*76c80*/  LDS R30, [UR4+0x5c] ;  /* 0x00005c04ff1e7984 */ /* 0x000ea40008000800 */
[----:B--2---:R-:W-:-:S13]  /*76c90*/  ISETP.GE.U32.AND P0, PT, R31, R30, PT ;  /* 0x0000001e1f00720c */ /* 0x004fda0003f06070 */
[----:B------:R-:W-:Y:S05]  /*76ca0*/  @P0 BRA `(.L_x_689) ;  /* 0x0000000800cc0947 */ /* 0x000fea0003800000 */
[----:B------:R2:W5:Y:S01]  /*76cb0*/  LDG.E.U8 R27, desc[UR22][R28.64+0x4] ;  /* 0x000004161c1b7981 */ /* 0x000562000c1e1100 */
[----:B------:R-:W-:-:S07]  /*76cc0*/  IMAD.MOV.U32 R35, RZ, RZ, R31 ;  /* 0x000000ffff237224 */ /* 0x000fce00078e001f */
.L_x_692:
        /* <DEDUP_REMOVED lines=172> */
.L_x_691:
[----:B------:R-:W-:Y:S05]  /*77790*/  BSYNC.RECONVERGENT B1 ;  /* 0x0000000000017941 */ /* 0x000fea0003800200 */
.L_x_690:
[----:B------:R-:W2:Y:S02]  /*777a0*/  LDCU UR4, c[0x0][0x360] ;  /* 0x00006c00ff0477ac */ /* 0x000ea40008000800 */
[----:B--2---:R-:W-:-:S05]  /*777b0*/  VIADD R35, R35, UR4 ;  /* 0x0000000423237c36 */ /* 0x004fca0008000000 */
[----:B------:R-:W-:-:S13]  /*777c0*/  ISETP.GE.U32.AND P0, PT, R35, R30, PT ;  /* 0x0000001e2300720c */ /* 0x000fda0003f06070 */
[----:B------:R-:W-:Y:S05]  /*777d0*/  @!P0 BRA `(.L_x_692) ;  /* 0xfffffff4003c8947 */ /* 0x000fea000383ffff */
.L_x_689:
[----:B------:R-:W-:Y:S05]  /*777e0*/  BSYNC.RECONVERGENT B0 ;  /* 0x0000000000007941 */ /* 0x000fea0003800200 */
.L_x_688:
        /* <DEDUP_REMOVED lines=15> */
.L_x_697:
        /* <DEDUP_REMOVED lines=172> */
.L_x_696:
[----:B------:R-:W-:Y:S05]  /*783a0*/  BSYNC.RECONVERGENT B1 ;  /* 0x0000000000017941 */ /* 0x000fea0003800200 */
.L_x_695:
[----:B------:R-:W2:Y:S02]  /*783b0*/  LDCU UR4, c[0x0][0x360] ;  /* 0x00006c00ff0477ac */ /* 0x000ea40008000800 */
[----:B--2---:R-:W-:-:S05]  /*783c0*/  VIADD R35, R35, UR4 ;  /* 0x0000000423237c36 */ /* 0x004fca0008000000 */
[----:B------:R-:W-:-:S13]  /*783d0*/  ISETP.GE.U32.AND P0, PT, R35, R30, PT ;  /* 0x0000001e2300720c */ /* 0x000fda0003f06070 */
[----:B------:R-:W-:Y:S05]  /*783e0*/  @!P0 BRA `(.L_x_697) ;  /* 0xfffffff4003c8947 */ /* 0x000fea000383ffff */
.L_x_694:
[----:B------:R-:W-:Y:S05]  /*783f0*/  BSYNC.RECONVERGENT B0 ;  /* 0x0000000000007941 */ /* 0x000fea0003800200 */
.L_x_693:
        /* <DEDUP_REMOVED lines=11> */
[----:B------:R-:W-:Y:S01]  /*784b0*/  STS [UR4+0x58], R0 ;  /* 0x00005800ff007988 */ /* 0x000fe20008000804 */
[----:B------:R-:W-:Y:S06]  /*784c0*/  BAR.SYNC.DEFER_BLOCKING 0x0 ;  /* 0x0000000000007b1d */ /* 0x000fec0000010000 */
[----:B------:R-:W2:Y:S02]  /*784d0*/  LDS R30, [UR4+0x54] ;  /* 0x00005404ff1e7984 */ /* 0x000ea40008000800 */
[----:B--2---:R-:W-:-:S13]  /*784e0*/  ISETP.GE.U32.AND P0, PT, R31, R30, PT ;  /* 0x0000001e1f00720c */ /* 0x004fda0003f06070 */
[----:B------:R-:W-:Y:S05]  /*784f0*/  @P0 BRA `(.L_x_699) ;  /* 0x0000000400fc0947 */ /* 0x000fea0003800000 */
[----:B------:R2:W5:Y:S02]  /*78500*/  LDG.E.U8 R0, desc[UR22][R28.64+0x6] ;  /* 0x000006161c007981 */ /* 0x000564000c1e1100 */
.L_x_702:
[----:B------:R-:W-:-:S04]  /*78510*/  IMAD.WIDE.U32 R36, R31, 0x4, R2 ;  /* 0x000000041f247825 */ /* 0x000fc800078e0002 */
[----:B012---:R-:W-:Y:S01]  /*78520*/  IMAD.WIDE.U32 R28, R31, 0x2, RZ ;  /* 0x000000021f1c7825 */ /* 0x007fe200078e00ff */
[----:B------:R-:W2:Y:S02]  /*78530*/  LDG.E R34, desc[UR22][R36.64+0x30000] ;  /* 0x0300001624227981 */ /* 0x000ea4000c1e1900 */
[----:B------:R-:W-:-:S05]  /*78540*/  IADD3 R38, P0, PT, R36, -R28, RZ ;  /* 0x8000001c24267210 */ /* 0x000fca0007f1e0ff */
[----:B------:R-:W-:-:S05]  /*78550*/  IMAD.X R39, R37, 0x1, ~R29, P0 ;  /* 0x0000000125277824 */ /* 0x000fca00000e0e1d */
[----:B------:R0:W3:Y:S01]  /*78560*/  LDG.E.U16 R35, desc[UR22][R38.64+0x40000] ;  /* 0x0400001626237981 */ /* 0x0000e2000c1e1500 */
        /* <DEDUP_REMOVED lines=11> */
[----:B0-----:R-:W-:Y:S02]  /*78620*/  LOP3.LUT R39, R43, R41, R42, 0x10, !PT ;  /* 0x000000292b277212 */ /* 0x001fe400078e102a */
[----:B---3--:R-:W-:-:S02]  /*78630*/  SHF.R.U32.HI R36, RZ, 0x9, R35 ;  /* 0x00000009ff247819 */ /* 0x008fc40000011623 */
[----:B------:R-:W-:Y:S02]  /*78640*/  LOP3.LUT R43, R40, R43, R37, 0x10, !PT ;  /* 0x0000002b282b7212 */ /* 0x000fe400078e1025 */
[----:B------:R-:W-:Y:S02]  /*78650*/  LOP3.LUT R40, R36, R41, R40, 0x40, !PT ;  /* 0x0000002924287212 */ /* 0x000fe400078e4028 */
[--C-:B------:R-:W-:Y:S02]  /*78660*/  SHF.R.U32.HI R41, RZ, 0x7, R34.reuse ;  /* 0x00000007ff297819 */ /* 0x100fe40000011622 */
[--C-:B------:R-:W-:Y:S02]  /*78670*/  SHF.R.U32.HI R44, RZ, 0x11, R34.reuse ;  /* 0x00000011ff2c7819 */ /* 0x100fe40000011622 */
[----:B------:R-:W-:Y:S02]  /*78680*/  SHF.R.U32.HI R38, RZ, 0x5, R35 ;  /* 0x00000005ff267819 */ /* 0x000fe40000011623 */
        /* <DEDUP_REMOVED lines=20> */
[----:B----4-:R-:W-:Y:S02]  /*787d0*/  LOP3.LUT R44, R32, R39, R37, 0x1e, !PT ;  /* 0x00000027202c7212 */ /* 0x010fe400078e1e25 */
[--C-:B------:R-:W-:Y:S02]  /*787e0*/  SHF.R.U32.HI R40, RZ, 0x6, R27.reuse ;  /* 0x00000006ff287819 */ /* 0x100fe4000001161b */
[--C-:B------:R-:W-:Y:S02]  /*787f0*/  SHF.R.U32.HI R47, RZ, 0x4, R27.reuse ;  /* 0x00000004ff2f7819 */ /* 0x100fe4000001161b */
[--C-:B------:R-:W-:Y:S02]  /*78800*/  SHF.R.U32.HI R37, RZ, 0x3, R27.reuse ;  /* 0x00000003ff257819 */ /* 0x100fe4000001161b */
[----:B------:R-:W-:-:S02]  /*78810*/  SHF.R.U32.HI R38, RZ, 0x2, R27 ;  /* 0x00000002ff267819 */ /* 0x000fc4000001161b */
[--C-:B------:R-:W-:Y:S02]  /*78820*/  SHF.R.U32.HI R39, RZ, 0x6, R33.reuse ;  /* 0x00000006ff277819 */ /* 0x100fe40000011621 */
[----:B------:R-:W-:Y:S02]  /*78830*/  SHF.R.U32.HI R35, RZ, 0x5, R33 ;  /* 0x00000005ff237819 */ /* 0x000fe40000011621 */
[----:B------:R-:W-:Y:S02]  /*78840*/  SHF.R.U32.HI R43, RZ, 0x4, R32 ;  /* 0x00000004ff2b7819 */ /* 0x000fe40000011620 */
[-CC-:B------:R-:W-:Y:S02]  /*78850*/  LOP3.LUT R49, R47, R40.reuse, R27.reuse, 0x2f, !PT ;  /* 0x000000282f317212 */ /* 0x180fe400078e2f1b */
[----:B------:R-:W-:Y:S02]  /*78860*/  LOP3.LUT R48, R37, R40, R27, 0x4f, !PT ;  /* 0x0000002825307212 */ /* 0x000fe400078e4f1b */
[----:B------:R-:W-:-:S02]  /*78870*/  LOP3.LUT R47, R39, R35, R38, 0x8f, !PT ;  /* 0x00000023272f7212 */ /* 0x000fc400078e8f26 */
[----:B------:R-:W-:Y:S02]  /*78880*/  LOP3.LUT R34, R43, R44, R34, 0x96, !PT ;  /* 0x0000002c2b227212 */ /* 0x000fe400078e9622 */
[----:B------:R-:W-:Y:S02]  /*78890*/  LOP3.LUT R41, R46, R50, R41, 0xfe, !PT ;  /* 0x000000322e297212 */ /* 0x000fe400078efe29 */
[----:B------:R-:W-:Y:S02]  /*788a0*/  IADD3 R44, PT, PT, R47, R48, R49 ;  /* 0x000000302f2c7210 */ /* 0x000fe40007ffe031 */
[----:B------:R-:W-:Y:S02]  /*788b0*/  SHF.R.U32.HI R47, RZ, 0x1, R27 ;  /* 0x00000001ff2f7819 */ /* 0x000fe4000001161b */
[----:B------:R-:W-:Y:S02]  /*788c0*/  LOP3.LUT R36, R27, R45, R36, 0x1e, !PT ;  /* 0x0000002d1b247212 */ /* 0x000fe400078e1e24 */
[----:B------:R-:W-:-:S02]  /*788d0*/  LOP3.LUT R45, R33, R41, R42, 0x1e, !PT ;  /* 0x00000029212d7212 */ /* 0x000fc400078e1e2a */
[--C-:B------:R-:W-:Y:S02]  /*788e0*/  SHF.R.U32.HI R41, RZ, 0x3, R32.reuse ;  /* 0x00000003ff297819 */ /* 0x100fe40000011620 */
[----:B------:R-:W-:Y:S02]  /*788f0*/  SHF.R.U32.HI R46, RZ, 0x5, R32 ;  /* 0x00000005ff2e7819 */ /* 0x000fe40000011620 */
[----:B------:R-:W-:Y:S02]  /*78900*/  SHF.R.U32.HI R42, RZ, 0x3, R33 ;  /* 0x00000003ff2a7819 */ /* 0x000fe40000011621 */
[----:B------:R-:W-:Y:S02]  /*78910*/  LOP3.LUT R49, R47, R35, R38, 0xe0, !PT ;  /* 0x000000232f317212 */ /* 0x000fe400078ee026 */
[--C-:B------:R-:W-:Y:S02]  /*78920*/  SHF.R.U32.HI R50, RZ, 0x6, R32.reuse ;  /* 0x00000006ff327819 */ /* 0x100fe40000011620 */
[----:B------:R-:W-:-:S02]  /*78930*/  SHF.R.U32.HI R51, RZ, 0x1, R32 ;  /* 0x00000001ff337819 */ /* 0x000fc40000011620 */
[----:B------:R-:W-:Y:S02]  /*78940*/  SHF.R.U32.HI R52, RZ, 0x2, R32 ;  /* 0x00000002ff347819 */ /* 0x000fe40000011620 */
[----:B------:R-:W-:Y:S02]  /*78950*/  SHF.R.U32.HI R48, RZ, 0x1, R33 ;  /* 0x00000001ff307819 */ /* 0x000fe40000011621 */
[----:B------:R-:W-:Y:S02]  /*78960*/  LOP3.LUT R47, R46, R41, R42, 0x8f, !PT ;  /* 0x000000292e2f7212 */ /* 0x000fe400078e8f2a */
[----:B------:R-:W-:Y:S02]  /*78970*/  LOP3.LUT R49, RZ, R49, RZ, 0x33, !PT ;  /* 0x00000031ff317212 */ /* 0x000fe400078e33ff */
[-CC-:B------:R-:W-:Y:S02]  /*78980*/  LOP3.LUT R33, R32, R50.reuse, R51.reuse, 0x8f, !PT ;  /* 0x0000003220217212 */ /* 0x180fe400078e8f33 */
[----:B------:R-:W-:-:S02]  /*78990*/  LOP3.LUT R32, R52, R50, R51, 0x4f, !PT ;  /* 0x0000003234207212 */ /* 0x000fc400078e4f33 */
[-C--:B------:R-:W-:Y:S02]  /*789a0*/  LOP3.LUT R43, R43, R51.reuse, R50, 0x4f, !PT ;  /* 0x000000332b2b7212 */ /* 0x080fe400078e4f32 */
[----:B------:R-:W-:Y:S02]  /*789b0*/  LOP3.LUT R52, R27, R38, R51, 0x10, !PT ;  /* 0x000000261b347212 */ /* 0x000fe400078e1033 */
[----:B------:R-:W-:Y:S02]  /*789c0*/  LOP3.LUT R53, R35, R50, R27, 0x10, !PT ;  /* 0x0000003223357212 */ /* 0x000fe400078e101b */
[C---:B------:R-:W-:Y:S02]  /*789d0*/  LOP3.LUT R46, R41.reuse, R38, R42, 0x40, !PT ;  /* 0x00000026292e7212 */ /* 0x040fe400078e402a */
[----:B------:R-:W-:Y:S02]  /*789e0*/  LOP3.LUT R51, R41, R51, RZ, 0x30, !PT ;  /* 0x0000003329337212 */ /* 0x000fe400078e30ff */
[----:B------:R-:W-:-:S02]  /*789f0*/  IADD3 R44, PT, PT, R47, R44, R49 ;  /* 0x0000002c2f2c7210 */ /* 0x000fc40007ffe031 */
        /* <DEDUP_REMOVED lines=27> */
[----:B------:R-:W5:Y:S01]  /*78bb0*/  S2R R36, SR_LTMASK ;  /* 0x0000000000247919 */ /* 0x000f620000003900 */
[----:B0-----:R-:W-:-:S02]  /*78bc0*/  IMAD.U32 R28, RZ, RZ, UR10 ;  /* 0x0000000aff1c7e24 */ /* 0x001fc4000f8e00ff */
[----:B------:R-:W-:-:S03]  /*78bd0*/  IMAD.U32 R29, RZ, RZ, UR11 ;  /* 0x0000000bff1d7e24 */ /* 0x000fc6000f8e00ff */
[----:B------:R-:W0:Y:S01]  /*78be0*/  POPC R32, UR9 ;  /* 0x0000000900207d09 */ /* 0x000e220008000000 */
[----:B-1----:R-:W-:Y:S01]  /*78bf0*/  ULEA UR4, UR5, UR4, 0x18 ;  /* 0x0000000405047291 */ /* 0x002fe2000f8ec0ff */
[----:B-----5:R-:W-:Y:S02]  /*78c00*/  ISETP.EQ.U32.AND P0, PT, R34, R37, PT ;  /* 0x000000252200720c */ /* 0x020fe40003f02070 */
[----:B------:R-:W-:-:S06]  /*78c10*/  LOP3.LUT R36, R36, UR9, RZ, 0xc0, !PT ;  /* 0x0000000924247c12 */ /* 0x000fcc000f8ec0ff */
[----:B------:R-:W1:Y:S05]  /*78c20*/  POPC R36, R36 ;  /* 0x0000002400247309 */ /* 0x000e6a0000000000 */
[----:B0-----:R-:W0:Y:S04]  /*78c30*/  @P0 ATOMS.ADD R39, [UR4], R32 ;  /* 0x00000020ff27098c */ /* 0x001e280008000004 */
[----:B0-----:R-:W1:Y:S02]  /*78c40*/  SHFL.IDX PT, R37, R39, R34, 0x1f ;  /* 0x00001f2227257589 */ /* 0x001e6400000e0000 */
[----:B-1----:R-:W-:-:S04]  /*78c50*/  IMAD.IADD R37, R37, 0x1, R36 ;  /* 0x0000000125257824 */ /* 0x002fc800078e0224 */
[----:B------:R-:W-:-:S05]  /*78c60*/  IMAD.WIDE.U32 R28, R37, 0x4, R28 ;  /* 0x00000004251c7825 */ /* 0x000fca00078e001c */
[----:B--2---:R0:W-:Y:S04]  /*78c70*/  STG.E desc[UR22][R28.64], R33 ;  /* 0x000000211c007986 */ /* 0x0041e8000c101916 */
[----:B---3--:R0:W-:Y:S04]  /*78c80*/  STG.E desc[UR22][R28.64+0x10000], R27 ;  /* 0x0100001b1c007986 */ /* 0x0081e8000c101916 */
[----:B----4-:R0:W-:Y:S02]  /*78c90*/  STG.E desc[UR22][R28.64+0x20000], R35 ;  /* 0x020000231c007986 */ /* 0x0101e4000c101916 */
.L_x_701:
[----:B------:R-:W-:Y:S05]  /*78ca0*/  BSYNC.RECONVERGENT B1 ;  /* 0x0000000000017941 */ /* 0x000fea0003800200 */
.L_x_700:
[----:B------:R-:W1:Y:S02]  /*78cb0*/  LDCU UR4, c[0x0][0x360] ;  /* 0x00006c00ff0477ac */ /* 0x000e640008000800 */
[----:B-1----:R-:W-:-:S05]  /*78cc0*/  VIADD R31, R31, UR4 ;  /* 0x000000041f1f7c36 */ /* 0x002fca0008000000 */
[----:B------:R-:W-:-:S13]  /*78cd0*/  ISETP.GE.U32.AND P0, PT, R31, R30, PT ;  /* 0x0000001e1f00720c */ /* 0x000fda0003f06070 */
[----:B------:R-:W-:Y:S05]  /*78ce0*/  @!P0 BRA `(.L_x_702) ;  /* 0xfffffff800088947 */ /* 0x000fea000383ffff */
.L_x_699:
[----:B------:R-:W-:Y:S05]  /*78cf0*/  BSYNC.RECONVERGENT B0 ;  /* 0x0000000000007941 */ /* 0x000fea0003800200 */
.L_x_698:
[----:B------:R-:W2:Y:S08]  /*78d00*/  S2UR UR5, SR_CgaCtaId ;  /* 0x00000000000579c3 */ /* 0x000eb00000008800 */
[----:B------:R-:W-:Y:S01]  /*78d10*/  BAR.SYNC.DEFER_BLOCKING 0x0 ;  /* 0x0000000000007b1d */ /* 0x000fe20000010000 */
[----:B------:R-:W-:Y:S02]  /*78d20*/  IMAD.U32 R30, RZ, RZ, UR6 ;  /* 0x00000006ff1e7e24 */ /* 0x000fe4000f8e00ff */
[----:B01----:R-:W-:-:S02]  /*78d30*/  IMAD.U32 R29, RZ, RZ, UR24 ;  /* 0x00000018ff1d7e24 */ /* 0x003fc4000f8e00ff */
[----:B------:R-:W-:Y:S01]  /*78d40*/  IMAD.MOV.U32 R28, RZ, RZ, R30 ;  /* 0x000000ffff1c7224 */ /* 0x000fe200078e001e */
[----:B------:R-:W-:Y:S01]  /*78d50*/  UMOV UR4, 0x400 ;  /* 0x0000040000047882 */ /* 0x000fe20000000000 */
[----:B------:R-:W-:Y:S01]  /*78d60*/  IMAD.U32 R31, RZ, RZ, UR7 ;  /* 0x00000007ff1f7e24 */ /* 0x000fe2000f8e00ff */
[----:B--2---:R-:W-:-:S09]  /*78d70*/  ULEA UR4, UR5, UR4, 0x18 ;  /* 0x0000000405047291 */ /* 0x004fd2000f8ec0ff */
[----:B------:R-:W0:Y:S04]  /*78d80*/  LDS R0, [UR4+0x58] ;  /* 0x00005804ff007984 */ /* 0x000e280008000800 */
[----:B0-----:R3:W-:Y:S01]  /*78d90*/  STG.E desc[UR22][R28.64], R0 ;  /* 0x000000001c007986 */ /* 0x0017e2000c101916 */
[----:B------:R-:W-:Y:S06]  /*78da0*/  BAR.SYNC.DEFER_BLOCKING 0x0 ;  /* 0x0000000000007b1d */ /* 0x000fec0000010000 */
.L_x_667:
[----:B01-3--:R-:W3:Y:S04]  /*78db0*/  LDG.E R28, desc[UR22][R10.64+0x18] ;  /* 0x000018160a1c7981 */ /* 0x00bee8000c1e1900 */
[----:B------:R-:W3:Y:S01]  /*78dc0*/  LDG.E R27, desc[UR22][R10.64+0x10] ;  /* 0x000010160a1b7981 */ /* 0x000ee2000c1e1900 */
[----:B------:R-:W-:Y:S01]  /*78dd0*/  UMOV UR4, URZ ;  /* 0x000000ff00047c82 */ /* 0x000fe20008000000 */
[----:B---3--:R-:W-:-:S05]  /*78de0*/  IMAD R29, R28, R27, RZ ;  /* 0x0000001b1c1d7224 */ /* 0x008fca00078e02ff */
[----:B------:R-:W-:-:S13]  /*78df0*/  LOP3.LUT P0, RZ, R29, 0xffffc000, RZ, 0xc0, !PT ;  /* 0xffffc0001dff7812 */ /* 0x000fda000780c0ff */
[----:B------:R-:W-:Y:S05]  /*78e00*/  @!P0 BRA `(.L_x_703) ;  /* 0x00000054007c8947 */ /* 0x000fea0003800000 */
[----:B------:R-:W0:Y:S01]  /*78e10*/  S2R R42, SR_TID.X ;  /* 0x00000000002a7919 */ /* 0x000e220000002100 */
[----:B------:R-:W-:-:S05]  /*78e20*/  UMOV UR4, URZ ;  /* 0x000000ff00047c82 */ /* 0x000fca0008000000 */
.L_x_739:
[----:B-1----:R-:W1:Y:S01]  /*78e30*/  S2UR UR9, SR_CgaCtaId ;  /* 0x00000000000979c3 */ /* 0x002e620000008800 */
[----:B------:R-:W-:Y:S01]  /*78e40*/  UMOV UR5, 0x400 ;  /* 0x0000040000057882 */ /* 0x000fe20000000000 */
[----:B------:R-:W-:Y:S01]  /*78e50*/  IMAD.U32 R30, RZ, RZ, UR25 ;  /* 0x00000019ff1e7e24 */ /* 0x000fe2000f8e00ff */
[----:B------:R-:W-:Y:S01]  /*78e60*/  BSSY.RECONVERGENT B0, `(.L_x_704) ;  /* 0x00000d9000007945 */ /* 0x000fe20003800200 */
[----:B------:R-:W-:Y:S02]  /*78e70*/  IMAD.U32 R31, RZ, RZ, UR26 ;  /* 0x0000001aff1f7e24 */ /* 0x000fe4000f8e00ff */
[----:B--2---:R-:W-:-:S05]  /*78e80*/  IMAD.MOV.U32 R33, RZ, RZ, 0x4000 ;  /* 0x00004000ff217424 */ /* 0x004fca00078e00ff */
[----:B------:R-:W-:Y:S01]  /*78e90*/  STG.E desc[UR22][R30.64], R33 ;  /* 0x000000211e007986 */ /* 0x000fe2000c101916 */
[----:B-1----:R-:W-:-:S09]  /*78ea0*/  ULEA UR5, UR9, UR5, 0x18 ;  /* 0x0000000509057291 */ /* 0x002fd2000f8ec0ff */
[----:B------:R-:W-:Y:S04]  /*78eb0*/  STS [UR5+0x64], R33 ;  /* 0x00006421ff007988 */ /* 0x000fe80008000805 */
[----:B------:R-:W-:Y:S01]  /*78ec0*/  STS [UR5+0x68], RZ ;  /* 0x000068ffff007988 */ /* 0x000fe20008000805 */
[----:B------:R-:W-:Y:S06]  /*78ed0*/  BAR.SYNC.DEFER_BLOCKING 0x0 ;  /* 0x0000000000007b1d */ /* 0x000fec0000010000 */
[----:B------:R-:W0:Y:S02]  /*78ee0*/  LDS R29, [UR5+0x64] ;  /* 0x00006405ff1d7984 */ /* 0x000e240008000800 */
[----:B0-----:R-:W-:-:S13]  /*78ef0*/  ISETP.GE.U32.AND P0, PT, R42, R29, PT ;  /* 0x0000001d2a00720c */ /* 0x001fda0003f06070 */
[----:B------:R-:W-:Y:S05]  /*78f00*/  @P0 BRA `(.L_x_705) ;  /* 0x0000000c00380947 */ /* 0x000fea0003800000 */
[----:B------:R-:W0:Y:S02]  /*78f10*/  LDC.64 R30, c[0x4][RZ] ;  /* 0x01000000ff1e7b82 */ /* 0x000e240000000a00 */
[----:B0-----:R-:W-:-:S06]  /*78f20*/  IMAD.WIDE.U32 R40, R20, 0x7, R30 ;  /* 0x0000000714287825 */ /* 0x001fcc00078e001e */
[----:B------:R0:W5:Y:S01]  /*78f30*/  LDG.E.U8 R40, desc[UR22][R40.64] ;  /* 0x0000001628287981 */ /* 0x000162000c1e1100 */
[----:B------:R-:W-:Y:S01]  /*78f40*/  ISETP.NE.U32.AND P0, PT, R28, RZ, PT ;  /* 0x000000ff1c00720c */ /* 0x000fe20003f05070 */
[----:B------:R-:W-:-:S04]  /*78f50*/  IMAD.WIDE.U32 R30, R26, 0xc, R8 ;  /* 0x0000000c1a1e7825 */ /* 0x000fc800078e0008 */
[----:B------:R-:W-:-:S08]  /*78f60*/  IMAD.WIDE.U32 R32, R25, 0x6, R6 ;  /* 0x0000000619207825 */ /* 0x000fd000078e0006 */
.L_x_708:
[----:B0-----:R-:W1:Y:S01]  /*78f70*/  I2F.U32.RP R36, R28 ;  /* 0x0000001c00247306 */ /* 0x001e620000209000 */
[----:B------:R-:W-:Y:S01]  /*78f80*/  IMAD.MOV R37, RZ, RZ, -R28 ;  /* 0x000000ffff257224 */ /* 0x000fe200078e0a1c */
[----:B------:R-:W-:Y:S01]  /*78f90*/  LOP3.LUT R39, RZ, R28, RZ, 0x33, !PT ;  /* 0x0000001cff277212 */ /* 0x000fe200078e33ff */
[----:B------:R-:W-:-:S05]  /*78fa0*/  IMAD.MOV.U32 R34, RZ, RZ, RZ ;  /* 0x000000ffff227224 */ /* 0x000fca00078e00ff */
[----:B-1----:R-:W1:Y:S02]  /*78fb0*/  MUFU.RCP R36, R36 ;  /* 0x0000002400247308 */ /* 0x002e640000001000 */
[----:B-1----:R-:W-:-:S06]  /*78fc0*/  VIADD R38, R36, 0xffffffe ;  /* 0x0ffffffe24267836 */ /* 0x002fcc0000000000 */
[----:B------:R-:W1:Y:S02]  /*78fd0*/  F2I.FTZ.U32.TRUNC.NTZ R35, R38 ;  /* 0x0000002600237305 */ /* 0x000e64000021f000 */
[----:B-1----:R-:W-:-:S04]  /*78fe0*/  IMAD R37, R37, R35, RZ ;  /* 0x0000002325257224 */ /* 0x002fc800078e02ff */
[----:B------:R-:W-:-:S04]  /*78ff0*/  IMAD.HI.U32 R34, R35, R37, R34 ;  /* 0x0000002523227227 */ /* 0x000fc800078e0022 */
[----:B------:R-:W-:-:S04]  /*79000*/  VIADD R37, R42, UR4 ;  /* 0x000000042a257c36 */ /* 0x000fc80008000000 */
[----:B------:R-:W-:-:S04]  /*79010*/  IMAD.HI.U32 R34, R34, R37, RZ ;  /* 0x0000002522227227 */ /* 0x000fc800078e00ff */
[----:B------:R-:W-:-:S04]  /*79020*/  IMAD.MOV R35, RZ, RZ, -R34 ;  /* 0x000000ffff237224 */ /* 0x000fc800078e0a22 */
[----:B------:R-:W-:-:S05]  /*79030*/  IMAD R35, R28, R35, R37 ;  /* 0x000000231c237224 */ /* 0x000fca00078e0225 */
[----:B------:R-:W-:-:S13]  /*79040*/  ISETP.GE.U32.AND P1, PT, R35, R28, PT ;  /* 0x0000001c2300720c */ /* 0x000fda0003f26070 */
[----:B------:R-:W-:Y:S02]  /*79050*/  @P1 IMAD.IADD R35, R35, 0x1, -R28 ;  /* 0x0000000123231824 */ /* 0x000fe400078e0a1c */
[----:B------:R-:W-:-:S03]  /*79060*/  @P1 VIADD R34, R34, 0x1 ;  /* 0x0000000122221836 */ /* 0x000fc60000000000 */
[----:B------:R-:W-:-:S13]  /*79070*/  ISETP.GE.U32.AND P2, PT, R35, R28, PT ;  /* 0x0000001c2300720c */ /* 0x000fda0003f46070 */
[----:B------:R-:W-:-:S05]  /*79080*/  @P2 VIADD R34, R34, 0x1 ;  /* 0x0000000122222836 */ /* 0x000fca0000000000 */
[----:B------:R-:W-:-:S05]  /*79090*/  SEL R39, R39, R34, !P0 ;  /* 0x0000002227277207 */ /* 0x000fca0004000000 */
[----:B------:R-:W-:-:S05]  /*790a0*/  IMAD.WIDE.U32 R34, R39, 0xc, R30 ;  /* 0x0000000c27227825 */ /* 0x000fca00078e001e */
[----:B0-----:R-:W2:Y:S04]  /*790b0*/  LDG.E R41, desc[UR22][R34.64+0x4] ;  /* 0x0000041622297981 */ /* 0x001ea8000c1e1900 */
[----:B------:R-:W3:Y:S01]  /*790c0*/  LDG.E.U16 R38, desc[UR22][R34.64+0xa] ;  /* 0x00000a1622267981 */ /* 0x000ee2000c1e1500 */
[----:B------:R-:W-:-:S04]  /*790d0*/  IMAD.MOV R39, RZ, RZ, -R39 ;  /* 0x000000ffff277224 */ /* 0x000fc800078e0a27 */
[----:B------:R-:W-:-:S04]  /*790e0*/  IMAD R37, R28, R39, R37 ;  /* 0x000000271c257224 */ /* 0x000fc800078e0225 */
[----:B------:R-:W-:-:S05]  /*790f0*/  IMAD.WIDE.U32 R36, R37, 0x6, R32 ;  /* 0x0000000625247825 */ /* 0x000fca00078e0020 */
[----:B------:R-:W4:Y:S04]  /*79100*/  LDG.E.U8 R46, desc[UR22][R36.64+0x4] ;  /* 0x00000416242e7981 */ /* 0x000f28000c1e1100 */
[----:B------:R-:W4:Y:S04]  /*79110*/  LDG.E.U8 R39, desc[UR22][R36.64+0x3] ;  /* 0x0000031624277981 */ /* 0x000f28000c1e1100 */
[----:B------:R-:W4:Y:S01]  /*79120*/  LDG.E.U8 R48, desc[UR22][R36.64+0x5] ;  /* 0x0000051624307981 */ /* 0x000f22000c1e1100 */
[--C-:B--2---:R-:W-:Y:S02]  /*79130*/  SHF.R.U32.HI R44, RZ, 0x12, R41.reuse ;  /* 0x00000012ff2c7819 */ /* 0x104fe40000011629 */
[----:B------:R-:W-:-:S02]  /*79140*/  SHF.R.U32.HI R43, RZ, 0x4, R41 ;  /* 0x00000004ff2b7819 */ /* 0x000fc40000011629 */
[--C-:B------:R-:W-:Y:S02]  /*79150*/  SHF.R.U32.HI R50, RZ, 0x16, R41.reuse ;  /* 0x00000016ff327819 */ /* 0x100fe40000011629 */
[--C-:B------:R-:W-:Y:S02]  /*79160*/  SHF.R.U32.HI R49, RZ, 0x9, R41.reuse ;  /* 0x00000009ff317819 */ /* 0x100fe40000011629 */
[----:B------:R-:W-:Y:S02]  /*79170*/  SHF.R.U32.HI R52, RZ, 0x10, R41 ;  /* 0x00000010ff347819 */ /* 0x000fe40000011629 */
[----:B---3--:R-:W-:Y:S02]  /*79180*/  SHF.R.U32.HI R51, RZ, 0x9, R38 ;  /* 0x00000009ff337819 */ /* 0x008fe40000011626 */
        /* <DEDUP_REMOVED lines=21> */
[----:B------:R-:W-:Y:S02]  /*792e0*/  LOP3.LUT R58, R45, R43, R44, 0x10, !PT ;  /* 0x0000002b2d3a7212 */ /* 0x000fe400078e102c */
[----:B------:R-:W-:Y:S01]  /*792f0*/  LOP3.LUT R55, R55, R44, R59, 0x40, !PT ;  /* 0x0000002c37377212 */ /* 0x000fe200078e403b */
[----:B------:R-:W2:Y:S01]  /*79300*/  LDG.E.U8 R43, desc[UR22][R36.64] ;  /* 0x00000016242b7981 */ /* 0x000ea2000c1e1100 */
[----:B------:R-:W-:-:S03]  /*79310*/  LOP3.LUT R60, R59, R60, R45, 0x10, !PT ;  /* 0x0000003c3b3c7212 */ /* 0x000fc600078e102d */
[----:B------:R-:W2:Y:S04]  /*79320*/  LDG.E.U8 R44, desc[UR22][R36.64+0x1] ;  /* 0x00000116242c7981 */ /* 0x000ea8000c1e1100 */
[----:B------:R0:W3:Y:S01]  /*79330*/  LDG.E.U8 R45, desc[UR22][R36.64+0x2] ;  /* 0x00000216242d7981 */ /* 0x0000e2000c1e1100 */
[----:B------:R-:W-:Y:S02]  /*79340*/  LOP3.LUT R53, R56, R53, R52, 0xfe, !PT ;  /* 0x0000003538357212 */ /* 0x000fe400078efe34 */
[----:B------:R-:W-:Y:S02]  /*79350*/  LOP3.LUT R58, R60, R58, R57, 0xfe, !PT ;  /* 0x0000003a3c3a7212 */ /* 0x000fe400078efe39 */
[--C-:B----4-:R-:W-:Y:S02]  /*79360*/  SHF.R.U32.HI R56, RZ, 0x6, R46.reuse ;  /* 0x00000006ff387819 */ /* 0x110fe4000001162e */
[----:B------:R-:W-:-:S02]  /*79370*/  SHF.R.U32.HI R59, RZ, 0x3, R46 ;  /* 0x00000003ff3b7819 */ /* 0x000fc4000001162e */
[--C-:B------:R-:W-:Y:S02]  /*79380*/  SHF.R.U32.HI R52, RZ, 0x6, R39.reuse ;  /* 0x00000006ff347819 */ /* 0x100fe40000011627 */
[----:B------:R-:W-:Y:S02]  /*79390*/  SHF.R.U32.HI R57, RZ, 0x3, R39 ;  /* 0x00000003ff397819 */ /* 0x000fe40000011627 */
[----:B------:R-:W-:Y:S02]  /*793a0*/  LOP3.LUT R56, R59, R56, RZ, 0x3c, !PT ;  /* 0x000000383b387212 */ /* 0x000fe400078e3cff */
[----:B------:R-:W-:Y:S02]  /*793b0*/  LOP3.LUT R52, R57, R52, RZ, 0x3c, !PT ;  /* 0x0000003439347212 */ /* 0x000fe400078e3cff */
[----:B------:R-:W-:Y:S02]  /*793c0*/  LOP3.LUT R55, R56, R58, R55, 0x1e, !PT ;  /* 0x0000003a38377212 */ /* 0x000fe400078e1e37 */
[----:B------:R-:W-:-:S02]  /*793d0*/  LOP3.LUT R52, R52, R53, R54, 0x1e, !PT ;  /* 0x0000003534347212 */ /* 0x000fc400078e1e36 */
[----:B------:R-:W-:Y:S02]  /*793e0*/  LOP3.LUT R50, R49, R50, R47, 0xfe, !PT ;  /* 0x0000003231327212 */ /* 0x000fe400078efe2f */
[--C-:B0-----:R-:W-:Y:S02]  /*793f0*/  SHF.R.U32.HI R36, RZ, 0x4, R48.reuse ;  /* 0x00000004ff247819 */ /* 0x101fe40000011630 */
[----:B------:R-:W-:Y:S02]  /*79400*/  LOP3.LUT R47, R55, R46, RZ, 0x3c, !PT ;  /* 0x0000002e372f7212 */ /* 0x000fe400078e3cff */
[----:B------:R-:W-:Y:S02]  /*79410*/  LOP3.LUT R49, R52, R39, RZ, 0x3c, !PT ;  /* 0x0000002734317212 */ /* 0x000fe400078e3cff */
[----:B------:R-:W-:Y:S01]  /*79420*/  LOP3.LUT R36, R36, R50, R51, 0x1e, !PT ;  /* 0x0000003224247212 */ /* 0x000fe200078e1e33 */
[----:B------:R-:W-:Y:S02]  /*79430*/  IMAD.SHL.U32 R51, R47, 0x80, RZ ;  /* 0x000000802f337824 */ /* 0x000fe400078e00ff */
[----:B------:R-:W-:Y:S01]  /*79440*/  IMAD.SHL.U32 R37, R49, 0x80, RZ ;  /* 0x0000008031257824 */ /* 0x000fe200078e00ff */
[----:B------:R-:W-:-:S02]  /*79450*/  LOP3.LUT R52, R41, R36, R48, 0x96, !PT ;  /* 0x0000002429347212 */ /* 0x000fc400078e9630 */
[----:B------:R-:W-:Y:S02]  /*79460*/  LOP3.LUT R48, R48, 0x80, R51, 0xf8, !PT ;  /* 0x0000008030307812 */ /* 0x000fe400078ef833 */
[----:B------:R-:W-:Y:S02]  /*79470*/  LOP3.LUT R36, R46, 0x80, R37, 0xf8, !PT ;  /* 0x000000802e247812 */ /* 0x000fe400078ef825 */
[----:B------:R-:W-:Y:S01]  /*79480*/  SHF.R.U32.HI R51, RZ, 0x5, R46 ;  /* 0x00000005ff337819 */ /* 0x000fe2000001162e */
[----:B------:R-:W-:Y:S01]  /*79490*/  IMAD.SHL.U32 R46, R52, 0x80, RZ ;  /* 0x00000080342e7824 */ /* 0x000fe200078e00ff */
[----:B------:R-:W-:Y:S02]  /*794a0*/  SHF.R.U32.HI R54, RZ, 0x2, R39 ;  /* 0x00000002ff367819 */ /* 0x000fe40000011627 */
[----:B------:R-:W-:Y:S02]  /*794b0*/  SHF.R.U32.HI R37, RZ, 0x3, R36 ;  /* 0x00000003ff257819 */ /* 0x000fe40000011624 */
[----:B------:R-:W-:-:S02]  /*794c0*/  SHF.R.U32.HI R50, RZ, 0x3, R48 ;  /* 0x00000003ff327819 */ /* 0x000fc40000011630 */
[----:B------:R-:W-:Y:S02]  /*794d0*/  LOP3.LUT R46, R39, 0x80, R46, 0xf8, !PT ;  /* 0x00000080272e7812 */ /* 0x000fe400078ef82e */
[----:B------:R-:W-:Y:S02]  /*794e0*/  LOP3.LUT R51, R49, R51, R54, 0x4f, !PT ;  /* 0x0000003331337212 */ /* 0x000fe400078e4f36 */
[----:B------:R-:W-:Y:S02]  /*794f0*/  SHF.R.U32.HI R53, RZ, 0x5, R48 ;  /* 0x00000005ff357819 */ /* 0x000fe40000011630 */
[----:B------:R-:W-:Y:S02]  /*79500*/  LOP3.LUT R49, R47, R37, R50, 0x4f, !PT ;  /* 0x000000252f317212 */ /* 0x000fe400078e4f32 */
[----:B------:R-:W-:Y:S02]  /*79510*/  SHF.R.U32.HI R47, RZ, 0x6, R46 ;  /* 0x00000006ff2f7819 */ /* 0x000fe4000001162e */
[----:B------:R-:W-:-:S02]  /*79520*/  LOP3.LUT R51, R51, 0xfffffffe, RZ, 0xfc, !PT ;  /* 0xfffffffe33337812 */ /* 0x000fc400078efcff */
[----:B------:R-:W-:Y:S02]  /*79530*/  LOP3.LUT R53, R53, R37, R50, 0x8f, !PT ;  /* 0x0000002535357212 */ /* 0x000fe400078e8f32 */
[----:B------:R-:W-:Y:S02]  /*79540*/  LOP3.LUT R54, R49, 0xfffffffe, RZ, 0xfc, !PT ;  /* 0xfffffffe31367812 */ /* 0x000fe400078efcff */
[----:B------:R-:W-:Y:S02]  /*79550*/  LOP3.LUT R47, R52, R47, R39, 0xe0, !PT ;  /* 0x0000002f342f7212 */ /* 0x000fe400078ee027 */
[----:B------:R-:W-:Y:S02]  /*79560*/  SHF.R.U32.HI R49, RZ, 0x1, R36 ;  /* 0x00000001ff317819 */ /* 0x000fe40000011624 */
[----:B------:R-:W-:Y:S02]  /*79570*/  IADD3 R55, PT, PT, R53, R51, R54 ;  /* 0x0000003335377210 */ /* 0x000fe40007ffe036 */
[----:B------:R-:W-:-:S02]  /*79580*/  LOP3.LUT R54, R47, 0x1, RZ, 0xc0, !PT ;  /* 0x000000012f367812 */ /* 0x000fc400078ec0ff */
[----:B------:R-:W-:Y:S02]  /*79590*/  LOP3.LUT R53, R49, R50, R37, 0xe0, !PT ;  /* 0x0000003231357212 */ /* 0x000fe400078ee025 */
[----:B------:R-:W-:Y:S02]  /*795a0*/  SHF.R.U32.HI R56, RZ, 0x2, R46 ;  /* 0x00000002ff387819 */ /* 0x000fe4000001162e */
[----:B------:R-:W-:Y:S02]  /*795b0*/  SHF.R.U32.HI R51, RZ, 0x5, R36 ;  /* 0x00000005ff337819 */ /* 0x000fe40000011624 */
[--C-:B------:R-:W-:Y:S02]  /*795c0*/  SHF.R.U32.HI R52, RZ, 0x6, R48.reuse ;  /* 0x00000006ff347819 */ /* 0x100fe40000011630 */
[----:B------:R-:W-:Y:S02]  /*795d0*/  SHF.R.U32.HI R47, RZ, 0x1, R48 ;  /* 0x00000001ff2f7819 */ /* 0x000fe40000011630 */
[----:B------:R-:W-:-:S02]  /*795e0*/  IADD3 R54, PT, PT, R55, -R54, -R53 ;  /* 0x8000003637367210 */ /* 0x000fc40007ffe835 */
[----:B------:R-:W-:Y:S02]  /*795f0*/  LOP3.LUT R58, R51, R52, R46, 0x10, !PT ;  /* 0x00000034333a7212 */ /* 0x000fe400078e102e */
[----:B------:R-:W-:Y:S02]  /*79600*/  LOP3.LUT R53, R46, R47, R56, 0x10, !PT ;  /* 0x0000002f2e357212 */ /* 0x000fe400078e1038 */
[----:B------:R-:W-:Y:S02]  /*79610*/  LOP3.LUT R55, R56, R50, R37, 0x40, !PT ;  /* 0x0000003238377212 */ /* 0x000fe400078e4025 */
[----:B------:R-:W-:Y:S02]  /*79620*/  SHF.R.U32.HI R57, RZ, 0x1, R39 ;  /* 0x00000001ff397819 */ /* 0x000fe40000011627 */
[----:B------:R-:W-:Y:S02]  /*79630*/  LOP3.LUT R53, R55, R53, R58, 0xfe, !PT ;  /* 0x0000003537357212 */ /* 0x000fe400078efe3a */
[----:B------:R-:W-:-:S02]  /*79640*/  SHF.R.U32.HI R55, RZ, 0x6, R36 ;  /* 0x00000006ff377819 */ /* 0x000fc40000011624 */
[-CC-:B------:R-:W-:Y:S02]  /*79650*/  LOP3.LUT R57, R57, R56.reuse, R51.reuse, 0xe0, !PT ;  /* 0x0000003839397212 */ /* 0x180fe400078ee033 */
[--C-:B------:R-:W-:Y:S02]  /*79660*/  LOP3.LUT R55, R55, R56, R51.reuse, 0x8f, !PT ;  /* 0x0000003837377212 */ /* 0x100fe400078e8f33 */
[----:B------:R-:W-:Y:S02]  /*79670*/  LOP3.LUT R50, R50, R47, RZ, 0x30, !PT ;  /* 0x0000002f32327212 */ /* 0x000fe400078e30ff */
[----:B------:R-:W-:Y:S02]  /*79680*/  LOP3.LUT R57, RZ, R57, RZ, 0x33, !PT ;  /* 0x00000039ff397212 */ /* 0x000fe400078e33ff */
[----:B------:R-:W-:Y:S02]  /*79690*/  LOP3.LUT R50, R50, R37, R51, 0xf4, !PT ;  /* 0x0000002532327212 */ /* 0x000fe400078ef433 */
[----:B------:R-:W-:-:S02]  /*796a0*/  IADD3 R55, PT, PT, R57, R54, R55 ;  /* 0x0000003639377210 */ /* 0x000fc40007ffe037 */
[--C-:B------:R-:W-:Y:S02]  /*796b0*/  SHF.R.U32.HI R54, RZ, 0x6, R46.reuse ;  /* 0x00000006ff367819 */ /* 0x100fe4000001162e */
[--C-:B------:R-:W-:Y:S02]  /*796c0*/  SHF.R.U32.HI R37, RZ, 0x3, R46.reuse ;  /* 0x00000003ff257819 */ /* 0x100fe4000001162e */
[----:B------:R-:W-:Y:S02]  /*796d0*/  SHF.R.U32.HI R51, RZ, 0x4, R46 ;  /* 0x00000004ff337819 */ /* 0x000fe4000001162e */
[-CC-:B------:R-:W-:Y:S02]  /*796e0*/  LOP3.LUT R37, R37, R54.reuse, R39.reuse, 0x4f, !PT ;  /* 0x0000003625257212 */ /* 0x180fe400078e4f27 */
[----:B------:R-:W-:Y:S02]  /*796f0*/  LOP3.LUT R56, R51, R54, R39, 0x2f, !PT ;  /* 0x0000003633387212 */ /* 0x000fe400078e2f27 */
[----:B------:R-:W-:-:S02]  /*79700*/  SHF.R.U32.HI R39, RZ, 0x4, R48 ;  /* 0x00000004ff277819 */ /* 0x000fc40000011630 */
[----:B------:R-:W-:Y:S02]  /*79710*/  IADD3 R55, PT, PT, R56, R55, R37 ;  /* 0x0000003738377210 */ /* 0x000fe40007ffe025 */
[----:B------:R-:W-:Y:S02]  /*79720*/  SHF.R.U32.HI R37, RZ, 0x2, R48 ;  /* 0x00000002ff257819 */ /* 0x000fe40000011630 */
[----:B------:R-:W-:Y:S02]  /*79730*/  LOP3.LUT R39, R39, R47, R52, 0x4f, !PT ;  /* 0x0000002f27277212 */ /* 0x000fe400078e4f34 */
[-CC-:B------:R-:W-:Y:S02]  /*79740*/  LOP3.LUT R48, R48, R52.reuse, R47.reuse, 0x8f, !PT ;  /* 0x0000003430307212 */ /* 0x180fe400078e8f2f */
[----:B------:R-:W-:Y:S02]  /*79750*/  LOP3.LUT R52, R37, R52, R47, 0x4f, !PT ;  /* 0x0000003425347212 */ /* 0x000fe400078e4f2f */
[----:B------:R-:W-:-:S02]  /*79760*/  LOP3.LUT R53, R53, R50, R54, 0xf4, !PT ;  /* 0x0000003235357212 */ /* 0x000fc400078ef436 */
[----:B------:R-:W-:-:S04]  /*79770*/  IADD3 R48, PT, PT, R39, R55, R48 ;  /* 0x0000003727307210 */ /* 0x000fc80007ffe030 */
[----:B------:R-:W-:Y:S02]  /*79780*/  IADD3 R52, PT, PT, R53, R48, R52 ;  /* 0x0000003035347210 */ /* 0x000fe40007ffe034 */
[----:B------:R-:W-:Y:S02]  /*79790*/  SHF.R.U32.HI R39, RZ, 0xa, R38 ;  /* 0x0000000aff277819 */ /* 0x000fe40000011626 */
[----:B------:R-:W-:Y:S01]  /*797a0*/  SHF.R.U32.HI R37, RZ, 0x5, R46 ;  /* 0x00000005ff257819 */ /* 0x000fe2000001162e */
[----:B------:R-:W-:-:S03]  /*797b0*/  VIADD R52, R52, 0xfffffffe ;  /* 0xfffffffe34347836 */ /* 0x000fc60000000000 */
[----:B------:R-:W-:Y:S02]  /*797c0*/  LOP3.LUT R48, R38, R39, R37, 0x96, !PT ;  /* 0x0000002726307212 */ /* 0x000fe400078e9625 */
[----:B------:R-:W-:Y:S02]  /*797d0*/  LOP3.LUT R39, R52, 0x1, RZ, 0xc0, !PT ;  /* 0x0000000134277812 */ /* 0x000fe400078ec0ff */
[----:B------:R-:W-:Y:S02]  /*797e0*/  SHF.R.U32.HI R50, RZ, 0x4, R38 ;  /* 0x00000004ff327819 */ /* 0x000fe40000011626 */
[----:B------:R-:W-:Y:S02]  /*797f0*/  LOP3.LUT R37, R48, 0x1, R41, 0x78, !PT ;  /* 0x0000000130257812 */ /* 0x000fe400078e7829 */
[----:B-----5:R-:W-:Y:S02]  /*79800*/  ISETP.NE.AND P1, PT, R39, R40, PT ;  /* 0x000000282700720c */ /* 0x020fe40003f25270 */
[----:B------:R-:W-:-:S02]  /*79810*/  LOP3.LUT R37, R36, R37, R50, 0x96, !PT ;  /* 0x0000002524257212 */ /* 0x000fc400078e9632 */
[----:B------:R-:W-:-:S03]  /*79820*/  LOP3.LUT R36, R41, 0x1, RZ, 0xc0, !PT ;  /* 0x0000000129247812 */ /* 0x000fc600078ec0ff */
[----:B------:R-:W-:Y:S02]  /*79830*/  IMAD.SHL.U32 R48, R37, 0x800000, RZ ;  /* 0x0080000025307824 */ /* 0x000fe400078e00ff */
[----:B------:R-:W-:Y:S01]  /*79840*/  IMAD.MOV R36, RZ, RZ, -R36 ;  /* 0x000000ffff247224 */ /* 0x000fe200078e0a24 */
[----:B------:R-:W-:Y:S02]  /*79850*/  BSSY.RECONVERGENT B1, `(.L_x_706) ;  /* 0x0000035000017945 */ /* 0x000fe40003800200 */
[----:B------:R-:W-:-:S04]  /*79860*/  LOP3.LUT R39, R48, R41, RZ, 0xfc, !PT ;  /* 0x0000002930277212 */ /* 0x000fc800078efcff */
[----:B------:R-:W-:Y:S01]  /*79870*/  LOP3.LUT R39, R39, 0x160480, R36, 0x78, !PT ;  /* 0x0016048027277812 */ /* 0x000fe200078e7824 */
[----:B--2---:R-:W-:-:S04]  /*79880*/  IMAD R44, R43, 0x100, R44 ;  /* 0x000001002b2c7824 */ /* 0x004fc800078e022c */
[----:B---3--:R-:W-:Y:S01]  /*79890*/  IMAD.U32 R41, R44, 0x100, R45 ;  /* 0x000001002c297824 */ /* 0x008fe200078e002d */
[----:B------:R-:W-:Y:S06]  /*798a0*/  @P1 BRA `(.L_x_707) ;  /* 0x0000000000bc1947 */ /* 0x000fec0003800000 */
[----:B------:R-:W2:Y:S04]  /*798b0*/  LDG.E R43, desc[UR22][R34.64] ;  /* 0x00000016222b7981 */ /* 0x000ea8000c1e1900 */
[----:B------:R0:W3:Y:S01]  /*798c0*/  LDG.E.U16 R51, desc[UR22][R34.64+0x8] ;  /* 0x0000081622337981 */ /* 0x0000e2000c1e1500 */
[----:B------:R-:W1:Y:S01]  /*798d0*/  S2UR UR9, SR_CgaCtaId ;  /* 0x00000000000979c3 */ /* 0x000e620000008800 */
[----:B------:R-:W-:Y:S01]  /*798e0*/  VOTEU.ANY UR27, UPT, PT ;  /* 0x00000000001b7886 */ /* 0x000fe200038e0100 */
[----:B------:R-:W-:Y:S01]  /*798f0*/  UMOV UR5, 0x400 ;  /* 0x0000040000057882 */ /* 0x000fe20000000000 */
[----:B------:R-:W4:Y:S01]  /*79900*/  S2R R45, SR_LANEID ;  /* 0x00000000002d7919 */ /* 0x000f220000000000 */
[----:B------:R-:W4:Y:S01]  /*79910*/  FLO.U32 R48, UR27 ;  /* 0x0000001b00307d00 */ /* 0x000f2200080e0000 */
[----:B------:R-:W-:Y:S01]  /*79920*/  UIADD3 UR5, UPT, UPT, UR5, 0x68, URZ ;  /* 0x0000006805057890 */ /* 0x000fe2000fffe0ff */
[----:B------:R-:W-:Y:S01]  /*79930*/  SHF.R.U32.HI R36, RZ, 0x1, R38 ;  /* 0x00000001ff247819 */ /* 0x000fe20000011626 */
[----:B------:R-:W5:Y:S01]  /*79940*/  S2R R50, SR_LTMASK ;  /* 0x0000000000327919 */ /* 0x000f620000003900 */
[----:B------:R-:W-:-:S02]  /*79950*/  SHF.R.U32.HI R39, RZ, 0x1, R39 ;  /* 0x00000001ff277819 */ /* 0x000fc40000011627 */
[--C-:B0-----:R-:W-:Y:S02]  /*79960*/  SHF.R.U32.HI R34, RZ, 0xb, R38.reuse ;  /* 0x0000000bff227819 */ /* 0x101fe40000011626 */
[----:B------:R-:W0:Y:S01]  /*79970*/  POPC R37, UR27 ;  /* 0x0000001b00257d09 */ /* 0x000e220008000000 */
[--C-:B------:R-:W-:Y:S02]  /*79980*/  SHF.R.U32.HI R35, RZ, 0x4, R38.reuse ;  /* 0x00000004ff237819 */ /* 0x100fe40000011626 */
[----:B------:R-:W-:Y:S02]  /*79990*/  LOP3.LUT R55, R39, 0x7fffff, RZ, 0xc0, !PT ;  /* 0x007fffff27377812 */ /* 0x000fe400078ec0ff */
[----:B------:R-:W-:Y:S02]  /*799a0*/  LOP3.LUT R34, R34, R35, RZ, 0xc0, !PT ;  /* 0x0000002322227212 */ /* 0x000fe400078ec0ff */
[----:B------:R-:W-:-:S04]  /*799b0*/  SHF.R.U32.HI R35, RZ, 0x3, R38 ;  /* 0x00000003ff237819 */ /* 0x000fc80000011626 */
[----:B------:R-:W-:Y:S01]  /*799c0*/  LOP3.LUT R35, R34, R35, R36, 0x78, !PT ;  /* 0x0000002322237212 */ /* 0x000fe200078e7824 */
[----:B-1----:R-:W-:-:S03]  /*799d0*/  ULEA UR5, UR9, UR5, 0x18 ;  /* 0x0000000509057291 */ /* 0x002fc6000f8ec0ff */
[----:B------:R-:W-:-:S05]  /*799e0*/  LOP3.LUT R44, R38, R35, RZ, 0x3c, !PT ;  /* 0x00000023262c7212 */ /* 0x000fca00078e3cff */
[----:B------:R-:W-:Y:S01]  /*799f0*/  IMAD.SHL.U32 R53, R44, 0x2000, RZ ;  /* 0x000020002c357824 */ /* 0x000fe200078e00ff */
[----:B----4-:R-:W-:-:S04]  /*79a00*/  ISETP.EQ.U32.AND P1, PT, R48, R45, PT ;  /* 0x0000002d3000720c */ /* 0x010fc80003f22070 */
[----:B------:R-:W-:Y:S02]  /*79a10*/  LOP3.LUT R53, R38, 0x2000, R53, 0xf6, !PT ;  /* 0x0000200026357812 */ /* 0x000fe400078ef635 */
[----:B-----5:R-:W-:Y:S02]  /*79a20*/  LOP3.LUT R50, R50, UR27, RZ, 0xc0, !PT ;  /* 0x0000001b32327c12 */ /* 0x020fe4000f8ec0ff */
[----:B------:R-:W-:Y:S02]  /*79a30*/  LOP3.LUT R44, R53, 0xffff, RZ, 0xc0, !PT ;  /* 0x0000ffff352c7812 */ /* 0x000fe400078ec0ff */
[----:B------:R-:W-:Y:S02]  /*79a40*/  SHF.R.U32.HI R53, RZ, 0x1, R46 ;  /* 0x00000001ff357819 */ /* 0x000fe4000001162e */
[----:B------:R-:W1:Y:S01]  /*79a50*/  POPC R50, R50 ;  /* 0x0000003200327309 */ /* 0x000e620000000000 */
[----:B------:R-:W-:Y:S01]  /*79a60*/  SHF.R.U32.HI R44, RZ, 0x1, R44 ;  /* 0x00000001ff2c7819 */ /* 0x000fe2000001162c */
[----:B0-----:R-:W0:Y:S03]  /*79a70*/  @P1 ATOMS.ADD R37, [UR5], R37 ;  /* 0x00000025ff25198c */ /* 0x001e260008000005 */
        /* <DEDUP_REMOVED lines=18> */
.L_x_707:
[----:B------:R-:W-:Y:S05]  /*79ba0*/  BSYNC.RECONVERGENT B1 ;  /* 0x0000000000017941 */ /* 0x000fea0003800200 */
.L_x_706:
[----:B------:R-:W1:Y:S02]  /*79bb0*/  LDCU UR5, c[0x0][0x360] ;  /* 0x00006c00ff0577ac */ /* 0x000e640008000800 */
[----:B-1----:R-:W-:-:S05]  /*79bc0*/  VIADD R42, R42, UR5 ;  /* 0x000000052a2a7c36 */ /* 0x002fca0008000000 */
[----:B------:R-:W-:-:S13]  /*79bd0*/  ISETP.GE.U32.AND P1, PT, R42, R29, PT ;  /* 0x0000001d2a00720c */ /* 0x000fda0003f26070 */
[----:B------:R-:W-:Y:S05]  /*79be0*/  @!P1 BRA `(.L_x_708) ;  /* 0xfffffff000e09947 */ /* 0x000fea000383ffff */
.L_x_705:
[----:B------:R-:W-:Y:S05]  /*79bf0*/  BSYNC.RECONVERGENT B0 ;  /* 0x0000000000007941 */ /* 0x000fea0003800200 */
.L_x_704:
[----:B------:R-:W1:Y:S08]  /*79c00*/  S2UR UR9, SR_CgaCtaId ;  /* 0x00000000000979c3 */ /* 0x000e700000008800 */
[----:B------:R-:W-:Y:S06]  /*79c10*/  BAR.SYNC.DEFER_BLOCKING 0x0 ;  /* 0x0000000000007b1d */ /* 0x000fec0000010000 */
[----:B------:R-:W-:Y:S01]  /*79c20*/  UMOV UR5, 0x400 ;  /* 0x0000040000057882 */ /* 0x000fe20000000000 */
[----:B------:R-:W-:Y:S01]  /*79c30*/  BSSY.RECONVERGENT B0, `(.L_x_709) ;  /* 0x00000c0000007945 */ /* 0x000fe20003800200 */
[----:B------:R-:W2:Y:S01]  /*79c40*/  S2R R33, SR_TID.X ;  /* 0x0000000000217919 */ /* 0x000ea20000002100 */
[----:B-1----:R-:W-:-:S09]  /*79c50*/  ULEA UR5, UR9, UR5, 0x18 ;  /* 0x0000000509057291 */ /* 0x002fd2000f8ec0ff */
[----:B------:R-:W1:Y:S01]  /*79c60*/  LDS R30, [UR5+0x68] ;  /* 0x00006805ff1e7984 */ /* 0x000e620008000800 */
[----:B------:R-:W-:Y:S06]  /*79c70*/  BAR.SYNC.DEFER_BLOCKING 0x0 ;  /* 0x0000000000007b1d */ /* 0x000fec0000010000 */
[----:B------:R-:W-:Y:S04]  /*79c80*/  STS [UR5+0x60], RZ ;  /* 0x000060ffff007988 */ /* 0x000fe80008000805 */
[----:B-1----:R-:W-:Y:S01]  /*79c90*/  STS [UR5+0x5c], R30 ;  /* 0x00005c1eff007988 */ /* 0x002fe20008000805 */
[----:B------:R-:W-:Y:S06]  /*79ca0*/  BAR.SYNC.DEFER_BLOCKING 0x0 ;  /* 0x0000000000007b1d */ /* 0x000fec0000010000 */
[----:B------:R-:W2:Y:S02]  /*79cb0*/  LDS R29, [UR5+0x5c] ;  /* 0x00005c05ff1d7984 */ /* 0x000ea40008000800 */
[----:B--2---:R-:W-:-:S13]  /*79cc0*/  ISETP.GE.U32.AND P0, PT, R33, R29, PT ;  /* 0x0000001d2100720c */ /* 0x004fda0003f06070 */
[----:B------:R-:W-:Y:S05]  /*79cd0*/  @P0 BRA `(.L_x_710) ;  /* 0x0000000800d40947 */ /* 0x000fea0003800000 */
[----:B------:R-:W1:Y:S02]  /*79ce0*/  LDC.64 R30, c[0x4][RZ] ;  /* 0x01000000ff1e7b82 */ /* 0x000e640000000a00 */
[----:B-1----:R-:W-:-:S05]  /*79cf0*/  IMAD.WIDE.U32 R30, R20, 0x7, R30 ;  /* 0x00000007141e7825 */ /* 0x002fca00078e001e */
[----:B------:R1:W5:Y:S02]  /*79d00*/  LDG.E.U8 R32, desc[UR22][R30.64+0x1] ;  /* 0x000001161e207981 */ /* 0x000364000c1e1100 */
.L_x_713:
[----:B0-----:R-:W-:-:S04]  /*79d10*/  IMAD.WIDE.U32 R40, R33, 0x4, R4 ;  /* 0x0000000421287825 */ /* 0x001fc800078e0004 */
[----:B-1----:R-:W-:Y:S01]  /*79d20*/  IMAD.WIDE.U32 R30, R33, 0x2, RZ ;  /* 0x00000002211e7825 */ /* 0x002fe200078e00ff */
        /* <DEDUP_REMOVED lines=13> */
[----:B------:R-:W-:Y:S02]  /*79e00*/  SHF.R.U32.HI R44, RZ, 0x11, R37 ;  /* 0x00000011ff2c7819 */ /* 0x000fe40000011625 */
[----:B------:R-:W-:Y:S02]  /*79e10*/  LOP3.LUT R40, R47, R46, R45, 0x40, !PT ;  /* 0x0000002e2f287212 */ /* 0x000fe400078e402d */
[--C-:B---3--:R-:W-:Y:S02]  /*79e20*/  SHF.R.U32.HI R38, RZ, 0x5, R34.reuse ;  /* 0x00000005ff267819 */ /* 0x108fe40000011622 */
[----:B------:R-:W-:-:S02]  /*79e30*/  SHF.R.U32.HI R41, RZ, 0xc, R34 ;  /* 0x0000000cff297819 */ /* 0x000fc40000011622 */
[----:B------:R-:W-:Y:S02]  /*79e40*/  LOP3.LUT R45, R38, R45, R44, 0x40, !PT ;  /* 0x0000002d262d7212 */ /* 0x000fe400078e402c */
[----:B------:R-:W-:Y:S02]  /*79e50*/  LOP3.LUT R38, R41, R38, R46, 0x10, !PT ;  /* 0x0000002629267212 */ /* 0x000fe400078e102e */
[--C-:B------:R-:W-:Y:S02]  /*79e60*/  SHF.R.U32.HI R46, RZ, 0x13, R37.reuse ;  /* 0x00000013ff2e7819 */ /* 0x100fe40000011625 */
[--C-:B------:R-:W-:Y:S02]  /*79e70*/  SHF.R.U32.HI R49, RZ, 0x14, R37.reuse ;  /* 0x00000014ff317819 */ /* 0x100fe40000011625 */
[----:B------:R-:W-:Y:S02]  /*79e80*/  SHF.R.U32.HI R48, RZ, 0x6, R37 ;  /* 0x00000006ff307819 */ /* 0x000fe40000011625 */
[----:B------:R-:W-:-:S02]  /*79e90*/  LOP3.LUT R41, R44, R41, R47, 0x10, !PT ;  /* 0x000000292c297212 */ /* 0x000fc400078e102f */
[--C-:B----4-:R-:W-:Y:S02]  /*79ea0*/  SHF.R.U32.HI R42, RZ, 0x6, R39.reuse ;  /* 0x00000006ff2a7819 */ /* 0x110fe40000011627 */
[----:B------:R-:W-:Y:S02]  /*79eb0*/  SHF.R.U32.HI R43, RZ, 0x3, R39 ;  /* 0x00000003ff2b7819 */ /* 0x000fe40000011627 */
[--C-:B------:R-:W-:Y:S02]  /*79ec0*/  SHF.R.U32.HI R47, RZ, 0x8, R37.reuse ;  /* 0x00000008ff2f7819 */ /* 0x100fe40000011625 */
[----:B------:R-:W-:Y:S02]  /*79ed0*/  SHF.R.U32.HI R50, RZ, 0xd, R37 ;  /* 0x0000000dff327819 */ /* 0x000fe40000011625 */
[----:B------:R-:W-:Y:S02]  /*79ee0*/  SHF.R.U32.HI R52, RZ, 0xb, R34 ;  /* 0x0000000bff347819 */ /* 0x000fe40000011622 */
[----:B------:R-:W-:-:S02]  /*79ef0*/  LOP3.LUT R44, R48, R49, R46, 0x40, !PT ;  /* 0x00000031302c7212 */ /* 0x000fc400078e402e */
[----:B------:R-:W-:Y:S02]  /*79f00*/  LOP3.LUT R38, R38, R45, R40, 0xfe, !PT ;  /* 0x0000002d26267212 */ /* 0x000fe400078efe28 */
[----:B------:R-:W-:Y:S02]  /*79f10*/  LOP3.LUT R42, R43, R42, RZ, 0x3c, !PT ;  /* 0x0000002a2b2a7212 */ /* 0x000fe400078e3cff */
[----:B------:R-:W-:Y:S02]  /*79f20*/  LOP3.LUT R51, R50, R48, R47, 0x10, !PT ;  /* 0x0000003032337212 */ /* 0x000fe400078e102f */
[----:B------:R-:W-:Y:S02]  /*79f30*/  LOP3.LUT R49, R52, R49, R50, 0x10, !PT ;  /* 0x0000003134317212 */ /* 0x000fe400078e1032 */
[--C-:B------:R-:W-:Y:S02]  /*79f40*/  SHF.R.U32.HI R40, RZ, 0x6, R35.reuse ;  /* 0x00000006ff287819 */ /* 0x100fe40000011623 */
[----:B------:R-:W-:-:S02]  /*79f50*/  SHF.R.U32.HI R43, RZ, 0x3, R35 ;  /* 0x00000003ff2b7819 */ /* 0x000fc40000011623 */
[----:B------:R-:W-:Y:S02]  /*79f60*/  LOP3.LUT R47, R46, R47, R52, 0x40, !PT ;  /* 0x0000002f2e2f7212 */ /* 0x000fe400078e4034 */
[----:B------:R-:W-:Y:S02]  /*79f70*/  LOP3.LUT R48, R49, R51, R44, 0xfe, !PT ;  /* 0x0000003331307212 */ /* 0x000fe400078efe2c */
[----:B------:R-:W-:Y:S02]  /*79f80*/  LOP3.LUT R46, R42, R38, R41, 0x1e, !PT ;  /* 0x000000262a2e7212 */ /* 0x000fe400078e1e29 */
[----:B------:R-:W-:Y:S02]  /*79f90*/  LOP3.LUT R45, R43, R40, RZ, 0x3c, !PT ;  /* 0x000000282b2d7212 */ /* 0x000fe400078e3cff */
[--C-:B------:R-:W-:Y:S02]  /*79fa0*/  SHF.R.U32.HI R41, RZ, 0x12, R37.reuse ;  /* 0x00000012ff297819 */ /* 0x100fe40000011625 */
[----:B------:R-:W-:-:S02]  /*79fb0*/  SHF.R.U32.HI R42, RZ, 0x4, R37 ;  /* 0x00000004ff2a7819 */ /* 0x000fc40000011625 */
[--C-:B------:R-:W-:Y:S02]  /*79fc0*/  SHF.R.U32.HI R44, RZ, 0x16, R37.reuse ;  /* 0x00000016ff2c7819 */ /* 0x100fe40000011625 */
[--C-:B------:R-:W-:Y:S02]  /*79fd0*/  SHF.R.U32.HI R40, RZ, 0x9, R37.reuse ;  /* 0x00000009ff287819 */ /* 0x100fe40000011625 */
[----:B------:R-:W-:Y:S02]  /*79fe0*/  SHF.R.U32.HI R43, RZ, 0x10, R37 ;  /* 0x00000010ff2b7819 */ /* 0x000fe40000011625 */
[----:B------:R-:W-:Y:S02]  /*79ff0*/  SHF.R.U32.HI R38, RZ, 0x9, R34 ;  /* 0x00000009ff267819 */ /* 0x000fe40000011622 */
[----:B------:R-:W-:Y:S02]  /*7a000*/  LOP3.LUT R48, R45, R48, R47, 0x1e, !PT ;  /* 0x000000302d307212 */ /* 0x000fe400078e1e2f */
[----:B------:R-:W-:-:S02]  /*7a010*/  LOP3.LUT R45, R44, R41, R42, 0x10, !PT ;  /* 0x000000292c2d7212 */ /* 0x000fc400078e102a */
[----:B------:R-:W-:Y:S02]  /*7a020*/  LOP3.LUT R44, R40, R44, R43, 0x10, !PT ;  /* 0x0000002c282c7212 */ /* 0x000fe400078e102b */
[----:B------:R-:W-:Y:S02]  /*7a030*/  LOP3.LUT R40, R38, R41, R40, 0x40, !PT ;  /* 0x0000002926287212 */ /* 0x000fe400078e4028 */
[----:B------:R-:W-:Y:S02]  /*7a040*/  LOP3.LUT R46, R46, R39, RZ, 0x3c, !PT ;  /* 0x000000272e2e7212 */ /* 0x000fe400078e3cff */
[----:B------:R-:W-:Y:S02]  /*7a050*/  LOP3.LUT R48, R48, R35, RZ, 0x3c, !PT ;  /* 0x0000002330307212 */ /* 0x000fe400078e3cff */
[----:B------:R-:W-:Y:S02]  /*7a060*/  LOP3.LUT R45, R40, R44, R45, 0xfe, !PT ;  /* 0x0000002c282d7212 */ /* 0x000fe400078efe2d */
[----:B------:R-:W-:-:S02]  /*7a070*/  LOP3.LUT R38, R42, R43, R38, 0x40, !PT ;  /* 0x0000002b2a267212 */ /* 0x000fc400078e4026 */
[----:B------:R-:W-:Y:S01]  /*7a080*/  SHF.R.U32.HI R40, RZ, 0x4, R36 ;  /* 0x00000004ff287819 */ /* 0x000fe20000011624 */
[----:B------:R-:W-:Y:S02]  /*7a090*/  IMAD.SHL.U32 R42, R46, 0x80, RZ ;  /* 0x000000802e2a7824 */ /* 0x000fe400078e00ff */
[----:B------:R-:W-:Y:S01]  /*7a0a0*/  IMAD.SHL.U32 R41, R48, 0x80, RZ ;  /* 0x0000008030297824 */ /* 0x000fe200078e00ff */
[----:B------:R-:W-:Y:S02]  /*7a0b0*/  LOP3.LUT R38, R40, R45, R38, 0x1e, !PT ;  /* 0x0000002d28267212 */ /* 0x000fe400078e1e26 */
[----:B------:R-:W-:Y:S02]  /*7a0c0*/  LOP3.LUT R40, R35, 0x80, R42, 0xf8, !PT ;  /* 0x0000008023287812 */ /* 0x000fe400078ef82a */
[----:B------:R-:W-:Y:S02]  /*7a0d0*/  LOP3.LUT R44, R37, R38, R36, 0x96, !PT ;  /* 0x00000026252c7212 */ /* 0x000fe400078e9624 */
[----:B------:R-:W-:-:S02]  /*7a0e0*/  LOP3.LUT R41, R36, 0x80, R41, 0xf8, !PT ;  /* 0x0000008024297812 */ /* 0x000fc400078ef829 */
[----:B------:R-:W-:Y:S02]  /*7a0f0*/  SHF.R.U32.HI R45, RZ, 0x2, R39 ;  /* 0x00000002ff2d7819 */ /* 0x000fe40000011627 */
[----:B------:R-:W-:Y:S01]  /*7a100*/  SHF.R.U32.HI R35, RZ, 0x5, R35 ;  /* 0x00000005ff237819 */ /* 0x000fe20000011623 */
[----:B------:R-:W-:Y:S01]  /*7a110*/  IMAD.SHL.U32 R36, R44, 0x80, RZ ;  /* 0x000000802c247824 */ /* 0x000fe200078e00ff */
[----:B------:R-:W-:Y:S02]  /*7a120*/  SHF.R.U32.HI R43, RZ, 0x3, R40 ;  /* 0x00000003ff2b7819 */ /* 0x000fe40000011628 */
[----:B------:R-:W-:Y:S02]  /*7a130*/  SHF.R.U32.HI R42, RZ, 0x3, R41 ;  /* 0x00000003ff2a7819 */ /* 0x000fe40000011629 */
[----:B------:R-:W-:Y:S02]  /*7a140*/  LOP3.LUT R35, R46, R35, R45, 0x4f, !PT ;  /* 0x000000232e237212 */ /* 0x000fe400078e4f2d */
[----:B------:R-:W-:-:S02]  /*7a150*/  SHF.R.U32.HI R38, RZ, 0x5, R41 ;  /* 0x00000005ff267819 */ /* 0x000fc40000011629 */
[-C--:B------:R-:W-:Y:S02]  /*7a160*/  LOP3.LUT R48, R48, R43.reuse, R42, 0x4f, !PT ;  /* 0x0000002b30307212 */ /* 0x080fe400078e4f2a */
[----:B------:R-:W-:Y:S02]  /*7a170*/  LOP3.LUT R49, R35, 0xfffffffe, RZ, 0xfc, !PT ;  /* 0xfffffffe23317812 */ /* 0x000fe400078efcff */
[----:B------:R-:W-:Y:S02]  /*7a180*/  LOP3.LUT R35, R39, 0x80, R36, 0xf8, !PT ;  /* 0x0000008027237812 */ /* 0x000fe400078ef824 */
[----:B------:R-:W-:Y:S02]  /*7a190*/  LOP3.LUT R38, R38, R43, R42, 0x8f, !PT ;  /* 0x0000002b26267212 */ /* 0x000fe400078e8f2a */
[----:B------:R-:W-:Y:S02]  /*7a1a0*/  LOP3.LUT R48, R48, 0xfffffffe, RZ, 0xfc, !PT ;  /* 0xfffffffe30307812 */ /* 0x000fe400078efcff */
[----:B------:R-:W-:-:S02]  /*7a1b0*/  SHF.R.U32.HI R46, RZ, 0x6, R35 ;  /* 0x00000006ff2e7819 */ /* 0x000fc40000011623 */
[----:B------:R-:W-:Y:S02]  /*7a1c0*/  IADD3 R49, PT, PT, R38, R49, R48 ;  /* 0x0000003126317210 */ /* 0x000fe40007ffe030 */
[----:B------:R-:W-:Y:S02]  /*7a1d0*/  SHF.R.U32.HI R54, RZ, 0x3, R35 ;  /* 0x00000003ff367819 */ /* 0x000fe40000011623 */
[----:B------:R-:W-:Y:S02]  /*7a1e0*/  SHF.R.U32.HI R51, RZ, 0x1, R39 ;  /* 0x00000001ff337819 */ /* 0x000fe40000011627 */
[--C-:B------:R-:W-:Y:S02]  /*7a1f0*/  SHF.R.U32.HI R36, RZ, 0x1, R40.reuse ;  /* 0x00000001ff247819 */ /* 0x100fe40000011628 */
[----:B------:R-:W-:Y:S02]  /*7a200*/  SHF.R.U32.HI R48, RZ, 0x5, R40 ;  /* 0x00000005ff307819 */ /* 0x000fe40000011628 */
[----:B------:R-:W-:-:S02]  /*7a210*/  SHF.R.U32.HI R53, RZ, 0x2, R35 ;  /* 0x00000002ff357819 */ /* 0x000fc40000011623 */
[-C--:B------:R-:W-:Y:S02]  /*7a220*/  LOP3.LUT R52, R44, R46.reuse, R39, 0xe0, !PT ;  /* 0x0000002e2c347212 */ /* 0x080fe400078ee027 */
[----:B------:R-:W-:Y:S02]  /*7a230*/  SHF.R.U32.HI R47, RZ, 0x6, R40 ;  /* 0x00000006ff2f7819 */ /* 0x000fe40000011628 */
[----:B------:R-:W-:Y:S02]  /*7a240*/  SHF.R.U32.HI R50, RZ, 0x4, R35 ;  /* 0x00000004ff327819 */ /* 0x000fe40000011623 */
[----:B------:R-:W-:Y:S02]  /*7a250*/  SHF.R.U32.HI R38, RZ, 0x1, R41 ;  /* 0x00000001ff267819 */ /* 0x000fe40000011629 */
[----:B------:R-:W-:Y:S02]  /*7a260*/  LOP3.LUT R44, R54, R46, R39, 0x4f, !PT ;  /* 0x0000002e362c7212 */ /* 0x000fe400078e4f27 */
[----:B------:R-:W-:-:S02]  /*7a270*/  LOP3.LUT R51, R51, R53, R48, 0xe0, !PT ;  /* 0x0000003533337212 */ /* 0x000fc400078ee030 */
[----:B------:R-:W-:Y:S02]  /*7a280*/  LOP3.LUT R52, R52, 0x1, RZ, 0xc0, !PT ;  /* 0x0000000134347812 */ /* 0x000fe400078ec0ff */
[----:B------:R-:W-:Y:S02]  /*7a290*/  LOP3.LUT R54, R36, R42, R43, 0xe0, !PT ;  /* 0x0000002a24367212 */ /* 0x000fe400078ee02b */
[----:B------:R-:W-:Y:S02]  /*7a2a0*/  LOP3.LUT R47, R47, R53, R48, 0x8f, !PT ;  /* 0x000000352f2f7212 */ /* 0x000fe400078e8f30 */
[----:B------:R-:W-:Y:S02]  /*7a2b0*/  LOP3.LUT R55, R35, R38, R53, 0x10, !PT ;  /* 0x0000002623377212 */ /* 0x000fe400078e1035 */
[----:B------:R-:W-:Y:S02]  /*7a2c0*/  LOP3.LUT R39, R50, R46, R39, 0x2f, !PT ;  /* 0x0000002e32277212 */ /* 0x000fe400078e2f27 */
[----:B------:R-:W-:-:S02]  /*7a2d0*/  LOP3.LUT R53, R53, R42, R43, 0x40, !PT ;  /* 0x0000002a35357212 */ /* 0x000fc400078e402b */
[----:B------:R-:W-:Y:S02]  /*7a2e0*/  LOP3.LUT R50, R42, R38, RZ, 0x30, !PT ;  /* 0x000000262a327212 */ /* 0x000fe400078e30ff */
[----:B------:R-:W-:Y:S02]  /*7a2f0*/  SHF.R.U32.HI R45, RZ, 0x6, R41 ;  /* 0x00000006ff2d7819 */ /* 0x000fe40000011629 */
[----:B------:R-:W-:Y:S02]  /*7a300*/  IADD3 R52, PT, PT, R49, -R52, -R54 ;  /* 0x8000003431347210 */ /* 0x000fe40007ffe836 */
[----:B------:R-:W-:Y:S02]  /*7a310*/  LOP3.LUT R42, RZ, R51, RZ, 0x33, !PT ;  /* 0x00000033ff2a7212 */ /* 0x000fe400078e33ff */
[----:B------:R-:W-:Y:S02]  /*7a320*/  LOP3.LUT R56, R48, R45, R35, 0x10, !PT ;  /* 0x0000002d30387212 */ /* 0x000fe400078e1023 */
[----:B------:R-:W-:-:S02]  /*7a330*/  SHF.R.U32.HI R49, RZ, 0x4, R41 ;  /* 0x00000004ff317819 */ /* 0x000fc40000011629 */
[----:B------:R-:W-:Y:S02]  /*7a340*/  IADD3 R47, PT, PT, R42, R52, R47 ;  /* 0x000000342a2f7210 */ /* 0x000fe40007ffe02f */
[----:B------:R-:W-:Y:S02]  /*7a350*/  LOP3.LUT R50, R50, R43, R48, 0xf4, !PT ;  /* 0x0000002b32327212 */ /* 0x000fe400078ef430 */
[----:B------:R-:W-:Y:S02]  /*7a360*/  LOP3.LUT R53, R53, R55, R56, 0xfe, !PT ;  /* 0x0000003735357212 */ /* 0x000fe400078efe38 */
[----:B------:R-:W-:Y:S02]  /*7a370*/  SHF.R.U32.HI R43, RZ, 0x2, R41 ;  /* 0x00000002ff2b7819 */ /* 0x000fe40000011629 */
[----:B------:R-:W-:Y:S02]  /*7a380*/  LOP3.LUT R49, R49, R38, R45, 0x4f, !PT ;  /* 0x0000002631317212 */ /* 0x000fe400078e4f2d */
[----:B------:R-:W-:-:S02]  /*7a390*/  LOP3.LUT R42, R41, R45, R38, 0x8f, !PT ;  /* 0x0000002d292a7212 */ /* 0x000fc400078e8f26 */
[----:B------:R-:W-:Y:S02]  /*7a3a0*/  IADD3 R44, PT, PT, R39, R47, R44 ;  /* 0x0000002f272c7210 */ /* 0x000fe40007ffe02c */
[----:B------:R-:W-:Y:S02]  /*7a3b0*/  LOP3.LUT R43, R43, R45, R38, 0x4f, !PT ;  /* 0x0000002d2b2b7212 */ /* 0x000fe400078e4f26 */
[----:B------:R-:W-:Y:S02]  /*7a3c0*/  LOP3.LUT R50, R53, R50, R46, 0xf4, !PT ;  /* 0x0000003235327212 */ /* 0x000fe400078ef42e */
        /* <DEDUP_REMOVED lines=27> */
[----:B------:R-:W-:Y:S01]  /*7a580*/  SHF.R.U32.HI R42, RZ, 0x1, R42 ;  /* 0x00000001ff2a7819 */ /* 0x000fe2000001162a */
[----:B------:R-:W5:Y:S01]  /*7a590*/  S2R R46, SR_LTMASK ;  /* 0x00000000002e7919 */ /* 0x000f620000003900 */
[----:B0-----:R-:W-:-:S02]  /*7a5a0*/  SHF.R.U32.HI R30, RZ, 0xb, R34 ;  /* 0x0000000bff1e7819 */ /* 0x001fc40000011622 */
[--C-:B------:R-:W-:Y:S02]  /*7a5b0*/  SHF.R.U32.HI R31, RZ, 0x1, R34.reuse ;  /* 0x00000001ff1f7819 */ /* 0x100fe40000011622 */
[----:B------:R-:W0:Y:S01]  /*7a5c0*/  POPC R40, UR27 ;  /* 0x0000001b00287d09 */ /* 0x000e220008000000 */
[----:B------:R-:W-:Y:S02]  /*7a5d0*/  LOP3.LUT R41, R30, R41, RZ, 0xc0, !PT ;  /* 0x000000291e297212 */ /* 0x000fe400078ec0ff */
[----:B------:R-:W-:Y:S02]  /*7a5e0*/  SHF.R.U32.HI R30, RZ, 0x3, R34 ;  /* 0x00000003ff1e7819 */ /* 0x000fe40000011622 */
[----:B------:R-:W-:Y:S02]  /*7a5f0*/  LOP3.LUT R49, R42, 0x7fffff, RZ, 0xc0, !PT ;  /* 0x007fffff2a317812 */ /* 0x000fe400078ec0ff */
[----:B------:R-:W-:Y:S01]  /*7a600*/  LOP3.LUT R31, R41, R30, R31, 0x78, !PT ;  /* 0x0000001e291f7212 */ /* 0x000fe200078e781f */
[----:B-1----:R-:W-:Y:S01]  /*7a610*/  ULEA UR5, UR9, UR5, 0x18 ;  /* 0x0000000509057291 */ /* 0x002fe2000f8ec0ff */
[----:B-----5:R-:W-:-:S02]  /*7a620*/  ISETP.EQ.U32.AND P0, PT, R44, R43, PT ;  /* 0x0000002b2c00720c */ /* 0x020fc40003f02070 */
[----:B------:R-:W-:Y:S02]  /*7a630*/  LOP3.LUT R43, R34, R31, RZ, 0x3c, !PT ;  /* 0x0000001f222b7212 */ /* 0x000fe400078e3cff */
[----:B------:R-:W-:-:S03]  /*7a640*/  LOP3.LUT R46, R46, UR27, RZ, 0xc0, !PT ;  /* 0x0000001b2e2e7c12 */ /* 0x000fc6000f8ec0ff */
[----:B------:R-:W-:-:S03]  /*7a650*/  IMAD.SHL.U32 R43, R43, 0x2000, RZ ;  /* 0x000020002b2b7824 */ /* 0x000fc600078e00ff */
[----:B------:R-:W1:Y:S02]  /*7a660*/  POPC R46, R46 ;  /* 0x0000002e002e7309 */ /* 0x000e640000000000 */
[----:B------:R-:W-:Y:S01]  /*7a670*/  LOP3.LUT R43, R34, 0x2000, R43, 0xf6, !PT ;  /* 0x00002000222b7812 */ /* 0x000fe200078ef62b */
[----:B0-----:R-:W0:Y:S03]  /*7a680*/  @P0 ATOMS.ADD R47, [UR5], R40 ;  /* 0x00000028ff2f098c */ /* 0x001e260008000005 */
[----:B------:R-:W-:-:S04]  /*7a690*/  LOP3.LUT R34, R43, 0xffff, RZ, 0xc0, !PT ;  /* 0x0000ffff2b227812 */ /* 0x000fc800078ec0ff */
[----:B------:R-:W-:-:S04]  /*7a6a0*/  SHF.R.U32.HI R34, RZ, 0x1, R34 ;  /* 0x00000001ff227819 */ /* 0x000fc80000011622 */
[----:B------:R-:W-:Y:S01]  /*7a6b0*/  LOP3.LUT R53, R34, 0x1fff, RZ, 0xc0, !PT ;  /* 0x00001fff22357812 */ /* 0x000fe200078ec0ff */
[----:B0-----:R-:W1:Y:S02]  /*7a6c0*/  SHFL.IDX PT, R47, R47, R44, 0x1f ;  /* 0x00001f2c2f2f7589 */ /* 0x001e6400000e0000 */
[----:B-1----:R-:W-:Y:S01]  /*7a6d0*/  IMAD.IADD R51, R47, 0x1, R46 ;  /* 0x000000012f337824 */ /* 0x002fe200078e022e */
        /* <DEDUP_REMOVED lines=16> */
.L_x_712:
[----:B------:R-:W-:Y:S05]  /*7a7e0*/  BSYNC.RECONVERGENT B1 ;  /* 0x0000000000017941 */ /* 0x000fea0003800200 */
.L_x_711:
[----:B------:R-:W1:Y:S02]  /*7a7f0*/  LDCU UR5, c[0x0][0x360] ;  /* 0x00006c00ff0577ac */ /* 0x000e640008000800 */
[----:B-1----:R-:W-:-:S05]  /*7a800*/  VIADD R33, R33, UR5 ;  /* 0x0000000521217c36 */ /* 0x002fca0008000000 */
[----:B------:R-:W-:-:S13]  /*7a810*/  ISETP.GE.U32.AND P0, PT, R33, R29, PT ;  /* 0x0000001d2100720c */ /* 0x000fda0003f06070 */
[----:B------:R-:W-:Y:S05]  /*7a820*/  @!P0 BRA `(.L_x_713) ;  /* 0xfffffff400388947 */ /* 0x000fea000383ffff */
.L_x_710:
[----:B------:R-:W-:Y:S05]  /*7a830*/  BSYNC.RECONVERGENT B0 ;  /* 0x0000000000007941 */ /* 0x000fea0003800200 */
.L_x_709:
[----:B------:R-:W1:Y:S08]  /*7a840*/  S2UR UR9, SR_CgaCtaId ;  /* 0x00000000000979c3 */ /* 0x000e700000008800 */
[----:B------:R-:W-:Y:S01]  /*7a850*/  BAR.SYNC.DEFER_BLOCKING 0x0 ;  /* 0x0000000000007b1d */ /* 0x000fe20000010000 */
[----:B0-----:R-:W-:Y:S02]  /*7a860*/  IMAD.U32 R30, RZ, RZ, UR25 ;  /* 0x00000019ff1e7e24 */ /* 0x001fe4000f8e00ff */
[----:B------:R-:W-:-:S03]  /*7a870*/  IMAD.U32 R31, RZ, RZ, UR26 ;  /* 0x0000001aff1f7e24 */ /* 0x000fc6000f8e00ff */
[----:B------:R-:W-:Y:S01]  /*7a880*/  UMOV UR5, 0x400 ;  /* 0x0000040000057882 */ /* 0x000fe20000000000 */
[----:B------:R-:W-:Y:S01]  /*7a890*/  BSSY.RECONVERGENT B0, `(.L_x_714) ;  /* 0x00000c2000007945 */ /* 0x000fe20003800200 */
[----:B------:R-:W0:Y:S01]  /*7a8a0*/  S2R R34, SR_TID.X ;  /* 0x0000000000227919 */ /* 0x000e220000002100 */
[----:B-1----:R-:W-:-:S09]  /*7a8b0*/  ULEA UR5, UR9, UR5, 0x18 ;  /* 0x0000000509057291 */ /* 0x002fd2000f8ec0ff */
[----:B------:R-:W1:Y:S04]  /*7a8c0*/  LDS R33, [UR5+0x60] ;  /* 0x00006005ff217984 */ /* 0x000e680008000800 */
[----:B-1----:R-:W-:Y:S01]  /*7a8d0*/  STG.E desc[UR22][R30.64], R33 ;  /* 0x000000211e007986 */ /* 0x002fe2000c101916 */
[----:B------:R-:W-:Y:S06]  /*7a8e0*/  BAR.SYNC.DEFER_BLOCKING 0x0 ;  /* 0x0000000000007b1d */ /* 0x000fec0000010000 */
[----:B------:R-:W-:Y:S04]  /*7a8f0*/  STS [UR5+0x5c], R33 ;  /* 0x00005c21ff007988 */ /* 0x000fe80008000805 */
[----:B------:R-:W-:Y:S01]  /*7a900*/  STS [UR5+0x60], RZ ;  /* 0x000060ffff007988 */ /* 0x000fe20008000805 */
[----:B------:R-:W-:Y:S06]  /*7a910*/  BAR.SYNC.DEFER_BLOCKING 0x0 ;  /* 0x0000000000007b1d */ /* 0x000fec0000010000 */
[----:B------:R-:W0:Y:S02]  /*7a920*/  LDS R29, [UR5+0x5c] ;  /* 0x00005c05ff1d7984 */ /* 0x000e240008000800 */
[----:B0-----:R-:W-:-:S13]  /*7a930*/  ISETP.GE.U32.AND P0, PT, R34, R29, PT ;  /* 0x0000001d2200720c */ /* 0x001fda0003f06070 */
[----:B------:R-:W-:Y:S05]  /*7a940*/  @P0 BRA `(.L_x_715) ;  /* 0x0000000800d80947 */ /* 0x000fea0003800000 */
[----:B------:R-:W0:Y:S02]  /*7a950*/  LDC.64 R30, c[0x4][RZ] ;  /* 0x01000000ff1e7b82 */ /* 0x000e240000000a00 */
[----:B0-----:R-:W-:-:S05]  /*7a960*/  IMAD.WIDE.U32 R30, R20, 0x7, R30 ;  /* 0x00000007141e7825 */ /* 0x001fca00078e001e */
[----:B------:R0:W5:Y:S01]  /*7a970*/  LDG.E.U8 R32, desc[UR22][R30.64+0x2] ;  /* 0x000002161e207981 */ /* 0x000162000c1e1100 */
[----:B------:R-:W-:-:S07]  /*7a980*/  IMAD.MOV.U32 R33, RZ, RZ, R34 ;  /* 0x000000ffff217224 */ /* 0x000fce00078e0022 */
.L_x_718:
[----:B0-----:R-:W-:-:S04]  /*7a990*/  IMAD.WIDE.U32 R40, R33, 0x4, R2 ;  /* 0x0000000421287825 */ /* 0x001fc800078e0002 */
[----:B0-----:R-:W-:Y:S01]  /*7a9a0*/  IMAD.WIDE.U32 R30, R33, 0x2, RZ ;  /* 0x00000002211e7825 */ /* 0x001fe200078e00ff */
        /* <DEDUP_REMOVED lines=171> */
.L_x_717:
[----:B------:R-:W-:Y:S05]  /*7b460*/  BSYNC.RECONVERGENT B1 ;  /* 0x0000000000017941 */ /* 0x000fea0003800200 */
.L_x_716:
[----:B------:R-:W1:Y:S02]  /*7b470*/  LDCU UR5, c[0x0][0x360] ;  /* 0x00006c00ff0577ac */ /* 0x000e640008000800 */
[----:B-1----:R-:W-:-:S05]  /*7b480*/  VIADD R33, R33, UR5 ;  /* 0x0000000521217c36 */ /* 0x002fca0008000000 */
[----:B------:R-:W-:-:S13]  /*7b490*/  ISETP.GE.U32.AND P0, PT, R33, R29, PT ;  /* 0x0000001d2100720c */ /* 0x000fda0003f06070 */
[----:B------:R-:W-:Y:S05]  /*7b4a0*/  @!P0 BRA `(.L_x_718) ;  /* 0xfffffff400388947 */ /* 0x000fea000383ffff */
.L_x_715:
[----:B------:R-:W-:Y:S05]  /*7b4b0*/  BSYNC.RECONVERGENT B0 ;  /* 0x0000000000007941 */ /* 0x000fea0003800200 */
.L_x_714:
[----:B------:R-:W1:Y:S08]  /*7b4c0*/  S2UR UR9, SR_CgaCtaId ;  /* 0x00000000000979c3 */ /* 0x000e700000008800 */
[----:B------:R-:W-:Y:S06]  /*7b4d0*/  BAR.SYNC.DEFER_BLOCKING 0x0 ;  /* 0x0000000000007b1d */ /* 0x000fec0000010000 */
[----:B------:R-:W-:Y:S01]  /*7b4e0*/  UMOV UR5, 0x400 ;  /* 0x0000040000057882 */ /* 0x000fe20000000000 */
[----:B------:R-:W-:Y:S01]  /*7b4f0*/  BSSY.RECONVERGENT B0, `(.L_x_719) ;  /* 0x00000c0000007945 */ /* 0x000fe20003800200 */
[----:B------:R-:W2:Y:S01]  /*7b500*/  S2R R33, SR_TID.X ;  /* 0x0000000000217919 */ /* 0x000ea20000002100 */
[----:B-1----:R-:W-:-:S09]  /*7b510*/  ULEA UR5, UR9, UR5, 0x18 ;  /* 0x0000000509057291 */ /* 0x002fd2000f8ec0ff */
[----:B0-----:R-:W0:Y:S01]  /*7b520*/  LDS R30, [UR5+0x60] ;  /* 0x00006005ff1e7984 */ /* 0x001e220008000800 */
[----:B------:R-:W-:Y:S06]  /*7b530*/  BAR.SYNC.DEFER_BLOCKING 0x0 ;  /* 0x0000000000007b1d */ /* 0x000fec0000010000 */
[----:B------:R-:W-:Y:S04]  /*7b540*/  STS [UR5+0x60], RZ ;  /* 0x000060ffff007988 */ /* 0x000fe80008000805 */
[----:B0-----:R-:W-:Y:S01]  /*7b550*/  STS [UR5+0x5c], R30 ;  /* 0x00005c1eff007988 */ /* 0x001fe20008000805 */
[----:B------:R-:W-:Y:S06]  /*7b560*/  BAR.SYNC.DEFER_BLOCKING 0x0 ;  /* 0x0000000000007b1d */ /* 0x000fec0000010000 */
[----:B------:R-:W2:Y:S02]  /*7b570*/  LDS R29, [UR5+0x5c] ;  /* 0x00005c05ff1d7984 */ /* 0x000ea40008000800 */
[----:B--2---:R-:W-:-:S13]  /*7b580*/  ISETP.GE.U32.AND P0, PT, R33, R29, PT ;  /* 0x0000001d2100720c */ /* 0x004fda0003f06070 */
[----:B------:R-:W-:Y:S05]  /*7b590*/  @P0 BRA `(.L_x_720) ;  /* 0x0000000800d40947 */ /* 0x000fea0003800000 */
[----:B------:R-:W0:Y:S02]  /*7b5a0*/  LDC.64 R30, c[0x4][RZ] ;  /* 0x01000000ff1e7b82 */ /* 0x000e240000000a00 */
[----:B0-----:R-:W-:-:S05]  /*7b5b0*/  IMAD.WIDE.U32 R30, R20, 0x7, R30 ;  /* 0x00000007141e7825 */ /* 0x001fca00078e001e */
[----:B------:R0:W5:Y:S02]  /*7b5c0*/  LDG.E.U8 R32, desc[UR22][R30.64+0x3] ;  /* 0x000003161e207981 */ /* 0x000164000c1e1100 */
.L_x_723:
        /* <DEDUP_REMOVED lines=173> */
.L_x_722:
[----:B------:R-:W-:Y:S05]  /*7c0a0*/  BSYNC.RECONVERGENT B1 ;  /* 0x0000000000017941 */ /* 0x000fea0003800200 */
.L_x_721:
[----:B------:R-:W1:Y:S02]  /*7c0b0*/  LDCU UR5, c[0x0][0x360] ;  /* 0x00006c00ff0577ac */ /* 0x000e640008000800 */
[----:B-1----:R-:W-:-:S05]  /*7c0c0*/  VIADD R33, R33, UR5 ;  /* 0x0000000521217c36 */ /* 0x002fca0008000000 */
[----:B------:R-:W-:-:S13]  /*7c0d0*/  ISETP.GE.U32.AND P0, PT, R33, R29, PT ;  /* 0x0000001d2100720c */ /* 0x000fda0003f06070 */
[----:B------:R-:W-:Y:S05]  /*7c0e0*/  @!P0 BRA `(.L_x_723) ;  /* 0xfffffff400388947 */ /* 0x000fea000383ffff */
.L_x_720:
[----:B------:R-:W-:Y:S05]  /*7c0f0*/  BSYNC.RECONVERGENT B0 ;  /* 0x0000000000007941 */ /* 0x000fea0003800200 */
.L_x_719:
        /* <DEDUP_REMOVED lines=21> */
.L_x_728:
        /* <DEDUP_REMOVED lines=173> */
.L_x_727:
[----:B------:R-:W-:Y:S05]  /*7cd20*/  BSYNC.RECONVERGENT B1 ;  /* 0x0000000000017941 */ /* 0x000fea0003800200 */
.L_x_726:
[----:B------:R-:W1:Y:S02]  /*7cd30*/  LDCU UR5, c[0x0][0x360] ;  /* 0x00006c00ff0577ac */ /* 0x000e640008000800 */
[----:B-1----:R-:W-:-:S05]  /*7cd40*/  VIADD R33, R33, UR5 ;  /* 0x0000000521217c36 */ /* 0x002fca0008000000 */
[----:B------:R-:W-:-:S13]  /*7cd50*/  ISETP.GE.U32.AND P0, PT, R33, R29, PT ;  /* 0x0000001d2100720c */ /* 0x000fda0003f06070 */
[----:B------:R-:W-:Y:S05]  /*7cd60*/  @!P0 BRA `(.L_x_728) ;  /* 0xfffffff400388947 */ /* 0x000fea000383ffff */
.L_x_725:
[----:B------:R-:W-:Y:S05]  /*7cd70*/  BSYNC.RECONVERGENT B0 ;  /* 0x0000000000007941 */ /* 0x000fea0003800200 */
.L_x_724:
        /* <DEDUP_REMOVED lines=17> */
.L_x_733:
        /* <DEDUP_REMOVED lines=173> */
.L_x_732:
[----:B------:R-:W-:Y:S05]  /*7d960*/  BSYNC.RECONVERGENT B1 ;  /* 0x0000000000017941 */ /* 0x000fea0003800200 */
.L_x_731:
[----:B------:R-:W1:Y:S02]  /*7d970*/  LDCU UR5, c[0x0][0x360] ;  /* 0x00006c00ff0577ac */ /* 0x000e640008000800 */
[----:B-1----:R-:W-:-:S05]  /*7d980*/  VIADD R33, R33, UR5 ;  /* 0x0000000521217c36 */ /* 0x002fca0008000000 */
[----:B------:R-:W-:-:S13]  /*7d990*/  ISETP.GE.U32.AND P0, PT, R33, R29, PT ;  /* 0x0000001d2100720c */ /* 0x000fda0003f06070 */
[----:B------:R-:W-:Y:S05]  /*7d9a0*/  @!P0 BRA `(.L_x_733) ;  /* 0xfffffff400388947 */ /* 0x000fea000383ffff */
.L_x_730:
[----:B------:R-:W-:Y:S05]  /*7d9b0*/  BSYNC.RECONVERGENT B0 ;  /* 0x0000000000007941 */ /* 0x000fea0003800200 */
.L_x_729:
        /* <DEDUP_REMOVED lines=12> */
[----:B------:R-:W-:Y:S01]  /*7da80*/  STS [UR5+0x58], R0 ;  /* 0x00005800ff007988 */ /* 0x000fe20008000805 */
        /* <DEDUP_REMOVED lines=8> */
.L_x_738:
        /* <DEDUP_REMOVED lines=16> */
[--C-:B------:R-:W-:Y:S02]  /*7dc10*/  SHF.R.U32.HI R46, RZ, 0x10, R36.reuse ;  /* 0x00000010ff2e7819 */ /* 0x100fe40000011624 */
[--C-:B------:R-:W-:Y:S02]  /*7dc20*/  SHF.R.U32.HI R48, RZ, 0x7, R36.reuse ;  /* 0x00000007ff307819 */ /* 0x100fe40000011624 */
[----:B------:R-:W-:-:S02]  /*7dc30*/  SHF.R.U32.HI R50, RZ, 0x15, R36 ;  /* 0x00000015ff327819 */ /* 0x000fc40000011624 */
[--C-:B---3--:R-:W-:Y:S02]  /*7dc40*/  SHF.R.U32.HI R41, RZ, 0x9, R37.reuse ;  /* 0x00000009ff297819 */ /* 0x108fe40000011625 */
[--C-:B------:R-:W-:Y:S02]  /*7dc50*/  SHF.R.U32.HI R51, RZ, 0xc, R36.reuse ;  /* 0x0000000cff337819 */ /* 0x100fe40000011624 */
[----:B------:R-:W-:Y:S02]  /*7dc60*/  SHF.R.U32.HI R49, RZ, 0x11, R36 ;  /* 0x00000011ff317819 */ /* 0x000fe40000011624 */
        /* <DEDUP_REMOVED lines=20> */
[----:B----4-:R-:W-:-:S02]  /*7ddb0*/  LOP3.LUT R47, R34, R38, R41, 0x1e, !PT ;  /* 0x00000026222f7212 */ /* 0x010fc400078e1e29 */
        /* <DEDUP_REMOVED lines=17> */
[----:B------:R-:W-:-:S02]  /*7ded0*/  SHF.R.U32.HI R46, RZ, 0x3, R34 ;  /* 0x00000003ff2e7819 */ /* 0x000fc40000011622 */
[--C-:B------:R-:W-:Y:S02]  /*7dee0*/  SHF.R.U32.HI R51, RZ, 0x5, R34.reuse ;  /* 0x00000005ff337819 */ /* 0x100fe40000011622 */
[----:B------:R-:W-:Y:S02]  /*7def0*/  SHF.R.U32.HI R43, RZ, 0x3, R35 ;  /* 0x00000003ff2b7819 */ /* 0x000fe40000011623 */
[----:B------:R-:W-:Y:S02]  /*7df00*/  LOP3.LUT R53, R52, R38, R37, 0xe0, !PT ;  /* 0x0000002634357212 */ /* 0x000fe400078ee025 */
[--C-:B------:R-:W-:Y:S02]  /*7df10*/  SHF.R.U32.HI R54, RZ, 0x6, R34.reuse ;  /* 0x00000006ff367819 */ /* 0x100fe40000011622 */
[--C-:B------:R-:W-:Y:S02]  /*7df20*/  SHF.R.U32.HI R49, RZ, 0x1, R34.reuse ;  /* 0x00000001ff317819 */ /* 0x100fe40000011622 */
[----:B------:R-:W-:-:S02]  /*7df30*/  SHF.R.U32.HI R55, RZ, 0x2, R34 ;  /* 0x00000002ff377819 */ /* 0x000fc40000011622 */
[----:B------:R-:W-:Y:S02]  /*7df40*/  LOP3.LUT R39, R32, R50, R39, 0x1e, !PT ;  /* 0x0000003220277212 */ /* 0x000fe400078e1e27 */
[----:B------:R-:W-:Y:S02]  /*7df50*/  SHF.R.U32.HI R50, RZ, 0x1, R35 ;  /* 0x00000001ff327819 */ /* 0x000fe40000011623 */
[----:B------:R-:W-:Y:S02]  /*7df60*/  LOP3.LUT R52, R51, R46, R43, 0x8f, !PT ;  /* 0x0000002e33347212 */ /* 0x000fe400078e8f2b */
[----:B------:R-:W-:Y:S02]  /*7df70*/  LOP3.LUT R53, RZ, R53, RZ, 0x33, !PT ;  /* 0x00000035ff357212 */ /* 0x000fe400078e33ff */
[-CC-:B------:R-:W-:Y:S02]  /*7df80*/  LOP3.LUT R35, R34, R54.reuse, R49.reuse, 0x8f, !PT ;  /* 0x0000003622237212 */ /* 0x180fe400078e8f31 */
[----:B------:R-:W-:-:S02]  /*7df90*/  LOP3.LUT R34, R55, R54, R49, 0x4f, !PT ;  /* 0x0000003637227212 */ /* 0x000fc400078e4f31 */
[----:B------:R-:W-:Y:S02]  /*7dfa0*/  LOP3.LUT R45, R45, R49, R54, 0x4f, !PT ;  /* 0x000000312d2d7212 */ /* 0x000fe400078e4f36 */
[-C--:B------:R-:W-:Y:S02]  /*7dfb0*/  LOP3.LUT R55, R32, R37.reuse, R49, 0x10, !PT ;  /* 0x0000002520377212 */ /* 0x080fe400078e1031 */
        /* <DEDUP_REMOVED lines=46> */
.L_x_737:
[----:B------:R-:W-:Y:S05]  /*7e2a0*/  BSYNC.RECONVERGENT B1 ;  /* 0x0000000000017941 */ /* 0x000fea0003800200 */
.L_x_736:
[----:B------:R-:W1:Y:S02]  /*7e2b0*/  LDCU UR5, c[0x0][0x360] ;  /* 0x00006c00ff0577ac */ /* 0x000e640008000800 */
[----:B-1----:R-:W-:-:S05]  /*7e2c0*/  VIADD R33, R33, UR5 ;  /* 0x0000000521217c36 */ /* 0x002fca0008000000 */
[----:B------:R-:W-:-:S13]  /*7e2d0*/  ISETP.GE.U32.AND P0, PT, R33, R29, PT ;  /* 0x0000001d2100720c */ /* 0x000fda0003f06070 */
[----:B------:R-:W-:Y:S05]  /*7e2e0*/  @!P0 BRA `(.L_x_738) ;  /* 0xfffffff800088947 */ /* 0x000fea000383ffff */
.L_x_735:
[----:B------:R-:W-:Y:S05]  /*7e2f0*/  BSYNC.RECONVERGENT B0 ;  /* 0x0000000000007941 */ /* 0x000fea0003800200 */
.L_x_734:
[----:B------:R-:W1:Y:S08]  /*7e300*/  S2UR UR9, SR_CgaCtaId ;  /* 0x00000000000979c3 */ /* 0x000e700000008800 */
[----:B------:R-:W-:Y:S01]  /*7e310*/  BAR.SYNC.DEFER_BLOCKING 0x0 ;  /* 0x0000000000007b1d */ /* 0x000fe20000010000 */
[----:B------:R-:W-:Y:S01]  /*7e320*/  IMAD.U32 R32, RZ, RZ, UR6 ;  /* 0x00000006ff207e24 */ /* 0x000fe2000f8e00ff */
[----:B------:R-:W-:Y:S01]  /*7e330*/  UIADD3 UR4, UPT, UPT, UR4, 0x4000, URZ ;  /* 0x0000400004047890 */ /* 0x000fe2000fffe0ff */
[----:B------:R-:W-:-:S02]  /*7e340*/  IMAD R29, R28, R27, RZ ;  /* 0x0000001b1c1d7224 */ /* 0x000fc400078e02ff */
[----:B0-----:R-:W-:Y:S01]  /*7e350*/  IMAD.MOV.U32 R30, RZ, RZ, R32 ;  /* 0x000000ffff1e7224 */ /* 0x001fe200078e0020 */
[----:B------:R-:W-:Y:S01]  /*7e360*/  UMOV UR5, 0x400 ;  /* 0x0000040000057882 */ /* 0x000fe20000000000 */
[----:B------:R-:W-:Y:S01]  /*7e370*/  IMAD.U32 R31, RZ, RZ, UR24 ;  /* 0x00000018ff1f7e24 */ /* 0x000fe2000f8e00ff */
[----:B------:R-:W-:Y:S01]  /*7e380*/  LOP3.LUT R32, R29, 0xffffc000, RZ, 0xc0, !PT ;  /* 0xffffc0001d207812 */ /* 0x000fe200078ec0ff */
[----:B------:R-:W-:-:S03]  /*7e390*/  IMAD.U32 R33, RZ, RZ, UR7 ;  /* 0x00000007ff217e24 */ /* 0x000fc6000f8e00ff */
[----:B------:R-:W-:Y:S01]  /*7e3a0*/  ISETP.LE.U32.AND P0, PT, R32, UR4, PT ;  /* 0x0000000420007c0c */ /* 0x000fe2000bf03070 */
[----:B-1----:R-:W-:-:S09]  /*7e3b0*/  ULEA UR5, UR9, UR5, 0x18 ;  /* 0x0000000509057291 */ /* 0x002fd2000f8ec0ff */
[----:B------:R-:W0:Y:S04]  /*7e3c0*/  LDS R0, [UR5+0x58] ;  /* 0x00005805ff007984 */ /* 0x000e280008000800 */
[----:B0-----:R1:W-:Y:S01]  /*7e3d0*/  STG.E desc[UR22][R30.64], R0 ;  /* 0x000000001e007986 */ /* 0x0013e2000c101916 */
[----:B------:R-:W-:Y:S06]  /*7e3e0*/  BAR.SYNC.DEFER_BLOCKING 0x0 ;  /* 0x0000000000007b1d */ /* 0x000fec0000010000 */
[----:B------:R-:W-:Y:S05]  /*7e3f0*/  @!P0 BRA `(.L_x_739) ;  /* 0xffffffa8008c8947 */ /* 0x000fea000383ffff */
.L_x_703:
[----:B--2---:R-:W-:-:S13]  /*7e400*/  LOP3.LUT P0, R33, R29, 0x3fff, RZ, 0xc0, !PT ;  /* 0x00003fff1d217812 */ /* 0x004fda000780c0ff */
[----:B------:R-:W-:Y:S05]  /*7e410*/  @!P0 BRA `(.L_x_740) ;  /* 0x0000005400688947 */ /* 0x000fea0003800000 */
[----:B------:R-:W0:Y:S01]  /*7e420*/  S2UR UR9, SR_CgaCtaId ;  /* 0x00000000000979c3 */ /* 0x000e220000008800 */
[----:B------:R-:W-:Y:S01]  /*7e430*/  UMOV UR5, 0x400 ;  /* 0x0000040000057882 */ /* 0x000fe20000000000 */
[----:B-1----:R-:W-:Y:S01]  /*7e440*/  IMAD.U32 R30, RZ, RZ, UR25 ;  /* 0x00000019ff1e7e24 */ /* 0x002fe2000f8e00ff */
[----:B------:R-:W1:Y:S01]  /*7e450*/  S2R R29, SR_TID.X ;  /* 0x00000000001d7919 */ /* 0x000e620000002100 */
[----:B------:R-:W-:Y:S01]  /*7e460*/  IMAD.U32 R31, RZ, RZ, UR26 ;  /* 0x0000001aff1f7e24 */ /* 0x000fe2000f8e00ff */
[----:B------:R-:W-:Y:S04]  /*7e470*/  BSSY.RECONVERGENT B0, `(.L_x_741) ;  /* 0x00000d8000007945 */ /* 0x000fe80003800200 */
[----:B------:R-:W-:Y:S01]  /*7e480*/  STG.E desc[UR22][R30.64], R33 ;  /* 0x000000211e007986 */ /* 0x000fe2000c101916 */
[----:B0-----:R-:W-:-:S09]  /*7e490*/  ULEA UR5, UR9, UR5, 0x18 ;  /* 0x0000000509057291 */ /* 0x001fd2000f8ec0ff */
[----:B------:R-:W-:Y:S04]  /*7e4a0*/  STS [UR5+0x64], R33 ;  /* 0x00006421ff007988 */ /* 0x000fe80008000805 */
[----:B------:R-:W-:Y:S01]  /*7e4b0*/  STS [UR5+0x68], RZ ;  /* 0x000068ffff007988 */ /* 0x000fe20008000805 */
[----:B------:R-:W-:Y:S06]  /*7e4c0*/  BAR.SYNC.DEFER_BLOCKING 0x0 ;  /* 0x0000000000007b1d */ /* 0x000fec0000010000 */
[----:B------:R-:W1:Y:S02]  /*7e4d0*/  LDS R38, [UR5+0x64] ;  /* 0x00006405ff267984 */ /* 0x000e640008000800 */
[----:B-1----:R-:W-:-:S13]  /*7e4e0*/  ISETP.GE.U32.AND P0, PT, R29, R38, PT ;  /* 0x000000261d00720c */ /* 0x002fda0003f06070 */
[----:B------:R-:W-:Y:S05]  /*7e4f0*/  @P0 BRA `(.L_x_742) ;  /* 0x0000000c003c0947 */ /* 0x000fea0003800000 */
[----:B------:R-:W0:Y:S02]  /*7e500*/  LDC.64 R30, c[0x4][RZ] ;  /* 0x01000000ff1e7b82 */ /* 0x000e240000000a00 */
[----:B0-----:R-:W-:-:S05]  /*7e510*/  IMAD.WIDE.U32 R34, R20, 0x7, R30 ;  /* 0x0000000714227825 */ /* 0x001fca00078e001e */
[----:B------:R0:W5:Y:S01]  /*7e520*/  LDG.E.U8 R39, desc[UR22][R34.64] ;  /* 0x0000001622277981 */ /* 0x000162000c1e1100 */
[----:B------:R-:W-:Y:S01]  /*7e530*/  ISETP.NE.U32.AND P0, PT, R28, RZ, PT ;  /* 0x000000ff1c00720c */ /* 0x000fe20003f05070 */
[----:B------:R-:W-:Y:S02]  /*7e540*/  IMAD.MOV.U32 R41, RZ, RZ, R29 ;  /* 0x000000ffff297224 */ /* 0x000fe400078e001d */
[----:B------:R-:W-:-:S04]  /*7e550*/  IMAD.WIDE.U32 R30, R26, 0xc, R8 ;  /* 0x0000000c1a1e7825 */ /* 0x000fc800078e0008 */
[----:B------:R-:W-:-:S07]  /*7e560*/  IMAD.WIDE.U32 R32, R25, 0x6, R6 ;  /* 0x0000000619207825 */ /* 0x000fce00078e0006 */
.L_x_745:
[----:B0-----:R-:W1:Y:S01]  /*7e570*/  I2F.U32.RP R36, R28 ;  /* 0x0000001c00247306 */ /* 0x001e620000209000 */
[----:B------:R-:W-:Y:S01]  /*7e580*/  IMAD.MOV R37, RZ, RZ, -R28 ;  /* 0x000000ffff257224 */ /* 0x000fe200078e0a1c */
[----:B------:R-:W-:Y:S01]  /*7e590*/  LOP3.LUT R43, RZ, R28, RZ, 0x33, !PT ;  /* 0x0000001cff2b7212 */ /* 0x000fe200078e33ff */
[----:B0-----:R-:W-:-:S05]  /*7e5a0*/  IMAD.MOV.U32 R34, RZ, RZ, RZ ;  /* 0x000000ffff227224 */ /* 0x001fca00078e00ff */
[----:B-1----:R-:W0:Y:S02]  /*7e5b0*/  MUFU.RCP R36, R36 ;  /* 0x0000002400247308 */ /* 0x002e240000001000 */
[----:B0-----:R-:W-:-:S06]  /*7e5c0*/  VIADD R40, R36, 0xffffffe ;  /* 0x0ffffffe24287836 */ /* 0x001fcc0000000000 */
[----:B------:R-:W0:Y:S02]  /*7e5d0*/  F2I.FTZ.U32.TRUNC.NTZ R35, R40 ;  /* 0x0000002800237305 */ /* 0x000e24000021f000 */
[----:B0-----:R-:W-:-:S04]  /*7e5e0*/  IMAD R37, R37, R35, RZ ;  /* 0x0000002325257224 */ /* 0x001fc800078e02ff */
        /* <DEDUP_REMOVED lines=12> */
[----:B------:R-:W2:Y:S04]  /*7e6b0*/  LDG.E R42, desc[UR22][R34.64+0x4] ;  /* 0x00000416222a7981 */ /* 0x000ea8000c1e1900 */
        /* <DEDUP_REMOVED lines=33> */
[-C--:B------:R-:W-:Y:S02]  /*7e8d0*/  LOP3.LUT R57, R58, R43.reuse, R59, 0x40, !PT ;  /* 0x0000002b3a397212 */ /* 0x080fe400078e403b */
[----:B------:R-:W-:Y:S02]  /*7e8e0*/  LOP3.LUT R58, R44, R58, R61, 0x10, !PT ;  /* 0x0000003a2c3a7212 */ /* 0x000fe400078e103d */
[----:B------:R-:W-:Y:S02]  /*7e8f0*/  LOP3.LUT R60, R46, R43, R44, 0x10, !PT ;  /* 0x0000002b2e3c7212 */ /* 0x000fe400078e102c */
[----:B------:R-:W2:Y:S01]  /*7e900*/  LDG.E.U8 R43, desc[UR22][R36.64] ;  /* 0x00000016242b7981 */ /* 0x000ea2000c1e1100 */
[----:B------:R-:W-:-:S03]  /*7e910*/  LOP3.LUT R59, R59, R61, R46, 0x40, !PT ;  /* 0x0000003d3b3b7212 */ /* 0x000fc600078e402e */
[----:B------:R-:W2:Y:S04]  /*7e920*/  LDG.E.U8 R44, desc[UR22][R36.64+0x1] ;  /* 0x00000116242c7981 */ /* 0x000ea8000c1e1100 */
[----:B------:R0:W3:Y:S01]  /*7e930*/  LDG.E.U8 R46, desc[UR22][R36.64+0x2] ;  /* 0x00000216242e7981 */ /* 0x0000e2000c1e1100 */
[----:B------:R-:W-:Y:S02]  /*7e940*/  LOP3.LUT R51, R56, R51, R50, 0xfe, !PT ;  /* 0x0000003338337212 */ /* 0x000fe400078efe32 */
[----:B------:R-:W-:Y:S02]  /*7e950*/  LOP3.LUT R58, R60, R58, R57, 0xfe, !PT ;  /* 0x0000003a3c3a7212 */ /* 0x000fe400078efe39 */
[--C-:B----4-:R-:W-:Y:S02]  /*7e960*/  SHF.R.U32.HI R50, RZ, 0x6, R47.reuse ;  /* 0x00000006ff327819 */ /* 0x110fe4000001162f */
[----:B------:R-:W-:-:S04]  /*7e970*/  SHF.R.U32.HI R57, RZ, 0x3, R47 ;  /* 0x00000003ff397819 */ /* 0x000fc8000001162f */
[----:B------:R-:W-:Y:S02]  /*7e980*/  LOP3.LUT R56, R57, R50, RZ, 0x3c, !PT ;  /* 0x0000003239387212 */ /* 0x000fe400078e3cff */
[--C-:B------:R-:W-:Y:S02]  /*7e990*/  SHF.R.U32.HI R50, RZ, 0x6, R45.reuse ;  /* 0x00000006ff327819 */ /* 0x100fe4000001162d */
[----:B------:R-:W-:-:S04]  /*7e9a0*/  SHF.R.U32.HI R57, RZ, 0x3, R45 ;  /* 0x00000003ff397819 */ /* 0x000fc8000001162d */
[----:B------:R-:W-:Y:S02]  /*7e9b0*/  LOP3.LUT R50, R57, R50, RZ, 0x3c, !PT ;  /* 0x0000003239327212 */ /* 0x000fe400078e3cff */
[----:B------:R-:W-:Y:S02]  /*7e9c0*/  LOP3.LUT R56, R56, R58, R59, 0x1e, !PT ;  /* 0x0000003a38387212 */ /* 0x000fe400078e1e3b */
[----:B------:R-:W-:Y:S02]  /*7e9d0*/  LOP3.LUT R50, R50, R51, R52, 0x1e, !PT ;  /* 0x0000003332327212 */ /* 0x000fe400078e1e34 */
[----:B------:R-:W-:Y:S02]  /*7e9e0*/  LOP3.LUT R55, R54, R55, R49, 0xfe, !PT ;  /* 0x0000003736377212 */ /* 0x000fe400078efe31 */
[----:B0-----:R-:W-:Y:S02]  /*7e9f0*/  SHF.R.U32.HI R36, RZ, 0x4, R53 ;  /* 0x00000004ff247819 */ /* 0x001fe40000011635 */
        /* <DEDUP_REMOVED lines=14> */
[----:B------:R-:W-:Y:S02]  /*7eae0*/  LOP3.LUT R47, R45, 0x80, R54, 0xf8, !PT ;  /* 0x000000802d2f7812 */ /* 0x000fe400078ef836 */
[----:B------:R-:W-:-:S02]  /*7eaf0*/  LOP3.LUT R51, R49, R50, R37, 0x4f, !PT ;  /* 0x0000003231337212 */ /* 0x000fc400078e4f25 */
[----:B------:R-:W-:Y:S02]  /*7eb00*/  SHF.R.U32.HI R53, RZ, 0x5, R48 ;  /* 0x00000005ff357819 */ /* 0x000fe40000011630 */
[----:B------:R-:W-:Y:S02]  /*7eb10*/  SHF.R.U32.HI R49, RZ, 0x6, R47 ;  /* 0x00000006ff317819 */ /* 0x000fe4000001162f */
[----:B------:R-:W-:Y:S02]  /*7eb20*/  LOP3.LUT R56, R56, 0xfffffffe, RZ, 0xfc, !PT ;  /* 0xfffffffe38387812 */ /* 0x000fe400078efcff */
[----:B------:R-:W-:Y:S02]  /*7eb30*/  LOP3.LUT R53, R53, R50, R37, 0x8f, !PT ;  /* 0x0000003235357212 */ /* 0x000fe400078e8f25 */
[----:B------:R-:W-:Y:S02]  /*7eb40*/  LOP3.LUT R51, R51, 0xfffffffe, RZ, 0xfc, !PT ;  /* 0xfffffffe33337812 */ /* 0x000fe400078efcff */
[----:B------:R-:W-:-:S02]  /*7eb50*/  LOP3.LUT R52, R52, R49, R45, 0xe0, !PT ;  /* 0x0000003134347212 */ /* 0x000fc400078ee02d */
[----:B------:R-:W-:Y:S02]  /*7eb60*/  SHF.R.U32.HI R49, RZ, 0x1, R36 ;  /* 0x00000001ff317819 */ /* 0x000fe40000011624 */
[----:B------:R-:W-:Y:S02]  /*7eb70*/  IADD3 R56, PT, PT, R53, R56, R51 ;  /* 0x0000003835387210 */ /* 0x000fe40007ffe033 */
[----:B------:R-:W-:Y:S02]  /*7eb80*/  LOP3.LUT R53, R52, 0x1, RZ, 0xc0, !PT ;  /* 0x0000000134357812 */ /* 0x000fe400078ec0ff */
[----:B------:R-:W-:Y:S02]  /*7eb90*/  LOP3.LUT R54, R49, R37, R50, 0xe0, !PT ;  /* 0x0000002531367212 */ /* 0x000fe400078ee032 */
[----:B------:R-:W-:Y:S02]  /*7eba0*/  SHF.R.U32.HI R55, RZ, 0x1, R45 ;  /* 0x00000001ff377819 */ /* 0x000fe4000001162d */
[----:B------:R-:W-:-:S02]  /*7ebb0*/  SHF.R.U32.HI R52, RZ, 0x2, R47 ;  /* 0x00000002ff347819 */ /* 0x000fc4000001162f */
[----:B------:R-:W-:Y:S02]  /*7ebc0*/  SHF.R.U32.HI R51, RZ, 0x5, R36 ;  /* 0x00000005ff337819 */ /* 0x000fe40000011624 */
[----:B------:R-:W-:Y:S02]  /*7ebd0*/  IADD3 R56, PT, PT, R56, -R53, -R54 ;  /* 0x8000003538387210 */ /* 0x000fe40007ffe836 */
[----:B------:R-:W-:Y:S02]  /*7ebe0*/  SHF.R.U32.HI R53, RZ, 0x6, R36 ;  /* 0x00000006ff357819 */ /* 0x000fe40000011624 */
[-CC-:B------:R-:W-:Y:S02]  /*7ebf0*/  LOP3.LUT R55, R55, R52.reuse, R51.reuse, 0xe0, !PT ;  /* 0x0000003437377212 */ /* 0x180fe400078ee033 */
[----:B------:R-:W-:Y:S02]  /*7ec00*/  LOP3.LUT R53, R53, R52, R51, 0x8f, !PT ;  /* 0x0000003435357212 */ /* 0x000fe400078e8f33 */
[----:B------:R-:W-:-:S02]  /*7ec10*/  LOP3.LUT R54, RZ, R55, RZ, 0x33, !PT ;  /* 0x00000037ff367212 */ /* 0x000fc400078e33ff */
[----:B------:R-:W-:Y:S02]  /*7ec20*/  SHF.R.U32.HI R58, RZ, 0x3, R47 ;  /* 0x00000003ff3a7819 */ /* 0x000fe4000001162f */
[----:B------:R-:W-:Y:S02]  /*7ec30*/  IADD3 R55, PT, PT, R54, R56, R53 ;  /* 0x0000003836377210 */ /* 0x000fe40007ffe035 */
[--C-:B------:R-:W-:Y:S02]  /*7ec40*/  SHF.R.U32.HI R54, RZ, 0x6, R47.reuse ;  /* 0x00000006ff367819 */ /* 0x100fe4000001162f */
[----:B------:R-:W-:Y:S02]  /*7ec50*/  SHF.R.U32.HI R53, RZ, 0x4, R47 ;  /* 0x00000004ff357819 */ /* 0x000fe4000001162f */
[-CC-:B------:R-:W-:Y:S02]  /*7ec60*/  LOP3.LUT R58, R58, R54.reuse, R45.reuse, 0x4f, !PT ;  /* 0x000000363a3a7212 */ /* 0x180fe400078e4f2d */
[----:B------:R-:W-:-:S02]  /*7ec70*/  LOP3.LUT R57, R53, R54, R45, 0x2f, !PT ;  /* 0x0000003635397212 */ /* 0x000fc400078e2f2d */
[--C-:B------:R-:W-:Y:S02]  /*7ec80*/  SHF.R.U32.HI R45, RZ, 0x1, R48.reuse ;  /* 0x00000001ff2d7819 */ /* 0x100fe40000011630 */
[----:B------:R-:W-:Y:S02]  /*7ec90*/  SHF.R.U32.HI R56, RZ, 0x6, R48 ;  /* 0x00000006ff387819 */ /* 0x000fe40000011630 */
[----:B------:R-:W-:Y:S02]  /*7eca0*/  LOP3.LUT R53, R47, R45, R52, 0x10, !PT ;  /* 0x0000002d2f357212 */ /* 0x000fe400078e1034 */
[----:B------:R-:W-:Y:S02]  /*7ecb0*/  LOP3.LUT R59, R52, R37, R50, 0x40, !PT ;  /* 0x00000025343b7212 */ /* 0x000fe400078e4032 */
[----:B------:R-:W-:-:S04]  /*7ecc0*/  LOP3.LUT R52, R51, R56, R47, 0x10, !PT ;  /* 0x0000003833347212 */ /* 0x000fc800078e102f */
[----:B------:R-:W-:Y:S02]  /*7ecd0*/  LOP3.LUT R53, R59, R53, R52, 0xfe, !PT ;  /* 0x000000353b357212 */ /* 0x000fe400078efe34 */
[----:B------:R-:W-:Y:S02]  /*7ece0*/  LOP3.LUT R52, R37, R45, RZ, 0x30, !PT ;  /* 0x0000002d25347212 */ /* 0x000fe400078e30ff */
        /* <DEDUP_REMOVED lines=21> */
[----:B------:R-:W-:Y:S04]  /*7ee40*/  BSSY.RECONVERGENT B1, `(.L_x_743) ;  /* 0x0000036000017945 */ /* 0x000fe80003800200 */
[----:B------:R-:W-:Y:S01]  /*7ee50*/  LOP3.LUT R42, R37, R42, RZ, 0xfc, !PT ;  /* 0x0000002a252a7212 */ /* 0x000fe200078efcff */
[----:B------:R-:W-:-:S05]  /*7ee60*/  IMAD.MOV R37, RZ, RZ, -R36 ;  /* 0x000000ffff257224 */ /* 0x000fca00078e0a24 */
        /* <DEDUP_REMOVED lines=12> */
[----:B------:R-:W-:-:S02]  /*7ef30*/  SHF.R.U32.HI R43, RZ, 0x1, R40 ;  /* 0x00000001ff2b7819 */ /* 0x000fc40000011628 */
[----:B------:R-:W-:Y:S02]  /*7ef40*/  SHF.R.U32.HI R42, RZ, 0x1, R42 ;  /* 0x00000001ff2a7819 */ /* 0x000fe4000001162a */
[--C-:B0-----:R-:W-:Y:S02]  /*7ef50*/  SHF.R.U32.HI R34, RZ, 0xb, R40.reuse ;  /* 0x0000000bff227819 */ /* 0x101fe40000011628 */
[----:B------:R-:W0:Y:S01]  /*7ef60*/  POPC R36, UR27 ;  /* 0x0000001b00247d09 */ /* 0x000e220008000000 */
[--C-:B------:R-:W-:Y:S02]  /*7ef70*/  SHF.R.U32.HI R35, RZ, 0x4, R40.reuse ;  /* 0x00000004ff237819 */ /* 0x100fe40000011628 */
[----:B------:R-:W-:Y:S02]  /*7ef80*/  LOP3.LUT R61, R42, 0x7fffff, RZ, 0xc0, !PT ;  /* 0x007fffff2a3d7812 */ /* 0x000fe400078ec0ff */
[----:B------:R-:W-:Y:S02]  /*7ef90*/  LOP3.LUT R34, R34, R35, RZ, 0xc0, !PT ;  /* 0x0000002322227212 */ /* 0x000fe400078ec0ff */
[----:B------:R-:W-:-:S02]  /*7efa0*/  SHF.R.U32.HI R35, RZ, 0x3, R40 ;  /* 0x00000003ff237819 */ /* 0x000fc40000011628 */
[----:B------:R-:W-:Y:S02]  /*7efb0*/  SHF.R.U32.HI R59, RZ, 0x1, R47 ;  /* 0x00000001ff3b7819 */ /* 0x000fe4000001162f */
[----:B------:R-:W-:Y:S01]  /*7efc0*/  LOP3.LUT R43, R34, R35, R43, 0x78, !PT ;  /* 0x00000023222b7212 */ /* 0x000fe200078e782b */
[----:B-1----:R-:W-:-:S03]  /*7efd0*/  ULEA UR5, UR9, UR5, 0x18 ;  /* 0x0000000509057291 */ /* 0x002fc6000f8ec0ff */
[----:B------:R-:W-:-:S05]  /*7efe0*/  LOP3.LUT R43, R40, R43, RZ, 0x3c, !PT ;  /* 0x0000002b282b7212 */ /* 0x000fca00078e3cff */
[----:B------:R-:W-:Y:S01]  /*7eff0*/  IMAD.SHL.U32 R43, R43, 0x2000, RZ ;  /* 0x000020002b2b7824 */ /* 0x000fe200078e00ff */
[----:B----4-:R-:W-:Y:S02]  /*7f000*/  ISETP.EQ.U32.AND P1, PT, R37, R44, PT ;  /* 0x0000002c2500720c */ /* 0x010fe40003f22070 */
[----:B------:R-:W1:Y:S02]  /*7f010*/  S2R R44, SR_LTMASK ;  /* 0x00000000002c7919 */ /* 0x000e640000003900 */
[----:B------:R-:W-:-:S04]  /*7f020*/  LOP3.LUT R43, R40, 0x2000, R43, 0xf6, !PT ;  /* 0x00002000282b7812 */ /* 0x000fc800078ef62b */
[----:B------:R-:W-:-:S04]  /*7f030*/  LOP3.LUT R40, R43, 0xffff, RZ, 0xc0, !PT ;  /* 0x0000ffff2b287812 */ /* 0x000fc800078ec0ff */
[----:B------:R-:W-:Y:S01]  /*7f040*/  SHF.R.U32.HI R40, RZ, 0x1, R40 ;  /* 0x00000001ff287819 */ /* 0x000fe20000011628 */
[----:B0-----:R-:W0:Y:S03]  /*7f050*/  @P1 ATOMS.ADD R36, [UR5], R36 ;  /* 0x00000024ff24198c */ /* 0x001e260008000005 */
[----:B------:R-:W-:Y:S02]  /*7f060*/  LOP3.LUT R40, R40, 0x1fff, RZ, 0xc0, !PT ;  /* 0x00001fff28287812 */ /* 0x000fe400078ec0ff */
[----:B-1----:R-:W-:Y:S01]  /*7f070*/  LOP3.LUT R44, R44, UR27, RZ, 0xc0, !PT ;  /* 0x0000001b2c2c7c12 */ /* 0x002fe2000f8ec0ff */
[----:B0-----:R-:W0:Y:S05]  /*7f080*/  SHFL.IDX PT, R57, R36, R37, 0x1f ;  /* 0x00001f2524397589 */ /* 0x001e2a00000e0000 */
[----:B------:R-:W0:Y:S02]  /*7f090*/  POPC R44, R44 ;  /* 0x0000002c002c7309 */ /* 0x000e240000000000 */
        /* <DEDUP_REMOVED lines=16> */
.L_x_744:
[----:B------:R-:W-:Y:S05]  /*7f1a0*/  BSYNC.RECONVERGENT B1 ;  /* 0x0000000000017941 */ /* 0x000fea0003800200 */
.L_x_743:
[----:B------:R-:W1:Y:S02]  /*7f1b0*/  LDCU UR5, c[0x0][0x360] ;  /* 0x00006c00ff0577ac */ /* 0x000e640008000800 */
[----:B-1----:R-:W-:-:S05]  /*7f1c0*/  VIADD R41, R41, UR5 ;  /* 0x0000000529297c36 */ /* 0x002fca0008000000 */
[----:B------:R-:W-:-:S13]  /*7f1d0*/  ISETP.GE.U32.AND P1, PT, R41, R38, PT ;  /* 0x000000262900720c */ /* 0x000fda0003f26070 */
[----:B------:R-:W-:Y:S05]  /*7f1e0*/  @!P1 BRA `(.L_x_745) ;  /* 0xfffffff000e09947 */ /* 0x000fea000383ffff */
.L_x_742:
[----:B------:R-:W-:Y:S05]  /*7f1f0*/  BSYNC.RECONVERGENT B0 ;  /* 0x0000000000007941 */ /* 0x000fea0003800200 */
.L_x_741:
[----:B------:R-:W1:Y:S08]  /*7f200*/  S2UR UR5, SR_CgaCtaId ;  /* 0x00000000000579c3 */ /* 0x000e700000008800 */
[----:B------:R-:W-:Y:S06]  /*7f210*/  BAR.SYNC.DEFER_BLOCKING 0x0 ;  /* 0x0000000000007b1d */ /* 0x000fec0000010000 */
[----:B------:R-:W-:Y:S01]  /*7f220*/  UMOV UR4, 0x400 ;  /* 0x0000040000047882 */ /* 0x000fe20000000000 */
[----:B------:R-:W-:Y:S01]  /*7f230*/  BSSY.RECONVERGENT B0, `(.L_x_746) ;  /* 0x00000c1000007945 */ /* 0x000fe20003800200 */
[----:B-1----:R-:W-:-:S09]  /*7f240*/  ULEA UR4, UR5, UR4, 0x18 ;  /* 0x0000000405047291 */ /* 0x002fd2000f8ec0ff */
[----:B------:R-:W1:Y:S01]  /*7f250*/  LDS R30, [UR4+0x68] ;  /* 0x00006804ff1e7984 */ /* 0x000e620008000800 */
[----:B------:R-:W-:Y:S06]  /*7f260*/  BAR.SYNC.DEFER_BLOCKING 0x0 ;  /* 0x0000000000007b1d */ /* 0x000fec0000010000 */
[----:B------:R-:W-:Y:S04]  /*7f270*/  STS [UR4+0x60], RZ ;  /* 0x000060ffff007988 */ /* 0x000fe80008000804 */
[----:B-1----:R-:W-:Y:S01]  /*7f280*/  STS [UR4+0x5c], R30 ;  /* 0x00005c1eff007988 */ /* 0x002fe20008000804 */
[----:B------:R-:W-:Y:S06]  /*7f290*/  BAR.SYNC.DEFER_BLOCKING 0x0 ;  /* 0x0000000000007b1d */ /* 0x000fec0000010000 */
[----:B0-----:R-:W0:Y:S02]  /*7f2a0*/  LDS R34, [UR4+0x5c] ;  /* 0x00005c04ff227984 */ /* 0x001e240008000800 */
[----:B0-----:R-:W-:-:S13]  /*7f2b0*/  ISETP.GE.U32.AND P0, PT, R29, R34, PT ;  /* 0x000000221d00720c */ /* 0x001fda0003f06070 */
[----:B------:R-:W-:Y:S05]  /*7f2c0*/  @P0 BRA `(.L_x_747) ;  /* 0x0000000800dc0947 */ /* 0x000fea0003800000 */
[----:B------:R-:W0:Y:S02]  /*7f2d0*/  LDC.64 R30, c[0x4][RZ] ;  /* 0x01000000ff1e7b82 */ /* 0x000e240000000a00 */
[----:B0-----:R-:W-:-:S05]  /*7f2e0*/  IMAD.WIDE.U32 R30, R20, 0x7, R30 ;  /* 0x00000007141e7825 */ /* 0x001fca00078e001e */
[----:B------:R0:W5:Y:S01]  /*7f2f0*/  LDG.E.U8 R35, desc[UR22][R30.64+0x1] ;  /* 0x000001161e237981 */ /* 0x000162000c1e1100 */
[----:B------:R-:W-:-:S07]  /*7f300*/  IMAD.MOV.U32 R37, RZ, RZ, R29 ;  /* 0x000000ffff257224 */ /* 0x000fce00078e001d */
.L_x_750:
[----:B0-----:R-:W-:-:S04]  /*7f310*/  IMAD.WIDE.U32 R40, R37, 0x4, R4 ;  /* 0x0000000425287825 */ /* 0x001fc800078e0004 */
[----:B0-----:R-:W-:Y:S01]  /*7f320*/  IMAD.WIDE.U32 R30, R37, 0x2, RZ ;  /* 0x00000002251e7825 */ /* 0x001fe200078e00ff */
        /* <DEDUP_REMOVED lines=24> */
[----:B------:R-:W-:Y:S02]  /*7f4b0*/  LOP3.LUT R41, R47, R46, R41, 0x40, !PT ;  /* 0x0000002e2f297212 */ /* 0x000fe400078e4029 */
[----:B------:R-:W-:Y:S02]  /*7f4c0*/  SHF.R.U32.HI R49, RZ, 0x11, R32 ;  /* 0x00000011ff317819 */ /* 0x000fe40000011620 */
[----:B------:R-:W-:Y:S02]  /*7f4d0*/  LOP3.LUT R42, R52, R50, R45, 0x40, !PT ;  /* 0x00000032342a7212 */ /* 0x000fe400078e402d */
[----:B------:R-:W-:Y:S02]  /*7f4e0*/  LOP3.LUT R46, R51, R48, R50, 0x10, !PT ;  /* 0x00000030332e7212 */ /* 0x000fe400078e1032 */
[----:B------:R-:W-:-:S02]  /*7f4f0*/  SHF.R.U32.HI R50, RZ, 0x13, R32 ;  /* 0x00000013ff327819 */ /* 0x000fc40000011620 */
[--C-:B------:R-:W-:Y:S02]  /*7f500*/  SHF.R.U32.HI R53, RZ, 0x8, R32.reuse ;  /* 0x00000008ff357819 */ /* 0x100fe40000011620 */
[--C-:B------:R-:W-:Y:S02]  /*7f510*/  SHF.R.U32.HI R55, RZ, 0x14, R32.reuse ;  /* 0x00000014ff377819 */ /* 0x100fe40000011620 */
[--C-:B------:R-:W-:Y:S02]  /*7f520*/  SHF.R.U32.HI R56, RZ, 0x6, R32.reuse ;  /* 0x00000006ff387819 */ /* 0x100fe40000011620 */
[----:B------:R-:W-:Y:S02]  /*7f530*/  SHF.R.U32.HI R57, RZ, 0xd, R32 ;  /* 0x0000000dff397819 */ /* 0x000fe40000011620 */
[----:B------:R-:W-:Y:S02]  /*7f540*/  SHF.R.U32.HI R54, RZ, 0xb, R33 ;  /* 0x0000000bff367819 */ /* 0x000fe40000011621 */
[----:B------:R-:W-:-:S02]  /*7f550*/  LOP3.LUT R45, R48, R45, R49, 0x40, !PT ;  /* 0x0000002d302d7212 */ /* 0x000fc400078e4031 */
[----:B------:R-:W-:Y:S02]  /*7f560*/  LOP3.LUT R47, R49, R51, R52, 0x10, !PT ;  /* 0x00000033312f7212 */ /* 0x000fe400078e1034 */
[----:B------:R-:W-:Y:S02]  /*7f570*/  LOP3.LUT R40, R44, R43, R40, 0xfe, !PT ;  /* 0x0000002b2c287212 */ /* 0x000fe400078efe28 */
[----:B------:R-:W-:Y:S02]  /*7f580*/  LOP3.LUT R48, R56, R55, R50, 0x40, !PT ;  /* 0x0000003738307212 */ /* 0x000fe400078e4032 */
[----:B------:R-:W-:Y:S02]  /*7f590*/  LOP3.LUT R51, R57, R56, R53, 0x10, !PT ;  /* 0x0000003839337212 */ /* 0x000fe400078e1035 */
[----:B------:R-:W-:Y:S02]  /*7f5a0*/  LOP3.LUT R49, R50, R53, R54, 0x40, !PT ;  /* 0x0000003532317212 */ /* 0x000fe400078e4036 */
[----:B----4-:R-:W-:-:S02]  /*7f5b0*/  SHF.R.U32.HI R43, RZ, 0x6, R36 ;  /* 0x00000006ff2b7819 */ /* 0x010fc40000011624 */
[----:B------:R-:W-:Y:S02]  /*7f5c0*/  SHF.R.U32.HI R44, RZ, 0x3, R36 ;  /* 0x00000003ff2c7819 */ /* 0x000fe40000011624 */
[----:B------:R-:W-:Y:S02]  /*7f5d0*/  LOP3.LUT R54, R54, R55, R57, 0x10, !PT ;  /* 0x0000003736367212 */ /* 0x000fe400078e1039 */
[--C-:B------:R-:W-:Y:S02]  /*7f5e0*/  SHF.R.U32.HI R50, RZ, 0x6, R38.reuse ;  /* 0x00000006ff327819 */ /* 0x100fe40000011626 */
[----:B------:R-:W-:Y:S02]  /*7f5f0*/  SHF.R.U32.HI R53, RZ, 0x3, R38 ;  /* 0x00000003ff357819 */ /* 0x000fe40000011626 */
[----:B------:R-:W-:Y:S02]  /*7f600*/  LOP3.LUT R46, R46, R45, R42, 0xfe, !PT ;  /* 0x0000002d2e2e7212 */ /* 0x000fe400078efe2a */
[----:B------:R-:W-:-:S02]  /*7f610*/  LOP3.LUT R43, R44, R43, RZ, 0x3c, !PT ;  /* 0x0000002b2c2b7212 */ /* 0x000fc400078e3cff */
[----:B------:R-:W-:Y:S02]  /*7f620*/  LOP3.LUT R48, R54, R51, R48, 0xfe, !PT ;  /* 0x0000003336307212 */ /* 0x000fe400078efe30 */
[----:B------:R-:W-:Y:S02]  /*7f630*/  LOP3.LUT R50, R53, R50, RZ, 0x3c, !PT ;  /* 0x0000003235327212 */ /* 0x000fe400078e3cff */
[----:B------:R-:W-:Y:S02]  /*7f640*/  SHF.R.U32.HI R42, RZ, 0x4, R39 ;  /* 0x00000004ff2a7819 */ /* 0x000fe40000011627 */
[----:B------:R-:W-:Y:S02]  /*7f650*/  LOP3.LUT R43, R43, R46, R47, 0x1e, !PT ;  /* 0x0000002e2b2b7212 */ /* 0x000fe400078e1e2f */
[----:B------:R-:W-:Y:S02]  /*7f660*/  LOP3.LUT R49, R50, R48, R49, 0x1e, !PT ;  /* 0x0000003032317212 */ /* 0x000fe400078e1e31 */
[----:B------:R-:W-:-:S02]  /*7f670*/  LOP3.LUT R40, R42, R40, R41, 0x1e, !PT ;  /* 0x000000282a287212 */ /* 0x000fc400078e1e29 */
[----:B------:R-:W-:Y:S02]  /*7f680*/  LOP3.LUT R41, R43, R36, RZ, 0x3c, !PT ;  /* 0x000000242b297212 */ /* 0x000fe400078e3cff */
[----:B------:R-:W-:Y:S02]  /*7f690*/  LOP3.LUT R46, R49, R38, RZ, 0x3c, !PT ;  /* 0x00000026312e7212 */ /* 0x000fe400078e3cff */
[----:B------:R-:W-:Y:S01]  /*7f6a0*/  SHF.R.U32.HI R44, RZ, 0x2, R36 ;  /* 0x00000002ff2c7819 */ /* 0x000fe20000011624 */
[C---:B------:R-:W-:Y:S01]  /*7f6b0*/  IMAD.SHL.U32 R45, R41.reuse, 0x80, RZ ;  /* 0x00000080292d7824 */ /* 0x040fe200078e00ff */
[----:B------:R-:W-:Y:S02]  /*7f6c0*/  SHF.R.U32.HI R47, RZ, 0x5, R38 ;  /* 0x00000005ff2f7819 */ /* 0x000fe40000011626 */
[----:B------:R-:W-:Y:S01]  /*7f6d0*/  LOP3.LUT R43, R32, R40, R39, 0x96, !PT ;  /* 0x00000028202b7212 */ /* 0x000fe200078e9627 */
[----:B------:R-:W-:Y:S01]  /*7f6e0*/  IMAD.SHL.U32 R42, R46, 0x80, RZ ;  /* 0x000000802e2a7824 */ /* 0x000fe200078e00ff */
[----:B------:R-:W-:-:S02]  /*7f6f0*/  LOP3.LUT R44, R41, R47, R44, 0x4f, !PT ;  /* 0x0000002f292c7212 */ /* 0x000fc400078e4f2c */
[----:B------:R-:W-:Y:S01]  /*7f700*/  LOP3.LUT R40, R38, 0x80, R45, 0xf8, !PT ;  /* 0x0000008026287812 */ /* 0x000fe200078ef82d */
[----:B------:R-:W-:Y:S01]  /*7f710*/  IMAD.SHL.U32 R41, R43, 0x80, RZ ;  /* 0x000000802b297824 */ /* 0x000fe200078e00ff */
[----:B------:R-:W-:Y:S02]  /*7f720*/  LOP3.LUT R45, R39, 0x80, R42, 0xf8, !PT ;  /* 0x00000080272d7812 */ /* 0x000fe400078ef82a */
[----:B------:R-:W-:Y:S02]  /*7f730*/  SHF.R.U32.HI R49, RZ, 0x3, R40 ;  /* 0x00000003ff317819 */ /* 0x000fe40000011628 */
[----:B------:R-:W-:Y:S02]  /*7f740*/  LOP3.LUT R41, R36, 0x80, R41, 0xf8, !PT ;  /* 0x0000008024297812 */ /* 0x000fe400078ef829 */
[----:B------:R-:W-:Y:S02]  /*7f750*/  SHF.R.U32.HI R42, RZ, 0x3, R45 ;  /* 0x00000003ff2a7819 */ /* 0x000fe4000001162d */
[----:B------:R-:W-:-:S02]  /*7f760*/  LOP3.LUT R39, R44, 0xfffffffe, RZ, 0xfc, !PT ;  /* 0xfffffffe2c277812 */ /* 0x000fc400078efcff */
[--C-:B------:R-:W-:Y:S02]  /*7f770*/  SHF.R.U32.HI R44, RZ, 0x5, R40.reuse ;  /* 0x00000005ff2c7819 */ /* 0x100fe40000011628 */
[----:B------:R-:W-:Y:S02]  /*7f780*/  SHF.R.U32.HI R55, RZ, 0x2, R41 ;  /* 0x00000002ff377819 */ /* 0x000fe40000011629 */
[--C-:B------:R-:W-:Y:S02]  /*7f790*/  SHF.R.U32.HI R47, RZ, 0x6, R45.reuse ;  /* 0x00000006ff2f7819 */ /* 0x100fe4000001162d */
[--C-:B------:R-:W-:Y:S02]  /*7f7a0*/  SHF.R.U32.HI R38, RZ, 0x1, R45.reuse ;  /* 0x00000001ff267819 */ /* 0x100fe4000001162d */
[----:B------:R-:W-:Y:S02]  /*7f7b0*/  SHF.R.U32.HI R51, RZ, 0x6, R40 ;  /* 0x00000006ff337819 */ /* 0x000fe40000011628 */
[----:B------:R-:W-:-:S02]  /*7f7c0*/  SHF.R.U32.HI R50, RZ, 0x5, R45 ;  /* 0x00000005ff327819 */ /* 0x000fc4000001162d */
[--C-:B------:R-:W-:Y:S02]  /*7f7d0*/  LOP3.LUT R48, R46, R49, R42.reuse, 0x4f, !PT ;  /* 0x000000312e307212 */ /* 0x100fe400078e4f2a */
[----:B------:R-:W-:Y:S02]  /*7f7e0*/  LOP3.LUT R57, R44, R47, R41, 0x10, !PT ;  /* 0x0000002f2c397212 */ /* 0x000fe400078e1029 */
[----:B------:R-:W-:Y:S02]  /*7f7f0*/  LOP3.LUT R56, R41, R38, R55, 0x10, !PT ;  /* 0x0000002629387212 */ /* 0x000fe400078e1037 */
[----:B------:R-:W-:Y:S02]  /*7f800*/  LOP3.LUT R58, R55, R42, R49, 0x40, !PT ;  /* 0x0000002a373a7212 */ /* 0x000fe400078e4031 */
[----:B------:R-:W-:Y:S02]  /*7f810*/  LOP3.LUT R53, R50, R49, R42, 0x8f, !PT ;  /* 0x0000003132357212 */ /* 0x000fe400078e8f2a */
[----:B------:R-:W-:-:S02]  /*7f820*/  LOP3.LUT R46, R51, R55, R44, 0x8f, !PT ;  /* 0x00000037332e7212 */ /* 0x000fc400078e8f2c */
[----:B------:R-:W-:Y:S02]  /*7f830*/  LOP3.LUT R52, R48, 0xfffffffe, RZ, 0xfc, !PT ;  /* 0xfffffffe30347812 */ /* 0x000fe400078efcff */
[----:B------:R-:W-:Y:S02]  /*7f840*/  SHF.R.U32.HI R51, RZ, 0x6, R41 ;  /* 0x00000006ff337819 */ /* 0x000fe40000011629 */
[----:B------:R-:W-:Y:S02]  /*7f850*/  LOP3.LUT R48, R58, R56, R57, 0xfe, !PT ;  /* 0x000000383a307212 */ /* 0x000fe400078efe39 */
[----:B------:R-:W-:Y:S02]  /*7f860*/  IADD3 R56, PT, PT, R53, R39, R52 ;  /* 0x0000002735387210 */ /* 0x000fe40007ffe034 */
[----:B------:R-:W-:Y:S02]  /*7f870*/  SHF.R.U32.HI R39, RZ, 0x1, R40 ;  /* 0x00000001ff277819 */ /* 0x000fe40000011628 */
[----:B------:R-:W-:-:S02]  /*7f880*/  LOP3.LUT R43, R43, R51, R36, 0xe0, !PT ;  /* 0x000000332b2b7212 */ /* 0x000fc400078ee024 */
[----:B------:R-:W-:Y:S02]  /*7f890*/  SHF.R.U32.HI R54, RZ, 0x1, R36 ;  /* 0x00000001ff367819 */ /* 0x000fe40000011624 */
[----:B------:R-:W-:Y:S02]  /*7f8a0*/  LOP3.LUT R53, R39, R42, R49, 0xe0, !PT ;  /* 0x0000002a27357212 */ /* 0x000fe400078ee031 */
[----:B------:R-:W-:Y:S02]  /*7f8b0*/  LOP3.LUT R52, R43, 0x1, RZ, 0xc0, !PT ;  /* 0x000000012b347812 */ /* 0x000fe400078ec0ff */
[----:B------:R-:W-:Y:S02]  /*7f8c0*/  LOP3.LUT R50, R54, R55, R44, 0xe0, !PT ;  /* 0x0000003736327212 */ /* 0x000fe400078ee02c */
[----:B------:R-:W-:Y:S02]  /*7f8d0*/  SHF.R.U32.HI R54, RZ, 0x3, R41 ;  /* 0x00000003ff367819 */ /* 0x000fe40000011629 */
[----:B------:R-:W-:-:S02]  /*7f8e0*/  IADD3 R52, PT, PT, R56, -R52, -R53 ;  /* 0x8000003438347210 */ /* 0x000fc40007ffe835 */
[----:B------:R-:W-:Y:S02]  /*7f8f0*/  SHF.R.U32.HI R55, RZ, 0x4, R41 ;  /* 0x00000004ff377819 */ /* 0x000fe40000011629 */
[----:B------:R-:W-:Y:S02]  /*7f900*/  LOP3.LUT R53, RZ, R50, RZ, 0x33, !PT ;  /* 0x00000032ff357212 */ /* 0x000fe400078e33ff */
[-CC-:B------:R-:W-:Y:S02]  /*7f910*/  LOP3.LUT R43, R54, R51.reuse, R36.reuse, 0x4f, !PT ;  /* 0x00000033362b7212 */ /* 0x180fe400078e4f24 */
[----:B------:R-:W-:Y:S02]  /*7f920*/  LOP3.LUT R54, R42, R38, RZ, 0x30, !PT ;  /* 0x000000262a367212 */ /* 0x000fe400078e30ff */
[----:B------:R-:W-:Y:S02]  /*7f930*/  LOP3.LUT R36, R55, R51, R36, 0x2f, !PT ;  /* 0x0000003337247212 */ /* 0x000fe400078e2f24 */
[----:B------:R-:W-:-:S02]  /*7f940*/  SHF.R.U32.HI R42, RZ, 0x4, R45 ;  /* 0x00000004ff2a7819 */ /* 0x000fc4000001162d */
[----:B------:R-:W-:Y:S02]  /*7f950*/  IADD3 R46, PT, PT, R53, R52, R46 ;  /* 0x00000034352e7210 */ /* 0x000fe40007ffe02e */
[----:B------:R-:W-:Y:S02]  /*7f960*/  LOP3.LUT R54, R54, R49, R44, 0xf4, !PT ;  /* 0x0000003136367212 */ /* 0x000fe400078ef42c */
[----:B------:R-:W-:Y:S02]  /*7f970*/  SHF.R.U32.HI R49, RZ, 0x2, R45 ;  /* 0x00000002ff317819 */ /* 0x000fe4000001162d */
[----:B------:R-:W-:Y:S02]  /*7f980*/  LOP3.LUT R44, R42, R38, R47, 0x4f, !PT ;  /* 0x000000262a2c7212 */ /* 0x000fe400078e4f2f */
[----:B------:R-:W-:Y:S02]  /*7f990*/  LOP3.LUT R45, R45, R47, R38, 0x8f, !PT ;  /* 0x0000002f2d2d7212 */ /* 0x000fe400078e8f26 */
[----:B------:R-:W-:-:S02]  /*7f9a0*/  IADD3 R43, PT, PT, R36, R46, R43 ;  /* 0x0000002e242b7210 */ /* 0x000fc40007ffe02b */
        /* <DEDUP_REMOVED lines=31> */
[----:B------:R-:W-:-:S02]  /*7fba0*/  SHF.R.U32.HI R36, RZ, 0x1, R36 ;  /* 0x00000001ff247819 */ /* 0x000fc40000011624 */
[----:B0-----:R-:W-:Y:S02]  /*7fbb0*/  SHF.R.U32.HI R30, RZ, 0xb, R33 ;  /* 0x0000000bff1e7819 */ /* 0x001fe40000011621 */
[----:B------:R-:W0:Y:S01]  /*7fbc0*/  POPC R32, UR9 ;  /* 0x0000000900207d09 */ /* 0x000e220008000000 */
[----:B------:R-:W-:Y:S02]  /*7fbd0*/  LOP3.LUT R53, R36, 0x7fffff, RZ, 0xc0, !PT ;  /* 0x007fffff24357812 */ /* 0x000fe400078ec0ff */
[----:B------:R-:W-:Y:S01]  /*7fbe0*/  SHF.R.U32.HI R51, RZ, 0x1, R41 ;  /* 0x00000001ff337819 */ /* 0x000fe20000011629 */
[----:B-1----:R-:W-:Y:S01]  /*7fbf0*/  ULEA UR4, UR5, UR4, 0x18 ;  /* 0x0000000405047291 */ /* 0x002fe2000f8ec0ff */
[----:B-----5:R-:W-:Y:S02]  /*7fc00*/  ISETP.EQ.U32.AND P0, PT, R40, R43, PT ;  /* 0x0000002b2800720c */ /* 0x020fe40003f02070 */
[----:B------:R-:W-:Y:S02]  /*7fc10*/  SHF.R.U32.HI R43, RZ, 0x4, R33 ;  /* 0x00000004ff2b7819 */ /* 0x000fe40000011621 */
[----:B------:R-:W-:-:S02]  /*7fc20*/  LOP3.LUT R44, R44, UR9, RZ, 0xc0, !PT ;  /* 0x000000092c2c7c12 */ /* 0x000fc4000f8ec0ff */
[----:B------:R-:W-:Y:S02]  /*7fc30*/  LOP3.LUT R30, R30, R43, RZ, 0xc0, !PT ;  /* 0x0000002b1e1e7212 */ /* 0x000fe400078ec0ff */
[----:B------:R-:W-:Y:S02]  /*7fc40*/  SHF.R.U32.HI R43, RZ, 0x3, R33 ;  /* 0x00000003ff2b7819 */ /* 0x000fe40000011621 */
[----:B------:R-:W1:Y:S02]  /*7fc50*/  POPC R44, R44 ;  /* 0x0000002c002c7309 */ /* 0x000e640000000000 */
[----:B------:R-:W-:Y:S01]  /*7fc60*/  LOP3.LUT R30, R30, R43, R42, 0x78, !PT ;  /* 0x0000002b1e1e7212 */ /* 0x000fe200078e782a */
[----:B0-----:R0:W5:Y:S03]  /*7fc70*/  @P0 ATOMS.ADD R31, [UR4], R32 ;  /* 0x00000020ff1f098c */ /* 0x0011660008000004 */
[----:B0-----:R-:W-:Y:S01]  /*7fc80*/  LOP3.LUT R32, R33, R30, RZ, 0x3c, !PT ;  /* 0x0000001e21207212 */ /* 0x001fe200078e3cff */
[----:B-----5:R0:W1:Y:S04]  /*7fc90*/  SHFL.IDX PT, R31, R31, R40, 0x1f ;  /* 0x00001f281f1f7589 */ /* 0x02006800000e0000 */
[----:B0-----:R-:W-:-:S05]  /*7fca0*/  IMAD.SHL.U32 R40, R32, 0x2000, RZ ;  /* 0x0000200020287824 */ /* 0x001fca00078e00ff */
[----:B------:R-:W-:-:S04]  /*7fcb0*/  LOP3.LUT R40, R33, 0x2000, R40, 0xf6, !PT ;  /* 0x0000200021287812 */ /* 0x000fc800078ef628 */
[----:B------:R-:W-:-:S04]  /*7fcc0*/  LOP3.LUT R40, R40, 0xffff, RZ, 0xc0, !PT ;  /* 0x0000ffff28287812 */ /* 0x000fc800078ec0ff */
[----:B------:R-:W-:Y:S01]  /*7fcd0*/  SHF.R.U32.HI R36, RZ, 0x1, R40 ;  /* 0x00000001ff247819 */ /* 0x000fe20000011628 */
[----:B-1----:R-:W-:-:S03]  /*7fce0*/  IMAD.IADD R55, R31, 0x1, R44 ;  /* 0x000000011f377824 */ /* 0x002fc600078e022c */
[----:B------:R-:W-:Y:S01]  /*7fcf0*/  LOP3.LUT R57, R36, 0x1fff, RZ, 0xc0, !PT ;  /* 0x00001fff24397812 */ /* 0x000fe200078ec0ff */
        /* <DEDUP_REMOVED lines=15> */
.L_x_749:
[----:B------:R-:W-:Y:S05]  /*7fdf0*/  BSYNC.RECONVERGENT B1 ;  /* 0x0000000000017941 */ /* 0x000fea0003800200 */
.L_x_748:
[----:B------:R-:W1:Y:S02]  /*7fe00*/  LDCU UR4, c[0x0][0x360] ;  /* 0x00006c00ff0477ac */ /* 0x000e640008000800 */
[----:B-1----:R-:W-:-:S05]  /*7fe10*/  VIADD R37, R37, UR4 ;  /* 0x0000000425257c36 */ /* 0x002fca0008000000 */
[----:B------:R-:W-:-:S13]  /*7fe20*/  ISETP.GE.U32.AND P0, PT, R37, R34, PT ;  /* 0x000000222500720c */ /* 0x000fda0003f06070 */
[----:B------:R-:W-:Y:S05]  /*7fe30*/  @!P0 BRA `(.L_x_750) ;  /* 0xfffffff400348947 */ /* 0x000fea000383ffff */
.L_x_747:
[----:B------:R-:W-:Y:S05]  /*7fe40*/  BSYNC.RECONVERGENT B0 ;  /* 0x0000000000007941 */ /* 0x000fea0003800200 */
.L_x_746:
[----:B------:R-:W1:Y:S08]  /*7fe50*/  S2UR UR5, SR_CgaCtaId ;  /* 0x00000000000579c3 */ /* 0x000e700000008800 */
[----:B------:R-:W-:Y:S01]  /*7fe60*/  BAR.SYNC.DEFER_BLOCKING 0x0 ;  /* 0x0000000000007b1d */ /* 0x000fe20000010000 */
[----:B0-----:R-:W-:Y:S02]  /*7fe70*/  IMAD.U32 R30, RZ, RZ, UR25 ;  /* 0x00000019ff1e7e24 */ /* 0x001fe4000f8e00ff */
[----:B------:R-:W-:-:S03]  /*7fe80*/  IMAD.U32 R31, RZ, RZ, UR26 ;  /* 0x0000001aff1f7e24 */ /* 0x000fc6000f8e00ff */
[----:B------:R-:W-:Y:S01]  /*7fe90*/  UMOV UR4, 0x400 ;  /* 0x0000040000047882 */ /* 0x000fe20000000000 */
[----:B------:R-:W-:Y:S01]  /*7fea0*/  BSSY.RECONVERGENT B0, `(.L_x_751) ;  /* 0x00000c2000007945 */ /* 0x000fe20003800200 */
[----:B-1----:R-:W-:-:S09]  /*7feb0*/  ULEA UR4, UR5, UR4, 0x18 ;  /* 0x0000000405047291 */ /* 0x002fd2000f8ec0ff */
        /* <DEDUP_REMOVED lines=13> */
.L_x_755:
        /* <DEDUP_REMOVED lines=174> */
.L_x_754:
[----:B------:R-:W-:Y:S05]  /*80a70*/  BSYNC.RECONVERGENT B1 ;  /* 0x0000000000017941 */ /* 0x000fea0003800200 */
.L_x_753:
[----:B------:R-:W1:Y:S02]  /*80a80*/  LDCU UR4, c[0x0][0x360] ;  /* 0x00006c00ff0477ac */ /* 0x000e640008000800 */
[----:B-1----:R-:W-:-:S05]  /*80a90*/  VIADD R37, R37, UR4 ;  /* 0x0000000425257c36 */ /* 0x002fca0008000000 */
[----:B------:R-:W-:-:S13]  /*80aa0*/  ISETP.GE.U32.AND P0, PT, R37, R34, PT ;  /* 0x000000222500720c */ /* 0x000fda0003f06070 */
[----:B------:R-:W-:Y:S05]  /*80ab0*/  @!P0 BRA `(.L_x_755) ;  /* 0xfffffff400348947 */ /* 0x000fea000383ffff */
.L_x_752:
[----:B------:R-:W-:Y:S05]  /*80ac0*/  BSYNC.RECONVERGENT B0 ;  /* 0x0000000000007941 */ /* 0x000fea0003800200 */
.L_x_751:
[----:B------:R-:W1:Y:S08]  /*80ad0*/  S2UR UR5, SR_CgaCtaId ;  /* 0x00000000000579c3 */ /* 0x000e700000008800 */
[----:B------:R-:W-:Y:S06]  /*80ae0*/  BAR.SYNC.DEFER_BLOCKING 0x0 ;  /* 0x0000000000007b1d */ /* 0x000fec0000010000 */
[----:B------:R-:W-:Y:S01]  /*80af0*/  UMOV UR4, 0x400 ;  /* 0x0000040000047882 */ /* 0x000fe20000000000 */
[----:B------:R-:W-:Y:S01]  /*80b00*/  BSSY.RECONVERGENT B0, `(.L_x_756) ;  /* 0x00000c1000007945 */ /* 0x000fe20003800200 */
[----:B-1----:R-:W-:-:S09]  /*80b10*/  ULEA UR4, UR5, UR4, 0x18 ;  /* 0x0000000405047291 */ /* 0x002fd2000f8ec0ff */
[----:B0-----:R-:W0:Y:S01]  /*80b20*/  LDS R30, [UR4+0x60] ;  /* 0x00006004ff1e7984 */ /* 0x001e220008000800 */
[----:B------:R-:W-:Y:S06]  /*80b30*/  BAR.SYNC.DEFER_BLOCKING 0x0 ;  /* 0x0000000000007b1d */ /* 0x000fec0000010000 */
[----:B------:R-:W-:Y:S04]  /*80b40*/  STS [UR4+0x60], RZ ;  /* 0x000060ffff007988 */ /* 0x000fe80008000804 */
[----:B0-----:R-:W-:Y:S01]  /*80b50*/  STS [UR4+0x5c], R30 ;  /* 0x00005c1eff007988 */ /* 0x001fe20008000804 */
        /* <DEDUP_REMOVED lines=8> */
.L_x_760:
        /* <DEDUP_REMOVED lines=174> */
.L_x_759:
[----:B------:R-:W-:Y:S05]  /*816c0*/  BSYNC.RECONVERGENT B1 ;  /* 0x0000000000017941 */ /* 0x000fea0003800200 */
.L_x_758:
[----:B------:R-:W1:Y:S02]  /*816d0*/  LDCU UR4, c[0x0][0x360] ;  /* 0x00006c00ff0477ac */ /* 0x000e640008000800 */
[----:B-1----:R-:W-:-:S05]  /*816e0*/  VIADD R37, R37, UR4 ;  /* 0x0000000425257c36 */ /* 0x002fca0008000000 */
[----:B------:R-:W-:-:S13]  /*816f0*/  ISETP.GE.U32.AND P0, PT, R37, R34, PT ;  /* 0x000000222500720c */ /* 0x000fda0003f06070 */
[----:B------:R-:W-:Y:S05]  /*81700*/  @!P0 BRA `(.L_x_760) ;  /* 0xfffffff400348947 */ /* 0x000fea000383ffff */
.L_x_757:
[----:B------:R-:W-:Y:S05]  /*81710*/  BSYNC.RECONVERGENT B0 ;  /* 0x0000000000007941 */ /* 0x000fea0003800200 */
.L_x_756:
        /* <DEDUP_REMOVED lines=20> */
.L_x_765:
        /* <DEDUP_REMOVED lines=174> */
.L_x_764:
[----:B------:R-:W-:Y:S05]  /*82340*/  BSYNC.RECONVERGENT B1 ;  /* 0x0000000000017941 */ /* 0x000fea0003800200 */
.L_x_763:
[----:B------:R-:W1:Y:S02]  /*82350*/  LDCU UR4, c[0x0][0x360] ;  /* 0x00006c00ff0477ac */ /* 0x000e640008000800 */
[----:B-1----:R-:W-:-:S05]  /*82360*/  VIADD R37, R37, UR4 ;  /* 0x0000000425257c36 */ /* 0x002fca0008000000 */
[----:B------:R-:W-:-:S13]  /*82370*/  ISETP.GE.U32.AND P0, PT, R37, R34, PT ;  /* 0x000000222500720c */ /* 0x000fda0003f06070 */
[----:B------:R-:W-:Y:S05]  /*82380*/  @!P0 BRA `(.L_x_765) ;  /* 0xfffffff400348947 */ /* 0x000fea000383ffff */
.L_x_762:
[----:B------:R-:W-:Y:S05]  /*82390*/  BSYNC.RECONVERGENT B0 ;  /* 0x0000000000007941 */ /* 0x000fea0003800200 */
.L_x_761:
        /* <DEDUP_REMOVED lines=17> */
.L_x_770:
        /* <DEDUP_REMOVED lines=174> */
.L_x_769:
[----:B------:R-:W-:Y:S05]  /*82f90*/  BSYNC.RECONVERGENT B1 ;  /* 0x0000000000017941 */ /* 0x000fea0003800200 */
.L_x_768:
[----:B------:R-:W1:Y:S02]  /*82fa0*/  LDCU UR4, c[0x0][0x360] ;  /* 0x00006c00ff0477ac */ /* 0x000e640008000800 */
[----:B-1----:R-:W-:-:S05]  /*82fb0*/  VIADD R37, R37, UR4 ;  /* 0x0000000425257c36 */ /* 0x002fca0008000000 */
[----:B------:R-:W-:-:S13]  /*82fc0*/  ISETP.GE.U32.AND P0, PT, R37, R34, PT ;  /* 0x000000222500720c */ /* 0x000fda0003f06070 */
[----:B------:R-:W-:Y:S05]  /*82fd0*/  @!P0 BRA `(.L_x_770) ;  /* 0xfffffff400348947 */ /* 0x000fea000383ffff */
.L_x_767:
[----:B------:R-:W-:Y:S05]  /*82fe0*/  BSYNC.RECONVERGENT B0 ;  /* 0x0000000000007941 */ /* 0x000fea0003800200 */
.L_x_766:
        /* <DEDUP_REMOVED lines=18> */
[----:B------:R0:W5:Y:S02]  /*83110*/  LDG.E.U8 R0, desc[UR22][R30.64+0x6] ;  /* 0x000006161e007981 */ /* 0x000164000c1e1100 */
.L_x_775:
[----:B------:R-:W-:-:S04]  /*83120*/  IMAD.WIDE.U32 R38, R29, 0x4, R2 ;  /* 0x000000041d267825 */ /* 0x000fc800078e0002 */
[----:B0-----:R-:W-:Y:S01]  /*83130*/  IMAD.WIDE.U32 R30, R29, 0x2, RZ ;  /* 0x000000021d1e7825 */ /* 0x001fe200078e00ff */
[----:B------:R-:W2:Y:S02]  /*83140*/  LDG.E R36, desc[UR22][R38.64+0x30000] ;  /* 0x0300001626247981 */ /* 0x000ea4000c1e1900 */
[----:B------:R-:W-:-:S05]  /*83150*/  IADD3 R40, P0, PT, R38, -R30, RZ ;  /* 0x8000001e26287210 */ /* 0x000fca0007f1e0ff */
[----:B------:R-:W-:Y:S01]  /*83160*/  IMAD.X R41, R39, 0x1, ~R31, P0 ;  /* 0x0000000127297824 */ /* 0x000fe200000e0e1f */
[----:B------:R-:W-:-:S04]  /*83170*/  IADD3 R30, P0, PT, -R29, R40, RZ ;  /* 0x000000281d1e7210 */ /* 0x000fc80007f1e1ff */
[----:B------:R0:W3:Y:S01]  /*83180*/  LDG.E.U16 R37, desc[UR22][R40.64+0x40000] ;  /* 0x0400001628257981 */ /* 0x0000e2000c1e1500 */
        /* <DEDUP_REMOVED lines=11> */
[----:B0-----:R-:W-:-:S02]  /*83240*/  LOP3.LUT R40, R43, R44, R38, 0x10, !PT ;  /* 0x0000002c2b287212 */ /* 0x001fc400078e1026 */
[--C-:B---3--:R-:W-:Y:S02]  /*83250*/  SHF.R.U32.HI R41, RZ, 0x9, R37.reuse ;  /* 0x00000009ff297819 */ /* 0x108fe40000011625 */
[--C-:B------:R-:W-:Y:S02]  /*83260*/  SHF.R.U32.HI R47, RZ, 0x7, R36.reuse ;  /* 0x00000007ff2f7819 */ /* 0x100fe40000011624 */
[--C-:B------:R-:W-:Y:S02]  /*83270*/  SHF.R.U32.HI R48, RZ, 0x15, R36.reuse ;  /* 0x00000015ff307819 */ /* 0x100fe40000011624 */
[--C-:B------:R-:W-:Y:S02]  /*83280*/  SHF.R.U32.HI R49, RZ, 0xc, R36.reuse ;  /* 0x0000000cff317819 */ /* 0x100fe40000011624 */
[----:B------:R-:W-:Y:S02]  /*83290*/  SHF.R.U32.HI R46, RZ, 0x11, R36 ;  /* 0x00000011ff2e7819 */ /* 0x000fe40000011624 */
        /* <DEDUP_REMOVED lines=31> */
[----:B------:R-:W-:Y:S02]  /*83490*/  LOP3.LUT R45, R50, R46, R45, 0xfe, !PT ;  /* 0x0000002e322d7212 */ /* 0x000fe400078efe2d */
[----:B------:R-:W-:Y:S02]  /*834a0*/  IADD3 R46, PT, PT, R49, R52, R51 ;  /* 0x00000034312e7210 */ /* 0x000fe40007ffe033 */
[----:B------:R-:W-:Y:S02]  /*834b0*/  SHF.R.U32.HI R51, RZ, 0x1, R33 ;  /* 0x00000001ff337819 */ /* 0x000fe40000011621 */
        /* <DEDUP_REMOVED lines=10> */
[----:B------:R-:W-:Y:S02]  /*83560*/  LOP3.LUT R51, R50, R45, R44, 0x8f, !PT ;  /* 0x0000002d32337212 */ /* 0x000fe400078e8f2c */
[----:B------:R-:W-:Y:S02]  /*83570*/  LOP3.LUT R52, RZ, R52, RZ, 0x33, !PT ;  /* 0x00000034ff347212 */ /* 0x000fe400078e33ff */
[----:B------:R-:W-:Y:S02]  /*83580*/  SHF.R.U32.HI R49, RZ, 0x1, R35 ;  /* 0x00000001ff317819 */ /* 0x000fe40000011623 */
[-CC-:B------:R-:W-:Y:S02]  /*83590*/  LOP3.LUT R35, R34, R53.reuse, R48.reuse, 0x8f, !PT ;  /* 0x0000003522237212 */ /* 0x180fe400078e8f30 */
[----:B------:R-:W-:-:S02]  /*835a0*/  LOP3.LUT R34, R54, R53, R48, 0x4f, !PT ;  /* 0x0000003536227212 */ /* 0x000fc400078e4f30 */
[----:B------:R-:W-:Y:S02]  /*835b0*/  LOP3.LUT R43, R43, R48, R53, 0x4f, !PT ;  /* 0x000000302b2b7212 */ /* 0x000fe400078e4f35 */
[----:B------:R-:W-:Y:S02]  /*835c0*/  LOP3.LUT R54, R33, R40, R48, 0x10, !PT ;  /* 0x0000002821367212 */ /* 0x000fe400078e1030 */
[----:B------:R-:W-:Y:S02]  /*835d0*/  IADD3 R51, PT, PT, R51, R46, R52 ;  /* 0x0000002e33337210 */ /* 0x000fe40007ffe034 */
        /* <DEDUP_REMOVED lines=45> */
.L_x_774:
[----:B------:R-:W-:Y:S05]  /*838b0*/  BSYNC.RECONVERGENT B1 ;  /* 0x0000000000017941 */ /* 0x000fea0003800200 */
.L_x_773:
[----:B------:R-:W1:Y:S02]  /*838c0*/  LDCU UR4, c[0x0][0x360] ;  /* 0x00006c00ff0477ac */ /* 0x000e640008000800 */
[----:B-1----:R-:W-:-:S05]  /*838d0*/  VIADD R29, R29, UR4 ;  /* 0x000000041d1d7c36 */ /* 0x002fca0008000000 */
[----:B------:R-:W-:-:S13]  /*838e0*/  ISETP.GE.U32.AND P0, PT, R29, R32, PT ;  /* 0x000000201d00720c */ /* 0x000fda0003f06070 */
[----:B------:R-:W-:Y:S05]  /*838f0*/  @!P0 BRA `(.L_x_775) ;  /* 0xfffffff800088947 */ /* 0x000fea000383ffff */
.L_x_772:
[----:B------:R-:W-:Y:S05]  /*83900*/  BSYNC.RECONVERGENT B0 ;  /* 0x0000000000007941 */ /* 0x000fea0003800200 */
.L_x_771:
[----:B------:R-:W1:Y:S08]  /*83910*/  S2UR UR5, SR_CgaCtaId ;  /* 0x00000000000579c3 */ /* 0x000e700000008800 */
[----:B------:R-:W-:Y:S01]  /*83920*/  BAR.SYNC.DEFER_BLOCKING 0x0 ;  /* 0x0000000000007b1d */ /* 0x000fe20000010000 */
[----:B------:R-:W-:Y:S02]  /*83930*/  IMAD.U32 R32, RZ, RZ, UR6 ;  /* 0x00000006ff207e24 */ /* 0x000fe4000f8e00ff */
[----:B0-----:R-:W-:-:S02]  /*83940*/  IMAD.U32 R31, RZ, RZ, UR24 ;  /* 0x00000018ff1f7e24 */ /* 0x001fc4000f8e00ff */
[----:B------:R-:W-:Y:S01]  /*83950*/  IMAD.MOV.U32 R30, RZ, RZ, R32 ;  /* 0x000000ffff1e7224 */ /* 0x000fe200078e0020 */
[----:B------:R-:W-:Y:S01]  /*83960*/  UMOV UR4, 0x400 ;  /* 0x0000040000047882 */ /* 0x000fe20000000000 */
[----:B------:R-:W-:Y:S01]  /*83970*/  IMAD.U32 R33, RZ, RZ, UR7 ;  /* 0x00000007ff217e24 */ /* 0x000fe2000f8e00ff */
[----:B-1----:R-:W-:-:S09]  /*83980*/  ULEA UR4, UR5, UR4, 0x18 ;  /* 0x0000000405047291 */ /* 0x002fd2000f8ec0ff */
[----:B------:R-:W0:Y:S04]  /*83990*/  LDS R0, [UR4+0x58] ;  /* 0x00005804ff007984 */ /* 0x000e280008000800 */
[----:B0-----:R0:W-:Y:S01]  /*839a0*/  STG.E desc[UR22][R30.64], R0 ;  /* 0x000000001e007986 */ /* 0x0011e2000c101916 */
[----:B------:R-:W-:Y:S06]  /*839b0*/  BAR.SYNC.DEFER_BLOCKING 0x0 ;  /* 0x0000000000007b1d */ /* 0x000fec0000010000 */
.L_x_740:
[----:B------:R-:W2:Y:S04]  /*839c0*/  LDG.E R29, desc[UR22][R10.64+0x28] ;  /* 0x000028160a1d7981 */ /* 0x000ea8000c1e1900 */
[----:B01----:R-:W2:Y:S01]  /*839d0*/  LDG.E R30, desc[UR22][R10.64+0x20] ;  /* 0x000020160a1e7981 */ /* 0x003ea2000c1e1900 */
[----:B------:R-:W-:Y:S01]  /*839e0*/  UMOV UR4, URZ ;  /* 0x000000ff00047c82 */ /* 0x000fe20008000000 */
[----:B------:R-:W-:Y:S02]  /*839f0*/  IMAD.IADD R27, R26, 0x1, R27 ;  /* 0x000000011a1b7824 */ /* 0x000fe400078e021b */
[----:B------:R-:W-:Y:S02]  /*83a00*/  IMAD.IADD R25, R25, 0x1, R28 ;  /* 0x0000000119197824 */ /* 0x000fe400078e021c */
[----:B--2---:R-:W-:-:S05]  /*83a10*/  IMAD R31, R29, R30, RZ ;  /* 0x0000001e1d1f7224 */ /* 0x004fca00078e02ff */
[----:B------:R-:W-:-:S13]  /*83a20*/  LOP3.LUT P0, RZ, R31, 0xffffc000, RZ, 0xc0, !PT ;  /* 0xffffc0001fff7812 */ /* 0x000fda000780c0ff */
[----:B------:R-:W-:Y:S05]  /*83a30*/  @!P0 BRA `(.L_x_776) ;  /* 0x0000005400808947 */ /* 0x000fea0003800000 */
[----:B------:R-:W-:-:S05]  /*83a40*/  UMOV UR4, URZ ;  /* 0x000000ff00047c82 */ /* 0x000fca0008000000 */
.L_x_812:
[----:B0-----:R-:W0:Y:S01]  /*83a50*/  S2UR UR9, SR_CgaCtaId ;  /* 0x00000000000979c3 */ /* 0x001e220000008800 */
[----:B------:R-:W-:Y:S01]  /*83a60*/  UMOV UR5, 0x400 ;  /* 0x0000040000057882 */ /* 0x000fe20000000000 */
[----:B------:R-:W-:Y:S01]  /*83a70*/  IMAD.U32 R32, RZ, RZ, UR25 ;  /* 0x00000019ff207e24 */ /* 0x000fe2000f8e00ff */
[----:B------:R-:W1:Y:S01]  /*83a80*/  S2R R35, SR_TID.X ;  /* 0x0000000000237919 */ /* 0x000e620000002100 */
[----:B------:R-:W-:Y:S01]  /*83a90*/  IMAD.U32 R33, RZ, RZ, UR26 ;  /* 0x0000001aff217e24 */ /* 0x000fe2000f8e00ff */
[----:B------:R-:W-:Y:S01]  /*83aa0*/  BSSY.RECONVERGENT B0, `(.L_x_777) ;  /* 0x00000d9000007945 */ /* 0x000fe20003800200 */
[----:B------:R-:W-:-:S05]  /*83ab0*/  IMAD.MOV.U32 R31, RZ, RZ, 0x4000 ;  /* 0x00004000ff1f7424 */ /* 0x000fca00078e00ff */
        /* <DEDUP_REMOVED lines=11> */
[----:B------:R-:W-:Y:S01]  /*83b70*/  IMAD.MOV.U32 R31, RZ, RZ, R35 ;  /* 0x000000ffff1f7224 */ /* 0x000fe200078e0023 */
[----:B------:R-:W-:Y:S01]  /*83b80*/  ISETP.NE.U32.AND P0, PT, R29, RZ, PT ;  /* 0x000000ff1d00720c */ /* 0x000fe20003f05070 */
[----:B------:R-:W-:-:S04]  /*83b90*/  IMAD.WIDE.U32 R32, R27, 0xc, R8 ;  /* 0x0000000c1b207825 */ /* 0x000fc800078e0008 */
[----:B------:R-:W-:-:S08]  /*83ba0*/  IMAD.WIDE.U32 R34, R25, 0x6, R6 ;  /* 0x0000000619227825 */ /* 0x000fd000078e0006 */
.L_x_781:
[----:B0-----:R-:W1:Y:S01]  /*83bb0*/  I2F.U32.RP R39, R29 ;  /* 0x0000001d00277306 */ /* 0x001e620000209000 */
[----:B------:R-:W-:Y:S02]  /*83bc0*/  IMAD.MOV R41, RZ, RZ, -R29 ;  /* 0x000000ffff297224 */ /* 0x000fe400078e0a1d */
[----:B0-----:R-:W-:Y:S02]  /*83bd0*/  IMAD.MOV.U32 R36, RZ, RZ, RZ ;  /* 0x000000ffff247224 */ /* 0x001fe400078e00ff */
[----:B------:R-:W-:-:S03]  /*83be0*/  VIADD R38, R31, UR4 ;  /* 0x000000041f267c36 */ /* 0x000fc60008000000 */
[----:B-1----:R-:W0:Y:S02]  /*83bf0*/  MUFU.RCP R39, R39 ;  /* 0x0000002700277308 */ /* 0x002e240000001000 */
[----:B0-----:R-:W-:Y:S01]  /*83c00*/  VIADD R37, R39, 0xffffffe ;  /* 0x0ffffffe27257836 */ /* 0x001fe20000000000 */
[----:B------:R-:W-:-:S05]  /*83c10*/  LOP3.LUT R39, RZ, R29, RZ, 0x33, !PT ;  /* 0x0000001dff277212 */ /* 0x000fca00078e33ff */
[----:B------:R-:W0:Y:S02]  /*83c20*/  F2I.FTZ.U32.TRUNC.NTZ R37, R37 ;  /* 0x0000002500257305 */ /* 0x000e24000021f000 */
[----:B0-----:R-:W-:-:S04]  /*83c30*/  IMAD R41, R41, R37, RZ ;  /* 0x0000002529297224 */ /* 0x001fc800078e02ff */
[----:B------:R-:W-:-:S06]  /*83c40*/  IMAD.HI.U32 R41, R37, R41, R36 ;  /* 0x0000002925297227 */ /* 0x000fcc00078e0024 */
        /* <DEDUP_REMOVED lines=21> */
[----:B------:R-:W-:Y:S02]  /*83da0*/  SHF.R.U32.HI R43, RZ, 0x9, R42 ;  /* 0x00000009ff2b7819 */ /* 0x000fe4000001162a */
[----:B---3--:R-:W-:Y:S02]  /*83db0*/  SHF.R.U32.HI R51, RZ, 0x9, R40 ;  /* 0x00000009ff337819 */ /* 0x008fe40000011628 */
[----:B------:R-:W-:Y:S02]  /*83dc0*/  SHF.R.U32.HI R44, RZ, 0x10, R42 ;  /* 0x00000010ff2c7819 */ /* 0x000fe4000001162a */
[-C--:B------:R-:W-:Y:S02]  /*83dd0*/  LOP3.LUT R48, R49, R50.reuse, R45, 0x10, !PT ;  /* 0x0000003231307212 */ /* 0x080fe400078e102d */
        /* <DEDUP_REMOVED lines=28> */
[----:B----4-:R-:W-:Y:S02]  /*83fa0*/  SHF.R.U32.HI R52, RZ, 0x6, R41 ;  /* 0x00000006ff347819 */ /* 0x010fe40000011629 */
[----:B------:R-:W-:-:S02]  /*83fb0*/  SHF.R.U32.HI R56, RZ, 0x6, R46 ;  /* 0x00000006ff387819 */ /* 0x000fc4000001162e */
[----:B------:R-:W-:Y:S02]  /*83fc0*/  SHF.R.U32.HI R59, RZ, 0x3, R46 ;  /* 0x00000003ff3b7819 */ /* 0x000fe4000001162e */
[----:B------:R-:W-:Y:S02]  /*83fd0*/  SHF.R.U32.HI R57, RZ, 0x3, R41 ;  /* 0x00000003ff397819 */ /* 0x000fe40000011629 */
[----:B------:R-:W-:Y:S02]  /*83fe0*/  LOP3.LUT R56, R59, R56, RZ, 0x3c, !PT ;  /* 0x000000383b387212 */ /* 0x000fe400078e3cff */
[----:B------:R-:W-:Y:S02]  /*83ff0*/  LOP3.LUT R52, R57, R52, RZ, 0x3c, !PT ;  /* 0x0000003439347212 */ /* 0x000fe400078e3cff */
[----:B------:R-:W-:Y:S02]  /*84000*/  LOP3.LUT R55, R56, R58, R55, 0x1e, !PT ;  /* 0x0000003a38377212 */ /* 0x000fe400078e1e37 */
[----:B------:R-:W-:-:S02]  /*84010*/  LOP3.LUT R52, R52, R53, R54, 0x1e, !PT ;  /* 0x0000003534347212 */ /* 0x000fc400078e1e36 */
[----:B------:R-:W-:Y:S02]  /*84020*/  LOP3.LUT R48, R50, R49, R48, 0xfe, !PT ;  /* 0x0000003132307212 */ /* 0x000fe400078efe30 */
[----:B0-----:R-:W-:Y:S02]  /*84030*/  SHF.R.U32.HI R38, RZ, 0x4, R47 ;  /* 0x00000004ff267819 */ /* 0x001fe4000001162f */
        /* <DEDUP_REMOVED lines=8> */
[----:B------:R-:W-:Y:S02]  /*840c0*/  SHF.R.U32.HI R54, RZ, 0x2, R41 ;  /* 0x00000002ff367819 */ /* 0x000fe40000011629 */
[----:B------:R-:W-:Y:S01]  /*840d0*/  SHF.R.U32.HI R47, RZ, 0x5, R46 ;  /* 0x00000005ff2f7819 */ /* 0x000fe2000001162e */
[----:B------:R-:W-:Y:S01]  /*840e0*/  IMAD.SHL.U32 R46, R52, 0x80, RZ ;  /* 0x00000080342e7824 */ /* 0x000fe200078e00ff */
        /* <DEDUP_REMOVED lines=9> */
[----:B------:R-:W-:Y:S02]  /*84180*/  SHF.R.U32.HI R47, RZ, 0x6, R46 ;  /* 0x00000006ff2f7819 */ /* 0x000fe4000001162e */
[----:B------:R-:W-:Y:S02]  /*84190*/  IADD3 R55, PT, PT, R53, R49, R54 ;  /* 0x0000003135377210 */ /* 0x000fe40007ffe036 */
[----:B------:R-:W-:Y:S02]  /*841a0*/  LOP3.LUT R47, R52, R47, R41, 0xe0, !PT ;  /* 0x0000002f342f7212 */ /* 0x000fe400078ee029 */
[----:B------:R-:W-:Y:S02]  /*841b0*/  SHF.R.U32.HI R49, RZ, 0x1, R38 ;  /* 0x00000001ff317819 */ /* 0x000fe40000011626 */
        /* <DEDUP_REMOVED lines=98> */
.L_x_780:
[----:B------:R-:W-:Y:S05]  /*847e0*/  BSYNC.RECONVERGENT B1 ;  /* 0x0000000000017941 */ /* 0x000fea0003800200 */
.L_x_779:
[----:B------:R-:W1:Y:S02]  /*847f0*/  LDCU UR5, c[0x0][0x360] ;  /* 0x00006c00ff0577ac */ /* 0x000e640008000800 */
[----:B-1----:R-:W-:-:S05]  /*84800*/  VIADD R31, R31, UR5 ;  /* 0x000000051f1f7c36 */ /* 0x002fca0008000000 */
[----:B------:R-:W-:-:S13]  /*84810*/  ISETP.GE.U32.AND P1, PT, R31, R26, PT ;  /* 0x0000001a1f00720c */ /* 0x000fda0003f26070 */
[----:B------:R-:W-:Y:S05]  /*84820*/  @!P1 BRA `(.L_x_781) ;  /* 0xfffffff000e09947 */ /* 0x000fea000383ffff */
.L_x_778:
[----:B------:R-:W-:Y:S05]  /*84830*/  BSYNC.RECONVERGENT B0 ;  /* 0x0000000000007941 */ /* 0x000fea0003800200 */
.L_x_777:
        /* <DEDUP_REMOVED lines=17> */
.L_x_786:
        /* <DEDUP_REMOVED lines=173> */
.L_x_785:
[----:B------:R-:W-:Y:S05]  /*85420*/  BSYNC.RECONVERGENT B1 ;  /* 0x0000000000017941 */ /* 0x000fea0003800200 */
.L_x_784:
[----:B------:R-:W1:Y:S02]  /*85430*/  LDCU UR5, c[0x0][0x360] ;  /* 0x00006c00ff0577ac */ /* 0x000e640008000800 */
[----:B-1----:R-:W-:-:S05]  /*85440*/  VIADD R31, R31, UR5 ;  /* 0x000000051f1f7c36 */ /* 0x002fca0008000000 */
[----:B------:R-:W-:-:S13]  /*85450*/  ISETP.GE.U32.AND P0, PT, R31, R26, PT ;  /* 0x0000001a1f00720c */ /* 0x000fda0003f06070 */
[----:B------:R-:W-:Y:S05]  /*85460*/  @!P0 BRA `(.L_x_786) ;  /* 0xfffffff400388947 */ /* 0x000fea000383ffff */
.L_x_783:
[----:B------:R-:W-:Y:S05]  /*85470*/  BSYNC.RECONVERGENT B0 ;  /* 0x0000000000007941 */ /* 0x000fea0003800200 */
.L_x_782:
        /* <DEDUP_REMOVED lines=21> */
.L_x_791:
        /* <DEDUP_REMOVED lines=173> */
.L_x_790:
[----:B------:R-:W-:Y:S05]  /*860a0*/  BSYNC.RECONVERGENT B1 ;  /* 0x0000000000017941 */ /* 0x000fea0003800200 */
.L_x_789:
[----:B------:R-:W1:Y:S02]  /*860b0*/  LDCU UR5, c[0x0][0x360] ;  /* 0x00006c00ff0577ac */ /* 0x000e640008000800 */
[----:B-1----:R-:W-:-:S05]  /*860c0*/  VIADD R31, R31, UR5 ;  /* 0x000000051f1f7c36 */ /* 0x002fca0008000000 */
[----:B------:R-:W-:-:S13]  /*860d0*/  ISETP.GE.U32.AND P0, PT, R31, R26, PT ;  /* 0x0000001a1f00720c */ /* 0x000fda0003f06070 */
[----:B------:R-:W-:Y:S05]  /*860e0*/  @!P0 BRA `(.L_x_791) ;  /* 0xfffffff400388947 */ /* 0x000fea000383ffff */
.L_x_788:
[----:B------:R-:W-:Y:S05]  /*860f0*/  BSYNC.RECONVERGENT B0 ;  /* 0x0000000000007941 */ /* 0x000fea0003800200 */
.L_x_787:
        /* <DEDUP_REMOVED lines=14> */
[----:B0-----:R-:W0:Y:S02]  /*861e0*/  LDC.64 R32, c[0x4][RZ] ;  /* 0x01000000ff207b82 */ /* 0x001e240000000a00 */
[----:B0-----:R-:W-:-:S05]  /*861f0*/  IMAD.WIDE.U32 R32, R20, 0x7, R32 ;  /* 0x0000000714207825 */ /* 0x001fca00078e0020 */
[----:B------:R0:W5:Y:S02]  /*86200*/  LDG.E.U8 R28, desc[UR22][R32.64+0x3] ;  /* 0x00000316201c7981 */ /* 0x000164000c1e1100 */
.L_x_796:
        /* <DEDUP_REMOVED lines=173> */
.L_x_795:
[----:B------:R-:W-:Y:S05]  /*86ce0*/  BSYNC.RECONVERGENT B1 ;  /* 0x0000000000017941 */ /* 0x000fea0003800200 */
.L_x_794:
[----:B------:R-:W1:Y:S02]  /*86cf0*/  LDCU UR5, c[0x0][0x360] ;  /* 0x00006c00ff0577ac */ /* 0x000e640008000800 */
[----:B-1----:R-:W-:-:S05]  /*86d00*/  VIADD R31, R31, UR5 ;  /* 0x000000051f1f7c36 */ /* 0x002fca0008000000 */
[----:B------:R-:W-:-:S13]  /*86d10*/  ISETP.GE.U32.AND P0, PT, R31, R26, PT ;  /* 0x0000001a1f00720c */ /* 0x000fda0003f06070 */
[----:B------:R-:W-:Y:S05]  /*86d20*/  @!P0 BRA `(.L_x_796) ;  /* 0xfffffff400388947 */ /* 0x000fea000383ffff */
.L_x_793:
[----:B------:R-:W-:Y:S05]  /*86d30*/  BSYNC.RECONVERGENT B0 ;  /* 0x0000000000007941 */ /* 0x000fea0003800200 */
.L_x_792:
        /* <DEDUP_REMOVED lines=21> */
.L_x_801:
        /* <DEDUP_REMOVED lines=173> */
.L_x_800:
[----:B------:R-:W-:Y:S05]  /*87960*/  BSYNC.RECONVERGENT B1 ;  /* 0x0000000000017941 */ /* 0x000fea0003800200 */
.L_x_799:
[----:B------:R-:W1:Y:S02]  /*87970*/  LDCU UR5, c[0x0][0x360] ;  /* 0x00006c00ff0577ac */ /* 0x000e640008000800 */
[----:B-1----:R-:W-:-:S05]  /*87980*/  VIADD R31, R31, UR5 ;  /* 0x000000051f1f7c36 */ /* 0x002fca0008000000 */
[----:B------:R-:W-:-:S13]  /*87990*/  ISETP.GE.U32.AND P0, PT, R31, R26, PT ;  /* 0x0000001a1f00720c */ /* 0x000fda0003f06070 */
[----:B------:R-:W-:Y:S05]  /*879a0*/  @!P0 BRA `(.L_x_801) ;  /* 0xfffffff400388947 */ /* 0x000fea000383ffff */
.L_x_798:
[----:B------:R-:W-:Y:S05]  /*879b0*/  BSYNC.RECONVERGENT B0 ;  /* 0x0000000000007941 */ /* 0x000fea0003800200 */
.L_x_797:
        /* <DEDUP_REMOVED lines=17> */
.L_x_806:
        /* <DEDUP_REMOVED lines=173> */
.L_x_805:
[----:B------:R-:W-:Y:S05]  /*885a0*/  BSYNC.RECONVERGENT B1 ;  /* 0x0000000000017941 */ /* 0x000fea0003800200 */
.L_x_804:
[----:B------:R-:W1:Y:S02]  /*885b0*/  LDCU UR5, c[0x0][0x360] ;  /* 0x00006c00ff0577ac */ /* 0x000e640008000800 */
[----:B-1----:R-:W-:-:S05]  /*885c0*/  VIADD R31, R31, UR5 ;  /* 0x000000051f1f7c36 */ /* 0x002fca0008000000 */
[----:B------:R-:W-:-:S13]  /*885d0*/  ISETP.GE.U32.AND P0, PT, R31, R26, PT ;  /* 0x0000001a1f00720c */ /* 0x000fda0003f06070 */
[----:B------:R-:W-:Y:S05]  /*885e0*/  @!P0 BRA `(.L_x_806) ;  /* 0xfffffff400388947 */ /* 0x000fea000383ffff */
.L_x_803:
[----:B------:R-:W-:Y:S05]  /*885f0*/  BSYNC.RECONVERGENT B0 ;  /* 0x0000000000007941 */ /* 0x000fea0003800200 */
.L_x_802:
        /* <DEDUP_REMOVED lines=21> */
.L_x_811:
        /* <DEDUP_REMOVED lines=43> */
[----:B----4-:R-:W-:Y:S02]  /*88a00*/  LOP3.LUT R47, R34, R38, R41, 0x1e, !PT ;  /* 0x00000026222f7212 */ /* 0x010fe400078e1e29 */
[----:B------:R-:W-:Y:S02]  /*88a10*/  LOP3.LUT R50, R37, R50, R52, 0x10, !PT ;  /* 0x0000003225327212 */ /* 0x000fe400078e1034 */
        /* <DEDUP_REMOVED lines=76> */
.L_x_810:
[----:B------:R-:W-:Y:S05]  /*88ee0*/  BSYNC.RECONVERGENT B1 ;  /* 0x0000000000017941 */ /* 0x000fea0003800200 */
.L_x_809:
[----:B------:R-:W1:Y:S02]  /*88ef0*/  LDCU UR5, c[0x0][0x360] ;  /* 0x00006c00ff0577ac */ /* 0x000e640008000800 */
[----:B-1----:R-:W-:-:S05]  /*88f00*/  VIADD R31, R31, UR5 ;  /* 0x000000051f1f7c36 */ /* 0x002fca0008000000 */
[----:B------:R-:W-:-:S13]  /*88f10*/  ISETP.GE.U32.AND P0, PT, R31, R26, PT ;  /* 0x0000001a1f00720c */ /* 0x000fda0003f06070 */
[----:B------:R-:W-:Y:S05]  /*88f20*/  @!P0 BRA `(.L_x_811) ;  /* 0xfffffff800088947 */ /* 0x000fea000383ffff */
.L_x_808:
[----:B------:R-:W-:Y:S05]  /*88f30*/  BSYNC.RECONVERGENT B0 ;  /* 0x0000000000007941 */ /* 0x000fea0003800200 */
.L_x_807:
[----:B------:R-:W1:Y:S08]  /*88f40*/  S2UR UR9, SR_CgaCtaId ;  /* 0x00000000000979c3 */ /* 0x000e700000008800 */
[----:B------:R-:W-:Y:S01]  /*88f50*/  BAR.SYNC.DEFER_BLOCKING 0x0 ;  /* 0x0000000000007b1d */ /* 0x000fe20000010000 */
[----:B------:R-:W-:Y:S01]  /*88f60*/  IMAD R31, R29, R30, RZ ;  /* 0x0000001e1d1f7224 */ /* 0x000fe200078e02ff */
[----:B------:R-:W-:Y:S01]  /*88f70*/  UIADD3 UR4, UPT, UPT, UR4, 0x4000, URZ ;  /* 0x0000400004047890 */ /* 0x000fe2000fffe0ff */
[----:B------:R-:W-:-:S02]  /*88f80*/  IMAD.U32 R34, RZ, RZ, UR6 ;  /* 0x00000006ff227e24 */ /* 0x000fc4000f8e00ff */
[----:B0-----:R-:W-:Y:S01]  /*88f90*/  IMAD.U32 R33, RZ, RZ, UR24 ;  /* 0x00000018ff217e24 */ /* 0x001fe2000f8e00ff */
[----:B------:R-:W-:Y:S01]  /*88fa0*/  UMOV UR5, 0x400 ;  /* 0x0000040000057882 */ /* 0x000fe20000000000 */
[----:B------:R-:W-:Y:S01]  /*88fb0*/  LOP3.LUT R26, R31, 0xffffc000, RZ, 0xc0, !PT ;  /* 0xffffc0001f1a7812 */ /* 0x000fe200078ec0ff */
[----:B------:R-:W-:Y:S02]  /*88fc0*/  IMAD.MOV.U32 R32, RZ, RZ, R34 ;  /* 0x000000ffff207224 */ /* 0x000fe400078e0022 */
[----:B------:R-:W-:Y:S01]  /*88fd0*/  IMAD.U32 R35, RZ, RZ, UR7 ;  /* 0x00000007ff237e24 */ /* 0x000fe2000f8e00ff */
[----:B------:R-:W-:Y:S01]  /*88fe0*/  ISETP.LE.U32.AND P0, PT, R26, UR4, PT ;  /* 0x000000041a007c0c */ /* 0x000fe2000bf03070 */
[----:B-1----:R-:W-:-:S09]  /*88ff0*/  ULEA UR5, UR9, UR5, 0x18 ;  /* 0x0000000509057291 */ /* 0x002fd2000f8ec0ff */
[----:B------:R-:W0:Y:S04]  /*89000*/  LDS R0, [UR5+0x58] ;  /* 0x00005805ff007984 */ /* 0x000e280008000800 */
[----:B0-----:R0:W-:Y:S01]  /*89010*/  STG.E desc[UR22][R32.64], R0 ;  /* 0x0000000020007986 */ /* 0x0011e2000c101916 */
[----:B------:R-:W-:Y:S06]  /*89020*/  BAR.SYNC.DEFER_BLOCKING 0x0 ;  /* 0x0000000000007b1d */ /* 0x000fec0000010000 */
[----:B------:R-:W-:Y:S05]  /*89030*/  @!P0 BRA `(.L_x_812) ;  /* 0xffffffa800848947 */ /* 0x000fea000383ffff */
.L_x_776:
[----:B------:R-:W-:-:S13]  /*89040*/  LOP3.LUT P0, R35, R31, 0x3fff, RZ, 0xc0, !PT ;  /* 0x00003fff1f237812 */ /* 0x000fda000780c0ff */
[----:B------:R-:W-:Y:S05]  /*89050*/  @!P0 BRA `(.L_x_813) ;  /* 0x0000005400688947 */ /* 0x000fea0003800000 */
[----:B------:R-:W1:Y:S01]  /*89060*/  S2UR UR9, SR_CgaCtaId ;  /* 0x00000000000979c3 */ /* 0x000e620000008800 */
[----:B------:R-:W-:Y:S01]  /*89070*/  UMOV UR5, 0x400 ;  /* 0x0000040000057882 */ /* 0x000fe20000000000 */
[----:B0-----:R-:W-:Y:S01]  /*89080*/  IMAD.U32 R32, RZ, RZ, UR25 ;  /* 0x00000019ff207e24 */ /* 0x001fe2000f8e00ff */
[----:B------:R-:W0:Y:S01]  /*89090*/  S2R R31, SR_TID.X ;  /* 0x00000000001f7919 */ /* 0x000e220000002100 */
[----:B------:R-:W-:Y:S01]  /*890a0*/  IMAD.U32 R33, RZ, RZ, UR26 ;  /* 0x0000001aff217e24 */ /* 0x000fe2000f8e00ff */
[----:B------:R-:W-:Y:S04]  /*890b0*/  BSSY.RECONVERGENT B0, `(.L_x_814) ;  /* 0x00000d8000007945 */ /* 0x000fe80003800200 */
        /* <DEDUP_REMOVED lines=15> */
.L_x_818:
        /* <DEDUP_REMOVED lines=195> */
.L_x_817:
[----:B------:R-:W-:Y:S05]  /*89de0*/  BSYNC.RECONVERGENT B1 ;  /* 0x0000000000017941 */ /* 0x000fea0003800200 */
.L_x_816:
[----:B------:R-:W1:Y:S02]  /*89df0*/  LDCU UR5, c[0x0][0x360] ;  /* 0x00006c00ff0577ac */ /* 0x000e640008000800 */
[----:B-1----:R-:W-:-:S05]  /*89e00*/  VIADD R41, R41, UR5 ;  /* 0x0000000529297c36 */ /* 0x002fca0008000000 */
[----:B------:R-:W-:-:S13]  /*89e10*/  ISETP.GE.U32.AND P1, PT, R41, R26, PT ;  /* 0x0000001a2900720c */ /* 0x000fda0003f26070 */
[----:B------:R-:W-:Y:S05]  /*89e20*/  @!P1 BRA `(.L_x_818) ;  /* 0xfffffff000e09947 */ /* 0x000fea000383ffff */
.L_x_815:
[----:B------:R-:W-:Y:S05]  /*89e30*/  BSYNC.RECONVERGENT B0 ;  /* 0x0000000000007941 */ /* 0x000fea0003800200 */
.L_x_814:
        /* <DEDUP_REMOVED lines=10> */
[----:B------:R-:W1:Y:S02]  /*89ee0*/  LDS R26, [UR4+0x5c] ;  /* 0x00005c04ff1a7984 */ /* 0x000e640008000800 */
[----:B-1----:R-:W-:-:S13]  /*89ef0*/  ISETP.GE.U32.AND P0, PT, R31, R26, PT ;  /* 0x0000001a1f00720c */ /* 0x002fda0003f06070 */
[----:B------:R-:W-:Y:S05]  /*89f00*/  @P0 BRA `(.L_x_820) ;  /* 0x0000000800dc0947 */ /* 0x000fea0003800000 */
[----:B------:R-:W1:Y:S02]  /*89f10*/  LDC.64 R32, c[0x4][RZ] ;  /* 0x01000000ff207b82 */ /* 0x000e640000000a00 */
[----:B-1----:R-:W-:-:S05]  /*89f20*/  IMAD.WIDE.U32 R32, R20, 0x7, R32 ;  /* 0x0000000714207825 */ /* 0x002fca00078e0020 */
[----:B------:R1:W5:Y:S01]  /*89f30*/  LDG.E.U8 R28, desc[UR22][R32.64+0x1] ;  /* 0x00000116201c7981 */ /* 0x000362000c1e1100 */
[----:B0-----:R-:W-:-:S07]  /*89f40*/  IMAD.MOV.U32 R37, RZ, RZ, R31 ;  /* 0x000000ffff257224 */ /* 0x001fce00078e001f */
.L_x_823:
[----:B0-----:R-:W-:-:S04]  /*89f50*/  IMAD.WIDE.U32 R40, R37, 0x4, R4 ;  /* 0x0000000425287825 */ /* 0x001fc800078e0004 */
[----:B-1----:R-:W-:Y:S01]  /*89f60*/  IMAD.WIDE.U32 R32, R37, 0x2, RZ ;  /* 0x0000000225207825 */ /* 0x002fe200078e00ff */
        /* <DEDUP_REMOVED lines=106> */
[----:B------:R-:W-:Y:S02]  /*8a610*/  IADD3 R43, PT, PT, R44, R43, R45 ;  /* 0x0000002b2c2b7210 */ /* 0x000fe40007ffe02d */
[----:B------:R-:W-:Y:S02]  /*8a620*/  SHF.R.U32.HI R42, RZ, 0xa, R35 ;  /* 0x0000000aff2a7819 */ /* 0x000fe40000011623 */
[----:B------:R-:W-:Y:S02]  /*8a630*/  SHF.R.U32.HI R36, RZ, 0x5, R41 ;  /* 0x00000005ff247819 */ /* 0x000fe40000011629 */
[----:B------:R-:W-:-:S02]  /*8a640*/  IADD3 R48, PT, PT, R48, R43, R49 ;  /* 0x0000002b30307210 */ /* 0x000fc40007ffe031 */
        /* <DEDUP_REMOVED lines=8> */
[----:B------:R-:W-:-:S05]  /*8a6d0*/  LOP3.LUT R36, R34, 0x1, RZ, 0xc0, !PT ;  /* 0x0000000122247812 */ /* 0x000fca00078ec0ff */
[----:B------:R-:W-:Y:S01]  /*8a6e0*/  IMAD.MOV R45, RZ, RZ, -R36 ;  /* 0x000000ffff2d7224 */ /* 0x000fe200078e0a24 */
        /* <DEDUP_REMOVED lines=52> */
.L_x_822:
[----:B------:R-:W-:Y:S05]  /*8aa30*/  BSYNC.RECONVERGENT B1 ;  /* 0x0000000000017941 */ /* 0x000fea0003800200 */
.L_x_821:
[----:B------:R-:W1:Y:S02]  /*8aa40*/  LDCU UR4, c[0x0][0x360] ;  /* 0x00006c00ff0477ac */ /* 0x000e640008000800 */
[----:B-1----:R-:W-:-:S05]  /*8aa50*/  VIADD R37, R37, UR4 ;  /* 0x0000000425257c36 */ /* 0x002fca0008000000 */
[----:B------:R-:W-:-:S13]  /*8aa60*/  ISETP.GE.U32.AND P0, PT, R37, R26, PT ;  /* 0x0000001a2500720c */ /* 0x000fda0003f06070 */
[----:B------:R-:W-:Y:S05]  /*8aa70*/  @!P0 BRA `(.L_x_823) ;  /* 0xfffffff400348947 */ /* 0x000fea000383ffff */
.L_x_820:
[----:B------:R-:W-:Y:S05]  /*8aa80*/  BSYNC.RECONVERGENT B0 ;  /* 0x0000000000007941 */ /* 0x000fea0003800200 */
.L_x_819:
        /* <DEDUP_REMOVED lines=20> */
.L_x_828:
        /* <DEDUP_REMOVED lines=174> */
.L_x_827:
[----:B------:R-:W-:Y:S05]  /*8b6b0*/  BSYNC.RECONVERGENT B1 ;  /* 0x0000000000017941 */ /* 0x000fea0003800200 */
.L_x_826:
[----:B------:R-:W1:Y:S02]  /*8b6c0*/  LDCU UR4, c[0x0][0x360] ;  /* 0x00006c00ff0477ac */ /* 0x000e640008000800 */
[----:B-1----:R-:W-:-:S05]  /*8b6d0*/  VIADD R37, R37, UR4 ;  /* 0x0000000425257c36 */ /* 0x002fca0008000000 */
[----:B------:R-:W-:-:S13]  /*8b6e0*/  ISETP.GE.U32.AND P0, PT, R37, R26, PT ;  /* 0x0000001a2500720c */ /* 0x000fda0003f06070 */
[----:B------:R-:W-:Y:S05]  /*8b6f0*/  @!P0 BRA `(.L_x_828) ;  /* 0xfffffff400348947 */ /* 0x000fea000383ffff */
.L_x_825:
[----:B------:R-:W-:Y:S05]  /*8b700*/  BSYNC.RECONVERGENT B0 ;  /* 0x0000000000007941 */ /* 0x000fea0003800200 */
.L_x_824:
        /* <DEDUP_REMOVED lines=13> */
[----:B0-----:R-:W0:Y:S02]  /*8b7e0*/  LDC.64 R32, c[0x4][RZ] ;  /* 0x01000000ff207b82 */ /* 0x001e240000000a00 */
[----:B0-----:R-:W-:-:S05]  /*8b7f0*/  IMAD.WIDE.U32 R32, R20, 0x7, R32 ;  /* 0x0000000714207825 */ /* 0x001fca00078e0020 */
[----:B------:R0:W5:Y:S01]  /*8b800*/  LDG.E.U8 R28, desc[UR22][R32.64+0x3] ;  /* 0x00000316201c7981 */ /* 0x000162000c1e1100 */
[----:B------:R-:W-:-:S07]  /*8b810*/  IMAD.MOV.U32 R37, RZ, RZ, R31 ;  /* 0x000000ffff257224 */ /* 0x000fce00078e001f */
.L_x_833:
        /* <DEDUP_REMOVED lines=174> */
.L_x_832:
[----:B------:R-:W-:Y:S05]  /*8c300*/  BSYNC.RECONVERGENT B1 ;  /* 0x0000000000017941 */ /* 0x000fea0003800200 */
.L_x_831:
[----:B------:R-:W1:Y:S02]  /*8c310*/  LDCU UR4, c[0x0][0x360] ;  /* 0x00006c00ff0477ac */ /* 0x000e640008000800 */
[----:B-1----:R-:W-:-:S05]  /*8c320*/  VIADD R37, R37, UR4 ;  /* 0x0000000425257c36 */ /* 0x002fca0008000000 */
[----:B------:R-:W-:-:S13]  /*8c330*/  ISETP.GE.U32.AND P0, PT, R37, R26, PT ;  /* 0x0000001a2500720c */ /* 0x000fda0003f06070 */
[----:B------:R-:W-:Y:S05]  /*8c340*/  @!P0 BRA `(.L_x_833) ;  /* 0xfffffff400348947 */ /* 0x000fea000383ffff */
.L_x_830:
[----:B------:R-:W-:Y:S05]  /*8c350*/  BSYNC.RECONVERGENT B0 ;  /* 0x0000000000007941 */ /* 0x000fea0003800200 */
.L_x_829:
        /* <DEDUP_REMOVED lines=20> */
.L_x_838:
        /* <DEDUP_REMOVED lines=174> */
.L_x_837:
[----:B------:R-:W-:Y:S05]  /*8cf80*/  BSYNC.RECONVERGENT B1 ;  /* 0x0000000000017941 */ /* 0x000fea0003800200 */
.L_x_836:
[----:B------:R-:W1:Y:S02]  /*8cf90*/  LDCU UR4, c[0x0][0x360] ;  /* 0x00006c00ff0477ac */ /* 0x000e640008000800 */
[----:B-1----:R-:W-:-:S05]  /*8cfa0*/  VIADD R37, R37, UR4 ;  /* 0x0000000425257c36 */ /* 0x002fca0008000000 */
[----:B------:R-:W-:-:S13]  /*8cfb0*/  ISETP.GE.U32.AND P0, PT, R37, R26, PT ;  /* 0x0000001a2500720c */ /* 0x000fda0003f06070 */
[----:B------:R-:W-:Y:S05]  /*8cfc0*/  @!P0 BRA `(.L_x_838) ;  /* 0xfffffff400348947 */ /* 0x000fea000383ffff */
.L_x_835:
[----:B------:R-:W-:Y:S05]  /*8cfd0*/  BSYNC.RECONVERGENT B0 ;  /* 0x0000000000007941 */ /* 0x000fea0003800200 */
.L_x_834:
        /* <DEDUP_REMOVED lines=17> */
.L_x_843:
        /* <DEDUP_REMOVED lines=174> */
.L_x_842:
[----:B------:R-:W-:Y:S05]  /*8dbd0*/  BSYNC.RECONVERGENT B1 ;  /* 0x0000000000017941 */ /* 0x000fea0003800200 */
.L_x_841:
[----:B------:R-:W1:Y:S02]  /*8dbe0*/  LDCU UR4, c[0x0][0x360] ;  /* 0x00006c00ff0477ac */ /* 0x000e640008000800 */
[----:B-1----:R-:W-:-:S05]  /*8dbf0*/  VIADD R37, R37, UR4 ;  /* 0x0000000425257c36 */ /* 0x002fca0008000000 */
[----:B------:R-:W-:-:S13]  /*8dc00*/  ISETP.GE.U32.AND P0, PT, R37, R26, PT ;  /* 0x0000001a2500720c */ /* 0x000fda0003f06070 */
[----:B------:R-:W-:Y:S05]  /*8dc10*/  @!P0 BRA `(.L_x_843) ;  /* 0xfffffff400348947 */ /* 0x000fea000383ffff */
.L_x_840:
[----:B------:R-:W-:Y:S05]  /*8dc20*/  BSYNC.RECONVERGENT B0 ;  /* 0x0000000000007941 */ /* 0x000fea0003800200 */
.L_x_839:
        /* <DEDUP_REMOVED lines=19> */
.L_x_848:
        /* <DEDUP_REMOVED lines=121> */
.L_x_847:
[----:B------:R-:W-:Y:S05]  /*8e4f0*/  BSYNC.RECONVERGENT B1 ;  /* 0x0000000000017941 */ /* 0x000fea0003800200 */
.L_x_846:
[----:B------:R-:W1:Y:S02]  /*8e500*/  LDCU UR4, c[0x0][0x360] ;  /* 0x00006c00ff0477ac */ /* 0x000e640008000800 */
[----:B-1----:R-:W-:-:S05]  /*8e510*/  VIADD R31, R31, UR4 ;  /* 0x000000041f1f7c36 */ /* 0x002fca0008000000 */
[----:B------:R-:W-:-:S13]  /*8e520*/  ISETP.GE.U32.AND P0, PT, R31, R26, PT ;  /* 0x0000001a1f00720c */ /* 0x000fda0003f06070 */
[----:B------:R-:W-:Y:S05]  /*8e530*/  @!P0 BRA `(.L_x_848) ;  /* 0xfffffff800088947 */ /* 0x000fea000383ffff */
.L_x_845:
[----:B------:R-:W-:Y:S05]  /*8e540*/  BSYNC.RECONVERGENT B0 ;  /* 0x0000000000007941 */ /* 0x000fea0003800200 */
.L_x_844:
        /* <DEDUP_REMOVED lines=11> */
.L_x_813:
[----:B------:R-:W0:Y:S04]  /*8e600*/  LDG.E R26, desc[UR22][R10.64+0x38] ;  /* 0x000038160a1a7981 */ /* 0x000e28000c1e1900 */
[----:B------:R-:W0:Y:S01]  /*8e610*/  LDG.E R31, desc[UR22][R10.64+0x30] ;  /* 0x000030160a1f7981 */ /* 0x000e22000c1e1900 */
[----:B------:R-:W-:Y:S01]  /*8e620*/  UMOV UR4, URZ ;  /* 0x000000ff00047c82 */ /* 0x000fe20008000000 */
[----:B------:R-:W-:Y:S02]  /*8e630*/  IMAD.IADD R27, R30, 0x1, R27 ;  /* 0x000000011e1b7824 */ /* 0x000fe400078e021b */
[----:B------:R-:W-:Y:S02]  /*8e640*/  IMAD.IADD R25, R29, 0x1, R25 ;  /* 0x000000011d197824 */ /* 0x000fe400078e0219 */
[----:B01----:R-:W-:-:S05]  /*8e650*/  IMAD R32, R26, R31, RZ ;  /* 0x0000001f1a207224 */ /* 0x003fca00078e02ff */
[----:B------:R-:W-:-:S13]  /*8e660*/  LOP3.LUT P0, RZ, R32, 0xffffc000, RZ, 0xc0, !PT ;  /* 0xffffc00020ff7812 */ /* 0x000fda000780c0ff */
[----:B------:R-:W-:Y:S05]  /*8e670*/  @!P0 BRA `(.L_x_849) ;  /* 0x00000054007c8947 */ /* 0x000fea0003800000 */
[----:B------:R-:W-:-:S05]  /*8e680*/  UMOV UR4, URZ ;  /* 0x000000ff00047c82 */ /* 0x000fca0008000000 */
.L_x_885:
        /* <DEDUP_REMOVED lines=19> */
[----:B------:R-:W-:-:S04]  /*8e7c0*/  IMAD.WIDE.U32 R28, R27, 0xc, R8 ;  /* 0x0000000c1b1c7825 */ /* 0x000fc800078e0008 */
[----:B------:R-:W-:-:S08]  /*8e7d0*/  IMAD.WIDE.U32 R32, R25, 0x6, R6 ;  /* 0x0000000619207825 */ /* 0x000fd000078e0006 */
.L_x_854:
        /* <DEDUP_REMOVED lines=195> */
.L_x_853:
[----:B------:R-:W-:Y:S05]  /*8f410*/  BSYNC.RECONVERGENT B1 ;  /* 0x0000000000017941 */ /* 0x000fea0003800200 */
.L_x_852:
[----:B------:R-:W1:Y:S02]  /*8f420*/  LDCU UR5, c[0x0][0x360] ;  /* 0x00006c00ff0577ac */ /* 0x000e640008000800 */
[----:B-1----:R-:W-:-:S05]  /*8f430*/  VIADD R41, R41, UR5 ;  /* 0x0000000529297c36 */ /* 0x002fca0008000000 */
[----:B------:R-:W-:-:S13]  /*8f440*/  ISETP.GE.U32.AND P1, PT, R41, R30, PT ;  /* 0x0000001e2900720c */ /* 0x000fda0003f26070 */
[----:B------:R-:W-:Y:S05]  /*8f450*/  @!P1 BRA `(.L_x_854) ;  /* 0xfffffff000e09947 */ /* 0x000fea000383ffff */
.L_x_851:
[----:B------:R-:W-:Y:S05]  /*8f460*/  BSYNC.RECONVERGENT B0 ;  /* 0x0000000000007941 */ /* 0x000fea0003800200 */
.L_x_850:
        /* <DEDUP_REMOVED lines=17> */
.L_x_859:
[----:B0-----:R-:W-:-:S04]  /*8f580*/  IMAD.WIDE.U32 R40, R33, 0x4, R4 ;  /* 0x0000000421287825 */ /* 0x001fc800078e0004 */
[----:B-1----:R-:W-:Y:S01]  /*8f590*/  IMAD.WIDE.U32 R28, R33, 0x2, RZ ;  /* 0x00000002211c7825 */ /* 0x002fe200078e00ff */
[----:B0-----:R-:W2:Y:S02]  /*8f5a0*/  LDG.E R37, desc[UR22][R40.64+0x30000] ;  /* 0x0300001628257981 */ /* 0x001ea4000c1e1900 */
        /* <DEDUP_REMOVED lines=170> */
.L_x_858:
[----:B------:R-:W-:Y:S05]  /*90050*/  BSYNC.RECONVERGENT B1 ;  /* 0x0000000000017941 */ /* 0x000fea0003800200 */
.L_x_857:
[----:B------:R-:W1:Y:S02]  /*90060*/  LDCU UR5, c[0x0][0x360] ;  /* 0x00006c00ff0577ac */ /* 0x000e640008000800 */
[----:B-1----:R-:W-:-:S05]  /*90070*/  VIADD R33, R33, UR5 ;  /* 0x0000000521217c36 */ /* 0x002fca0008000000 */
[----:B------:R-:W-:-:S13]  /*90080*/  ISETP.GE.U32.AND P0, PT, R33, R30, PT ;  /* 0x0000001e2100720c */ /* 0x000fda0003f06070 */
[----:B------:R-:W-:Y:S05]  /*90090*/  @!P0 BRA `(.L_x_859) ;  /* 0xfffffff400388947 */ /* 0x000fea000383ffff */
.L_x_856:
[----:B------:R-:W-:Y:S05]  /*900a0*/  BSYNC.RECONVERGENT B0 ;  /* 0x0000000000007941 */ /* 0x000fea0003800200 */
.L_x_855:
        /* <DEDUP_REMOVED lines=21> */
.L_x_864:
        /* <DEDUP_REMOVED lines=173> */
.L_x_863:
[----:B------:R-:W-:Y:S05]  /*90cd0*/  BSYNC.RECONVERGENT B1 ;  /* 0x0000000000017941 */ /* 0x000fea0003800200 */
.L_x_862:
[----:B------:R-:W1:Y:S02]  /*90ce0*/  LDCU UR5, c[0x0][0x360] ;  /* 0x00006c00ff0577ac */ /* 0x000e640008000800 */
[----:B-1----:R-:W-:-:S05]  /*90cf0*/  VIADD R33, R33, UR5 ;  /* 0x0000000521217c36 */ /* 0x002fca0008000000 */
[----:B------:R-:W-:-:S13]  /*90d00*/  ISETP.GE.U32.AND P0, PT, R33, R30, PT ;  /* 0x0000001e2100720c */ /* 0x000fda0003f06070 */
[----:B------:R-:W-:Y:S05]  /*90d10*/  @!P0 BRA `(.L_x_864) ;  /* 0xfffffff400388947 */ /* 0x000fea000383ffff */
.L_x_861:
[----:B------:R-:W-:Y:S05]  /*90d20*/  BSYNC.RECONVERGENT B0 ;  /* 0x0000000000007941 */ /* 0x000fea0003800200 */
.L_x_860:
        /* <DEDUP_REMOVED lines=17> */
.L_x_869:
        /* <DEDUP_REMOVED lines=173> */
.L_x_868:
[----:B------:R-:W-:Y:S05]  /*91910*/  BSYNC.RECONVERGENT B1 ;  /* 0x0000000000017941 */ /* 0x000fea0003800200 */
.L_x_867:
[----:B------:R-:W1:Y:S02]  /*91920*/  LDCU UR5, c[0x0][0x360] ;  /* 0x00006c00ff0577ac */ /* 0x000e640008000800 */
[----:B-1----:R-:W-:-:S05]  /*91930*/  VIADD R33, R33, UR5 ;  /* 0x0000000521217c36 */ /* 0x002fca0008000000 */
[----:B------:R-:W-:-:S13]  /*91940*/  ISETP.GE.U32.AND P0, PT, R33, R30, PT ;  /* 0x0000001e2100720c */ /* 0x000fda0003f06070 */
[----:B------:R-:W-:Y:S05]  /*91950*/  @!P0 BRA `(.L_x_869) ;  /* 0xfffffff400388947 */ /* 0x000fea000383ffff */
.L_x_866:
[----:B------:R-:W-:Y:S05]  /*91960*/  BSYNC.RECONVERGENT B0 ;  /* 0x0000000000007941 */ /* 0x000fea0003800200 */
.L_x_865:
        /* <DEDUP_REMOVED lines=21> */
.L_x_874:
        /* <DEDUP_REMOVED lines=173> */
.L_x_873:
[----:B------:R-:W-:Y:S05]  /*92590*/  BSYNC.RECONVERGENT B1 ;  /* 0x0000000000017941 */ /* 0x000fea0003800200 */
.L_x_872:
[----:B------:R-:W1:Y:S02]  /*925a0*/  LDCU UR5, c[0x0][0x360] ;  /* 0x00006c00ff0577ac */ /* 0x000e640008000800 */
[----:B-1----:R-:W-:-:S05]  /*925b0*/  VIADD R33, R33, UR5 ;  /* 0x0000000521217c36 */ /* 0x002fca0008000000 */
[----:B------:R-:W-:-:S13]  /*925c0*/  ISETP.GE.U32.AND P0, PT, R33, R30, PT ;  /* 0x0000001e2100720c */ /* 0x000fda0003f06070 */
[----:B------:R-:W-:Y:S05]  /*925d0*/  @!P0 BRA `(.L_x_874) ;  /* 0xfffffff400388947 */ /* 0x000fea000383ffff */
.L_x_871:
[----:B------:R-:W-:Y:S05]  /*925e0*/  BSYNC.RECONVERGENT B0 ;  /* 0x0000000000007941 */ /* 0x000fea0003800200 */
.L_x_870:
        /* <DEDUP_REMOVED lines=17> */
.L_x_879:
        /* <DEDUP_REMOVED lines=173> */
.L_x_878:
[----:B------:R-:W-:Y:S05]  /*931d0*/  BSYNC.RECONVERGENT B1 ;  /* 0x0000000000017941 */ /* 0x000fea0003800200 */
.L_x_877:
[----:B------:R-:W1:Y:S02]  /*931e0*/  LDCU UR5, c[0x0][0x360] ;  /* 0x00006c00ff0577ac */ /* 0x000e640008000800 */
[----:B-1----:R-:W-:-:S05]  /*931f0*/  VIADD R33, R33, UR5 ;  /* 0x0000000521217c36 */ /* 0x002fca0008000000 */
[----:B------:R-:W-:-:S13]  /*93200*/  ISETP.GE.U32.AND P0, PT, R33, R30, PT ;  /* 0x0000001e2100720c */ /* 0x000fda0003f06070 */
[----:B------:R-:W-:Y:S05]  /*93210*/  @!P0 BRA `(.L_x_879) ;  /* 0xfffffff400388947 */ /* 0x000fea000383ffff */
.L_x_876:
[----:B------:R-:W-:Y:S05]  /*93220*/  BSYNC.RECONVERGENT B0 ;  /* 0x0000000000007941 */ /* 0x000fea0003800200 */
.L_x_875:
        /* <DEDUP_REMOVED lines=21> */
.L_x_884:
        /* <DEDUP_REMOVED lines=121> */
.L_x_883:
[----:B------:R-:W-:Y:S05]  /*93b10*/  BSYNC.RECONVERGENT B1 ;  /* 0x0000000000017941 */ /* 0x000fea0003800200 */
.L_x_882:
[----:B------:R-:W1:Y:S02]  /*93b20*/  LDCU UR5, c[0x0][0x360] ;  /* 0x00006c00ff0577ac */ /* 0x000e640008000800 */
[----:B-1----:R-:W-:-:S05]  /*93b30*/  VIADD R33, R33, UR5 ;  /* 0x0000000521217c36 */ /* 0x002fca0008000000 */
[----:B------:R-:W-:-:S13]  /*93b40*/  ISETP.GE.U32.AND P0, PT, R33, R30, PT ;  /* 0x0000001e2100720c */ /* 0x000fda0003f06070 */
[----:B------:R-:W-:Y:S05]  /*93b50*/  @!P0 BRA `(.L_x_884) ;  /* 0xfffffff800088947 */ /* 0x000fea000383ffff */
.L_x_881:
[----:B------:R-:W-:Y:S05]  /*93b60*/  BSYNC.RECONVERGENT B0 ;  /* 0x0000000000007941 */ /* 0x000fea0003800200 */
.L_x_880:
[----:B------:R-:W1:Y:S08]  /*93b70*/  S2UR UR9, SR_CgaCtaId ;  /* 0x00000000000979c3 */ /* 0x000e700000008800 */
[----:B------:R-:W-:Y:S01]  /*93b80*/  BAR.SYNC.DEFER_BLOCKING 0x0 ;  /* 0x0000000000007b1d */ /* 0x000fe20000010000 */
[----:B------:R-:W-:Y:S01]  /*93b90*/  IMAD.U32 R32, RZ, RZ, UR6 ;  /* 0x00000006ff207e24 */ /* 0x000fe2000f8e00ff */
[----:B------:R-:W-:Y:S01]  /*93ba0*/  UIADD3 UR4, UPT, UPT, UR4, 0x4000, URZ ;  /* 0x0000400004047890 */ /* 0x000fe2000fffe0ff */
[----:B0-----:R-:W-:-:S02]  /*93bb0*/  IMAD.U32 R29, RZ, RZ, UR24 ;  /* 0x00000018ff1d7e24 */ /* 0x001fc4000f8e00ff */
[----:B------:R-:W-:Y:S01]  /*93bc0*/  IMAD.MOV.U32 R28, RZ, RZ, R32 ;  /* 0x000000ffff1c7224 */ /* 0x000fe200078e0020 */
[----:B------:R-:W-:Y:S01]  /*93bd0*/  UMOV UR5, 0x400 ;  /* 0x0000040000057882 */ /* 0x000fe20000000000 */
[----:B------:R-:W-:Y:S02]  /*93be0*/  IMAD R32, R26, R31, RZ ;  /* 0x0000001f1a207224 */ /* 0x000fe400078e02ff */
[----:B------:R-:W-:-:S03]  /*93bf0*/  IMAD.U32 R33, RZ, RZ, UR7 ;  /* 0x00000007ff217e24 */ /* 0x000fc6000f8e00ff */
[----:B------:R-:W-:-:S04]  /*93c00*/  LOP3.LUT R30, R32, 0xffffc000, RZ, 0xc0, !PT ;  /* 0xffffc000201e7812 */ /* 0x000fc800078ec0ff */
[----:B------:R-:W-:Y:S01]  /*93c10*/  ISETP.LE.U32.AND P0, PT, R30, UR4, PT ;  /* 0x000000041e007c0c */ /* 0x000fe2000bf03070 */
[----:B-1----:R-:W-:-:S09]  /*93c20*/  ULEA UR5, UR9, UR5, 0x18 ;  /* 0x0000000509057291 */ /* 0x002fd2000f8ec0ff */
[----:B------:R-:W0:Y:S04]  /*93c30*/  LDS R0, [UR5+0x58] ;  /* 0x00005805ff007984 */ /* 0x000e280008000800 */
[----:B0-----:R0:W-:Y:S01]  /*93c40*/  STG.E desc[UR22][R28.64], R0 ;  /* 0x000000001c007986 */ /* 0x0011e2000c101916 */
[----:B------:R-:W-:Y:S06]  /*93c50*/  BAR.SYNC.DEFER_BLOCKING 0x0 ;  /* 0x0000000000007b1d */ /* 0x000fec0000010000 */
[----:B------:R-:W-:Y:S05]  /*93c60*/  @!P0 BRA `(.L_x_885) ;  /* 0xffffffa800888947 */ /* 0x000fea000383ffff */
.L_x_849:
        /* <DEDUP_REMOVED lines=23> */
.L_x_891:
        /* <DEDUP_REMOVED lines=195> */
.L_x_890:
[----:B------:R-:W-:Y:S05]  /*94a10*/  BSYNC.RECONVERGENT B1 ;  /* 0x0000000000017941 */ /* 0x000fea0003800200 */
.L_x_889:
[----:B------:R-:W1:Y:S02]  /*94a20*/  LDCU UR5, c[0x0][0x360] ;  /* 0x00006c00ff0577ac */ /* 0x000e640008000800 */
[----:B-1----:R-:W-:-:S05]  /*94a30*/  VIADD R41, R41, UR5 ;  /* 0x0000000529297c36 */ /* 0x002fca0008000000 */
[----:B------:R-:W-:-:S13]  /*94a40*/  ISETP.GE.U32.AND P1, PT, R41, R30, PT ;  /* 0x0000001e2900720c */ /* 0x000fda0003f26070 */
[----:B------:R-:W-:Y:S05]  /*94a50*/  @!P1 BRA `(.L_x_891) ;  /* 0xfffffff000e09947 */ /* 0x000fea000383ffff */
.L_x_888:
[----:B------:R-:W-:Y:S05]  /*94a60*/  BSYNC.RECONVERGENT B0 ;  /* 0x0000000000007941 */ /* 0x000fea0003800200 */
.L_x_887:
        /* <DEDUP_REMOVED lines=15> */
[----:B0-----:R0:W5:Y:S01]  /*94b60*/  LDG.E.U8 R34, desc[UR22][R28.64+0x1] ;  /* 0x000001161c227981 */ /* 0x001162000c1e1100 */
[----:B------:R-:W-:-:S07]  /*94b70*/  IMAD.MOV.U32 R35, RZ, RZ, R39 ;  /* 0x000000ffff237224 */ /* 0x000fce00078e0027 */
.L_x_896:
        /* <DEDUP_REMOVED lines=38> */
[--C-:B----4-:R-:W-:Y:S02]  /*94de0*/  SHF.R.U32.HI R43, RZ, 0x6, R36.reuse ;  /* 0x00000006ff2b7819 */ /* 0x110fe40000011624 */
[----:B------:R-:W-:Y:S02]  /*94df0*/  SHF.R.U32.HI R44, RZ, 0x3, R36 ;  /* 0x00000003ff2c7819 */ /* 0x000fe40000011624 */
[----:B------:R-:W-:Y:S02]  /*94e00*/  LOP3.LUT R47, R49, R51, R52, 0x10, !PT ;  /* 0x00000033312f7212 */ /* 0x000fe400078e1034 */
[----:B------:R-:W-:Y:S02]  /*94e10*/  LOP3.LUT R48, R56, R55, R50, 0x40, !PT ;  /* 0x0000003738307212 */ /* 0x000fe400078e4032 */
[----:B------:R-:W-:-:S02]  /*94e20*/  LOP3.LUT R51, R57, R56, R53, 0x10, !PT ;  /* 0x0000003839337212 */ /* 0x000fc400078e1035 */
[----:B------:R-:W-:Y:S02]  /*94e30*/  LOP3.LUT R49, R50, R53, R54, 0x40, !PT ;  /* 0x0000003532317212 */ /* 0x000fe400078e4036 */
        /* <DEDUP_REMOVED lines=24> */
[--C-:B------:R-:W-:Y:S02]  /*94fc0*/  SHF.R.U32.HI R45, RZ, 0x3, R42.reuse ;  /* 0x00000003ff2d7819 */ /* 0x100fe4000001162a */
[----:B------:R-:W-:-:S02]  /*94fd0*/  SHF.R.U32.HI R50, RZ, 0x5, R42 ;  /* 0x00000005ff327819 */ /* 0x000fc4000001162a */
[----:B------:R-:W-:Y:S02]  /*94fe0*/  LOP3.LUT R49, R48, R46, R45, 0x4f, !PT ;  /* 0x0000002e30317212 */ /* 0x000fe400078e4f2d */
[--C-:B------:R-:W-:Y:S02]  /*94ff0*/  SHF.R.U32.HI R54, RZ, 0x6, R41.reuse ;  /* 0x00000006ff367819 */ /* 0x100fe40000011629 */
[----:B------:R-:W-:Y:S02]  /*95000*/  SHF.R.U32.HI R47, RZ, 0x5, R41 ;  /* 0x00000005ff2f7819 */ /* 0x000fe40000011629 */
[----:B------:R-:W-:Y:S02]  /*95010*/  SHF.R.U32.HI R56, RZ, 0x2, R40 ;  /* 0x00000002ff387819 */ /* 0x000fe40000011628 */
[----:B------:R-:W-:Y:S02]  /*95020*/  SHF.R.U32.HI R51, RZ, 0x1, R36 ;  /* 0x00000001ff337819 */ /* 0x000fe40000011624 */
[----:B------:R-:W-:-:S02]  /*95030*/  SHF.R.U32.HI R37, RZ, 0x1, R42 ;  /* 0x00000001ff257819 */ /* 0x000fc4000001162a */
[----:B------:R-:W-:Y:S02]  /*95040*/  LOP3.LUT R38, R44, 0xfffffffe, RZ, 0xfc, !PT ;  /* 0xfffffffe2c267812 */ /* 0x000fe400078efcff */
[----:B------:R-:W-:Y:S02]  /*95050*/  LOP3.LUT R52, R50, R46, R45, 0x8f, !PT ;  /* 0x0000002e32347212 */ /* 0x000fe400078e8f2d */
[----:B------:R-:W-:Y:S02]  /*95060*/  LOP3.LUT R53, R49, 0xfffffffe, RZ, 0xfc, !PT ;  /* 0xfffffffe31357812 */ /* 0x000fe400078efcff */
[----:B------:R-:W-:Y:S02]  /*95070*/  SHF.R.U32.HI R44, RZ, 0x6, R42 ;  /* 0x00000006ff2c7819 */ /* 0x000fe4000001162a */
[----:B------:R-:W-:Y:S02]  /*95080*/  SHF.R.U32.HI R49, RZ, 0x6, R40 ;  /* 0x00000006ff317819 */ /* 0x000fe40000011628 */
[----:B------:R-:W-:-:S02]  /*95090*/  LOP3.LUT R48, R54, R56, R47, 0x8f, !PT ;  /* 0x0000003836307212 */ /* 0x000fc400078e8f2f */
[----:B------:R-:W-:Y:S02]  /*950a0*/  LOP3.LUT R50, R40, R37, R56, 0x10, !PT ;  /* 0x0000002528327212 */ /* 0x000fe400078e1038 */
[----:B------:R-:W-:Y:S02]  /*950b0*/  LOP3.LUT R54, R56, R45, R46, 0x40, !PT ;  /* 0x0000002d38367212 */ /* 0x000fe400078e402e */
[----:B------:R-:W-:Y:S02]  /*950c0*/  LOP3.LUT R51, R51, R56, R47, 0xe0, !PT ;  /* 0x0000003833337212 */ /* 0x000fe400078ee02f */
[----:B------:R-:W-:Y:S02]  /*950d0*/  IADD3 R56, PT, PT, R52, R38, R53 ;  /* 0x0000002634387210 */ /* 0x000fe40007ffe035 */
[----:B------:R-:W-:Y:S02]  /*950e0*/  LOP3.LUT R55, R47, R44, R40, 0x10, !PT ;  /* 0x0000002c2f377212 */ /* 0x000fe400078e1028 */
[----:B------:R-:W-:-:S02]  /*950f0*/  SHF.R.U32.HI R38, RZ, 0x1, R41 ;  /* 0x00000001ff267819 */ /* 0x000fc40000011629 */
[----:B------:R-:W-:Y:S02]  /*95100*/  LOP3.LUT R43, R43, R49, R36, 0xe0, !PT ;  /* 0x000000312b2b7212 */ /* 0x000fe400078ee024 */
[----:B------:R-:W-:Y:S02]  /*95110*/  LOP3.LUT R50, R54, R50, R55, 0xfe, !PT ;  /* 0x0000003236327212 */ /* 0x000fe400078efe37 */
[----:B------:R-:W-:Y:S02]  /*95120*/  LOP3.LUT R53, R38, R45, R46, 0xe0, !PT ;  /* 0x0000002d26357212 */ /* 0x000fe400078ee02e */
[----:B------:R-:W-:Y:S02]  /*95130*/  LOP3.LUT R52, R43, 0x1, RZ, 0xc0, !PT ;  /* 0x000000012b347812 */ /* 0x000fe400078ec0ff */
[--C-:B------:R-:W-:Y:S02]  /*95140*/  SHF.R.U32.HI R54, RZ, 0x3, R40.reuse ;  /* 0x00000003ff367819 */ /* 0x100fe40000011628 */
[----:B------:R-:W-:-:S02]  /*95150*/  SHF.R.U32.HI R55, RZ, 0x4, R40 ;  /* 0x00000004ff377819 */ /* 0x000fc40000011628 */
[----:B------:R-:W-:Y:S02]  /*95160*/  IADD3 R52, PT, PT, R56, -R52, -R53 ;  /* 0x8000003438347210 */ /* 0x000fe40007ffe835 */
[----:B------:R-:W-:Y:S02]  /*95170*/  LOP3.LUT R51, RZ, R51, RZ, 0x33, !PT ;  /* 0x00000033ff337212 */ /* 0x000fe400078e33ff */
[----:B------:R-:W-:Y:S02]  /*95180*/  LOP3.LUT R43, R54, R49, R36, 0x4f, !PT ;  /* 0x00000031362b7212 */ /* 0x000fe400078e4f24 */
[----:B------:R-:W-:Y:S02]  /*95190*/  LOP3.LUT R54, R45, R37, RZ, 0x30, !PT ;  /* 0x000000252d367212 */ /* 0x000fe400078e30ff */
[----:B------:R-:W-:Y:S02]  /*951a0*/  SHF.R.U32.HI R45, RZ, 0x4, R42 ;  /* 0x00000004ff2d7819 */ /* 0x000fe4000001162a */
[----:B------:R-:W-:-:S02]  /*951b0*/  LOP3.LUT R36, R55, R49, R36, 0x2f, !PT ;  /* 0x0000003137247212 */ /* 0x000fc400078e2f24 */
[----:B------:R-:W-:Y:S02]  /*951c0*/  IADD3 R48, PT, PT, R51, R52, R48 ;  /* 0x0000003433307210 */ /* 0x000fe40007ffe030 */
[----:B------:R-:W-:Y:S02]  /*951d0*/  LOP3.LUT R54, R54, R46, R47, 0xf4, !PT ;  /* 0x0000002e36367212 */ /* 0x000fe400078ef42f */
[----:B------:R-:W-:Y:S02]  /*951e0*/  LOP3.LUT R46, R45, R37, R44, 0x4f, !PT ;  /* 0x000000252d2e7212 */ /* 0x000fe400078e4f2c */
[----:B------:R-:W-:Y:S02]  /*951f0*/  SHF.R.U32.HI R47, RZ, 0x2, R42 ;  /* 0x00000002ff2f7819 */ /* 0x000fe4000001162a */
        /* <DEDUP_REMOVED lines=34> */
[--C-:B0-----:R-:W-:Y:S02]  /*95420*/  SHF.R.U32.HI R28, RZ, 0xb, R33.reuse ;  /* 0x0000000bff1c7819 */ /* 0x101fe40000011621 */
        /* <DEDUP_REMOVED lines=13> */
[----:B-----5:R-:W1:Y:S02]  /*95500*/  SHFL.IDX PT, R29, R29, R42, 0x1f ;  /* 0x00001f2a1d1d7589 */ /* 0x020e6400000e0000 */
[----:B-1----:R-:W-:-:S02]  /*95510*/  IMAD.IADD R41, R29, 0x1, R44 ;  /* 0x000000011d297824 */ /* 0x002fc400078e022c */
        /* <DEDUP_REMOVED lines=11> */
[----:B------:R-:W-:-:S03]  /*955d0*/  IADD3.X R43, PT, PT, R33, -0x1, RZ, P0, !PT ;  /* 0xffffffff212b7810 */ /* 0x000fc600007fe4ff */
[----:B------:R0:W-:Y:S01]  /*955e0*/  STG.E.U16 desc[UR22][R32.64+0x40000], R55 ;  /* 0x0400003720007986 */ /* 0x0001e2000c101516 */
[----:B------:R-:W-:-:S03]  /*955f0*/  IMAD.WIDE.U32 R40, R41, 0x3, R42 ;  /* 0x0000000329287825 */ /* 0x000fc600078e002a */
[----:B------:R0:W-:Y:S04]  /*95600*/  STG.E.U8 desc[UR22][R42.64+0x48000], R51 ;  /* 0x048000332a007986 */ /* 0x0001e8000c101116 */
[----:B------:R0:W-:Y:S04]  /*95610*/  STG.E.U8 desc[UR22][R42.64+0x4c000], R38 ;  /* 0x04c000262a007986 */ /* 0x0001e8000c101116 */
[----:B------:R0:W-:Y:S04]  /*95620*/  STG.E.U8 desc[UR22][R42.64+0x50000], R37 ;  /* 0x050000252a007986 */ /* 0x0001e8000c101116 */
[----:B--2---:R0:W-:Y:S04]  /*95630*/  STG.E desc[UR22][R40.64], R47 ;  /* 0x0000002f28007986 */ /* 0x0041e8000c101916 */
[----:B---3--:R0:W-:Y:S04]  /*95640*/  STG.E desc[UR22][R40.64+0x10000], R45 ;  /* 0x0100002d28007986 */ /* 0x0081e8000c101916 */
[----:B----4-:R0:W-:Y:S02]  /*95650*/  STG.E desc[UR22][R40.64+0x20000], R49 ;  /* 0x0200003128007986 */ /* 0x0101e4000c101916 */
.L_x_895:
[----:B------:R-:W-:Y:S05]  /*95660*/  BSYNC.RECONVERGENT B1 ;  /* 0x0000000000017941 */ /* 0x000fea0003800200 */
.L_x_894:
[----:B------:R-:W1:Y:S02]  /*95670*/  LDCU UR4, c[0x0][0x360] ;  /* 0x00006c00ff0477ac */ /* 0x000e640008000800 */
[----:B-1----:R-:W-:-:S05]  /*95680*/  VIADD R35, R35, UR4 ;  /* 0x0000000423237c36 */ /* 0x002fca0008000000 */
[----:B------:R-:W-:-:S13]  /*95690*/  ISETP.GE.U32.AND P0, PT, R35, R30, PT ;  /* 0x0000001e2300720c */ /* 0x000fda0003f06070 */
[----:B------:R-:W-:Y:S05]  /*956a0*/  @!P0 BRA `(.L_x_896) ;  /* 0xfffffff400348947 */ /* 0x000fea000383ffff */
.L_x_893:
[----:B------:R-:W-:Y:S05]  /*956b0*/  BSYNC.RECONVERGENT B0 ;  /* 0x0000000000007941 */ /* 0x000fea0003800200 */
.L_x_892:
        /* <DEDUP_REMOVED lines=20> */
.L_x_901:
        /* <DEDUP_REMOVED lines=174> */
.L_x_900:
[----:B------:R-:W-:Y:S05]  /*962e0*/  BSYNC.RECONVERGENT B1 ;  /* 0x0000000000017941 */ /* 0x000fea0003800200 */
.L_x_899:
[----:B------:R-:W1:Y:S02]  /*962f0*/  LDCU UR4, c[0x0][0x360] ;  /* 0x00006c00ff0477ac */ /* 0x000e640008000800 */
[----:B-1----:R-:W-:-:S05]  /*96300*/  VIADD R35, R35, UR4 ;  /* 0x0000000423237c36 */ /* 0x002fca0008000000 */
[----:B------:R-:W-:-:S13]  /*96310*/  ISETP.GE.U32.AND P0, PT, R35, R30, PT ;  /* 0x0000001e2300720c */ /* 0x000fda0003f06070 */
[----:B------:R-:W-:Y:S05]  /*96320*/  @!P0 BRA `(.L_x_901) ;  /* 0xfffffff400348947 */ /* 0x000fea000383ffff */
.L_x_898:
[----:B------:R-:W-:Y:S05]  /*96330*/  BSYNC.RECONVERGENT B0 ;  /* 0x0000000000007941 */ /* 0x000fea0003800200 */
.L_x_897:
        /* <DEDUP_REMOVED lines=17> */
.L_x_906:
        /* <DEDUP_REMOVED lines=174> */
.L_x_905:
[----:B------:R-:W-:Y:S05]  /*96f30*/  BSYNC.RECONVERGENT B1 ;  /* 0x0000000000017941 */ /* 0x000fea0003800200 */
.L_x_904:
[----:B------:R-:W1:Y:S02]  /*96f40*/  LDCU UR4, c[0x0][0x360] ;  /* 0x00006c00ff0477ac */ /* 0x000e640008000800 */
[----:B-1----:R-:W-:-:S05]  /*96f50*/  VIADD R35, R35, UR4 ;  /* 0x0000000423237c36 */ /* 0x002fca0008000000 */
[----:B------:R-:W-:-:S13]  /*96f60*/  ISETP.GE.U32.AND P0, PT, R35, R30, PT ;  /* 0x0000001e2300720c */ /* 0x000fda0003f06070 */
[----:B------:R-:W-:Y:S05]  /*96f70*/  @!P0 BRA `(.L_x_906) ;  /* 0xfffffff400348947 */ /* 0x000fea000383ffff */
.L_x_903:
[----:B------:R-:W-:Y:S05]  /*96f80*/  BSYNC.RECONVERGENT B0 ;  /* 0x0000000000007941 */ /* 0x000fea0003800200 */
.L_x_902:
        /* <DEDUP_REMOVED lines=20> */
.L_x_911:
        /* <DEDUP_REMOVED lines=174> */
.L_x_910:
[----:B------:R-:W-:Y:S05]  /*97bb0*/  BSYNC.RECONVERGENT B1 ;  /* 0x0000000000017941 */ /* 0x000fea0003800200 */
.L_x_909:
[----:B------:R-:W1:Y:S02]  /*97bc0*/  LDCU UR4, c[0x0][0x360] ;  /* 0x00006c00ff0477ac */ /* 0x000e640008000800 */
[----:B-1----:R-:W-:-:S05]  /*97bd0*/  VIADD R35, R35, UR4 ;  /* 0x0000000423237c36 */ /* 0x002fca0008000000 */
[----:B------:R-:W-:-:S13]  /*97be0*/  ISETP.GE.U32.AND P0, PT, R35, R30, PT ;  /* 0x0000001e2300720c */ /* 0x000fda0003f06070 */
[----:B------:R-:W-:Y:S05]  /*97bf0*/  @!P0 BRA `(.L_x_911) ;  /* 0xfffffff400348947 */ /* 0x000fea000383ffff */
.L_x_908:
[----:B------:R-:W-:Y:S05]  /*97c00*/  BSYNC.RECONVERGENT B0 ;  /* 0x0000000000007941 */ /* 0x000fea0003800200 */
.L_x_907:
        /* <DEDUP_REMOVED lines=17> */
.L_x_916:
        /* <DEDUP_REMOVED lines=174> */
.L_x_915:
[----:B------:R-:W-:Y:S05]  /*98800*/  BSYNC.RECONVERGENT B1 ;  /* 0x0000000000017941 */ /* 0x000fea0003800200 */
.L_x_914:
[----:B------:R-:W1:Y:S02]  /*98810*/  LDCU UR4, c[0x0][0x360] ;  /* 0x00006c00ff0477ac */ /* 0x000e640008000800 */
[----:B-1----:R-:W-:-:S05]  /*98820*/  VIADD R35, R35, UR4 ;  /* 0x0000000423237c36 */ /* 0x002fca0008000000 */
[----:B------:R-:W-:-:S13]  /*98830*/  ISETP.GE.U32.AND P0, PT, R35, R30, PT ;  /* 0x0000001e2300720c */ /* 0x000fda0003f06070 */
[----:B------:R-:W-:Y:S05]  /*98840*/  @!P0 BRA `(.L_x_916) ;  /* 0xfffffff400348947 */ /* 0x000fea000383ffff */
.L_x_913:
[----:B------:R-:W-:Y:S05]  /*98850*/  BSYNC.RECONVERGENT B0 ;  /* 0x0000000000007941 */ /* 0x000fea0003800200 */
.L_x_912:
        /* <DEDUP_REMOVED lines=19> */
.L_x_921:
[----:B------:R-:W-:-:S04]  /*98990*/  IMAD.WIDE.U32 R40, R39, 0x4, R2 ;  /* 0x0000000427287825 */ /* 0x000fc800078e0002 */
        /* <DEDUP_REMOVED lines=18> */
[-C--:B------:R-:W-:Y:S02]  /*98ac0*/  LOP3.LUT R38, R47, R37.reuse, R46, 0x10, !PT ;  /* 0x000000252f267212 */ /* 0x080fe400078e102e */
        /* <DEDUP_REMOVED lines=36> */
[----:B------:R-:W-:Y:S02]  /*98d10*/  SHF.R.U32.HI R51, RZ, 0x1, R32 ;  /* 0x00000001ff337819 */ /* 0x000fe40000011620 */
[----:B------:R-:W-:Y:S02]  /*98d20*/  LOP3.LUT R35, R42, R46, R35, 0x96, !PT ;  /* 0x0000002e2a237212 */ /* 0x000fe400078e9623 */
[----:B------:R-:W-:Y:S02]  /*98d30*/  IADD3 R46, PT, PT, R48, R53, R50 ;  /* 0x00000035302e7210 */ /* 0x000fe40007ffe032 */
        /* <DEDUP_REMOVED lines=14> */
[----:B------:R-:W-:Y:S02]  /*98e20*/  LOP3.LUT R42, R42, R49, R54, 0x4f, !PT ;  /* 0x000000312a2a7212 */ /* 0x000fe400078e4f36 */
[----:B------:R-:W-:Y:S02]  /*98e30*/  LOP3.LUT R53, R32, R41, R49, 0x10, !PT ;  /* 0x0000002920357212 */ /* 0x000fe400078e1031 */
[----:B------:R-:W-:Y:S02]  /*98e40*/  LOP3.LUT R55, R44, R49, RZ, 0x30, !PT ;  /* 0x000000312c377212 */ /* 0x000fe400078e30ff */
[----:B------:R-:W-:Y:S02]  /*98e50*/  LOP3.LUT R54, R36, R54, R32, 0x10, !PT ;  /* 0x0000003624367212 */ /* 0x000fe400078e1020 */
[----:B------:R-:W-:Y:S02]  /*98e60*/  LOP3.LUT R50, R44, R41, R45, 0x40, !PT ;  /* 0x000000292c327212 */ /* 0x000fe400078e402d */
        /* <DEDUP_REMOVED lines=43> */
.L_x_920:
[----:B------:R-:W-:Y:S05]  /*99120*/  BSYNC.RECONVERGENT B1 ;  /* 0x0000000000017941 */ /* 0x000fea0003800200 */
.L_x_919:
[----:B------:R-:W1:Y:S02]  /*99130*/  LDCU UR4, c[0x0][0x360] ;  /* 0x00006c00ff0477ac */ /* 0x000e640008000800 */
[----:B-1----:R-:W-:-:S05]  /*99140*/  VIADD R39, R39, UR4 ;  /* 0x0000000427277c36 */ /* 0x002fca0008000000 */
[----:B------:R-:W-:-:S13]  /*99150*/  ISETP.GE.U32.AND P0, PT, R39, R30, PT ;  /* 0x0000001e2700720c */ /* 0x000fda0003f06070 */
[----:B------:R-:W-:Y:S05]  /*99160*/  @!P0 BRA `(.L_x_921) ;  /* 0xfffffff800088947 */ /* 0x000fea000383ffff */
.L_x_918:
[----:B------:R-:W-:Y:S05]  /*99170*/  BSYNC.RECONVERGENT B0 ;  /* 0x0000000000007941 */ /* 0x000fea0003800200 */
.L_x_917:
        /* <DEDUP_REMOVED lines=11> */
.L_x_886:
[----:B01----:R-:W2:Y:S04]  /*99230*/  LDG.E R28, desc[UR22][R10.64+0x48] ;  /* 0x000048160a1c7981 */ /* 0x003ea8000c1e1900 */
[----:B------:R-:W2:Y:S01]  /*99240*/  LDG.E R29, desc[UR22][R10.64+0x40] ;  /* 0x000040160a1d7981 */ /* 0x000ea2000c1e1900 */
[----:B------:R-:W-:Y:S01]  /*99250*/  UMOV UR4, URZ ;  /* 0x000000ff00047c82 */ /* 0x000fe20008000000 */
[----:B------:R-:W-:Y:S02]  /*99260*/  IMAD.IADD R27, R31, 0x1, R27 ;  /* 0x000000011f1b7824 */ /* 0x000fe400078e021b */
[----:B------:R-:W-:Y:S02]  /*99270*/  IMAD.IADD R25, R26, 0x1, R25 ;  /* 0x000000011a197824 */ /* 0x000fe400078e0219 */
[----:B--2---:R-:W-:-:S05]  /*99280*/  IMAD R32, R28, R29, RZ ;  /* 0x0000001d1c207224 */ /* 0x004fca00078e02ff */
[----:B------:R-:W-:-:S13]  /*99290*/  LOP3.LUT P0, RZ, R32, 0xffffc000, RZ, 0xc0, !PT ;  /* 0xffffc00020ff7812 */ /* 0x000fda000780c0ff */
[----:B------:R-:W-:Y:S05]  /*992a0*/  @!P0 BRA `(.L_x_922) ;  /* 0x00000054007c8947 */ /* 0x000fea0003800000 */
[----:B------:R-:W-:-:S05]  /*992b0*/  UMOV UR4, URZ ;  /* 0x000000ff00047c82 */ /* 0x000fca0008000000 */
.L_x_958:
        /* <DEDUP_REMOVED lines=21> */
.L_x_927:
        /* <DEDUP_REMOVED lines=195> */
.L_x_926:
[----:B------:R-:W-:Y:S05]  /*9a040*/  BSYNC.RECONVERGENT B1 ;  /* 0x0000000000017941 */ /* 0x000fea0003800200 */
.L_x_925:
[----:B------:R-:W1:Y:S02]  /*9a050*/  LDCU UR5, c[0x0][0x360] ;  /* 0x00006c00ff0577ac */ /* 0x000e640008000800 */
[----:B-1----:R-:W-:-:S05]  /*9a060*/  VIADD R41, R41, UR5 ;  /* 0x0000000529297c36 */ /* 0x002fca0008000000 */
[----:B------:R-:W-:-:S13]  /*9a070*/  ISETP.GE.U32.AND P1, PT, R41, R26, PT ;  /* 0x0000001a2900720c */ /* 0x000fda0003f26070 */
[----:B------:R-:W-:Y:S05]  /*9a080*/  @!P1 BRA `(.L_x_927) ;  /* 0xfffffff000e09947 */ /* 0x000fea000383ffff */
.L_x_924:
[----:B------:R-:W-:Y:S05]  /*9a090*/  BSYNC.RECONVERGENT B0 ;  /* 0x0000000000007941 */ /* 0x000fea0003800200 */
.L_x_923:
        /* <DEDUP_REMOVED lines=17> */
.L_x_932:
        /* <DEDUP_REMOVED lines=173> */
.L_x_931:
[----:B------:R-:W-:Y:S05]  /*9ac80*/  BSYNC.RECONVERGENT B1 ;  /* 0x0000000000017941 */ /* 0x000fea0003800200 */
.L_x_930:
[----:B------:R-:W1:Y:S02]  /*9ac90*/  LDCU UR5, c[0x0][0x360] ;  /* 0x00006c00ff0577ac */ /* 0x000e640008000800 */
[----:B-1----:R-:W-:-:S05]  /*9aca0*/  VIADD R33, R33, UR5 ;  /* 0x0000000521217c36 */ /* 0x002fca0008000000 */
[----:B------:R-:W-:-:S13]  /*9acb0*/  ISETP.GE.U32.AND P0, PT, R33, R26, PT ;  /* 0x0000001a2100720c */ /* 0x000fda0003f06070 */
[----:B------:R-:W-:Y:S05]  /*9acc0*/  @!P0 BRA `(.L_x_932) ;  /* 0xfffffff400388947 */ /* 0x000fea000383ffff */
.L_x_929:
[----:B------:R-:W-:Y:S05]  /*9acd0*/  BSYNC.RECONVERGENT B0 ;  /* 0x0000000000007941 */ /* 0x000fea0003800200 */
.L_x_928:
        /* <DEDUP_REMOVED lines=21> */
.L_x_937:
        /* <DEDUP_REMOVED lines=173> */
.L_x_936:
[----:B------:R-:W-:Y:S05]  /*9b900*/  BSYNC.RECONVERGENT B1 ;  /* 0x0000000000017941 */ /* 0x000fea0003800200 */
.L_x_935:
[----:B------:R-:W1:Y:S02]  /*9b910*/  LDCU UR5, c[0x0][0x360] ;  /* 0x00006c00ff0577ac */ /* 0x000e640008000800 */
[----:B-1----:R-:W-:-:S05]  /*9b920*/  VIADD R33, R33, UR5 ;  /* 0x0000000521217c36 */ /* 0x002fca0008000000 */
[----:B------:R-:W-:-:S13]  /*9b930*/  ISETP.GE.U32.AND P0, PT, R33, R26, PT ;  /* 0x0000001a2100720c */ /* 0x000fda0003f06070 */
[----:B------:R-:W-:Y:S05]  /*9b940*/  @!P0 BRA `(.L_x_937) ;  /* 0xfffffff400388947 */ /* 0x000fea000383ffff */
.L_x_934:
[----:B------:R-:W-:Y:S05]  /*9b950*/  BSYNC.RECONVERGENT B0 ;  /* 0x0000000000007941 */ /* 0x000fea0003800200 */
.L_x_933:
        /* <DEDUP_REMOVED lines=17> */
.L_x_942:
        /* <DEDUP_REMOVED lines=173> */
.L_x_941:
[----:B------:R-:W-:Y:S05]  /*9c540*/  BSYNC.RECONVERGENT B1 ;  /* 0x0000000000017941 */ /* 0x000fea0003800200 */
.L_x_940:
[----:B------:R-:W1:Y:S02]  /*9c550*/  LDCU UR5, c[0x0][0x360] ;  /* 0x00006c00ff0577ac */ /* 0x000e640008000800 */
[----:B-1----:R-:W-:-:S05]  /*9c560*/  VIADD R33, R33, UR5 ;  /* 0x0000000521217c36 */ /* 0x002fca0008000000 */
[----:B------:R-:W-:-:S13]  /*9c570*/  ISETP.GE.U32.AND P0, PT, R33, R26, PT ;  /* 0x0000001a2100720c */ /* 0x000fda0003f06070 */
[----:B------:R-:W-:Y:S05]  /*9c580*/  @!P0 BRA `(.L_x_942) ;  /* 0xfffffff400388947 */ /* 0x000fea000383ffff */
.L_x_939:
[----:B------:R-:W-:Y:S05]  /*9c590*/  BSYNC.RECONVERGENT B0 ;  /* 0x0000000000007941 */ /* 0x000fea0003800200 */
.L_x_938:
        /* <DEDUP_REMOVED lines=21> */
.L_x_947:
        /* <DEDUP_REMOVED lines=173> */
.L_x_946:
[----:B------:R-:W-:Y:S05]  /*9d1c0*/  BSYNC.RECONVERGENT B1 ;  /* 0x0000000000017941 */ /* 0x000fea0003800200 */
.L_x_945:
[----:B------:R-:W1:Y:S02]  /*9d1d0*/  LDCU UR5, c[0x0][0x360] ;  /* 0x00006c00ff0577ac */ /* 0x000e640008000800 */
[----:B-1----:R-:W-:-:S05]  /*9d1e0*/  VIADD R33, R33, UR5 ;  /* 0x0000000521217c36 */ /* 0x002fca0008000000 */
[----:B------:R-:W-:-:S13]  /*9d1f0*/  ISETP.GE.U32.AND P0, PT, R33, R26, PT ;  /* 0x0000001a2100720c */ /* 0x000fda0003f06070 */
[----:B------:R-:W-:Y:S05]  /*9d200*/  @!P0 BRA `(.L_x_947) ;  /* 0xfffffff400388947 */ /* 0x000fea000383ffff */
.L_x_944:
[----:B------:R-:W-:Y:S05]  /*9d210*/  BSYNC.RECONVERGENT B0 ;  /* 0x0000000000007941 */ /* 0x000fea0003800200 */
.L_x_943:
        /* <DEDUP_REMOVED lines=17> */
.L_x_952:
        /* <DEDUP_REMOVED lines=173> */
.L_x_951:
[----:B------:R-:W-:Y:S05]  /*9de00*/  BSYNC.RECONVERGENT B1 ;  /* 0x0000000000017941 */ /* 0x000fea0003800200 */
.L_x_950:
[----:B------:R-:W1:Y:S02]  /*9de10*/  LDCU UR5, c[0x0][0x360] ;  /* 0x00006c00ff0577ac */ /* 0x000e640008000800 */
[----:B-1----:R-:W-:-:S05]  /*9de20*/  VIADD R33, R33, UR5 ;  /* 0x0000000521217c36 */ /* 0x002fca0008000000 */
[----:B------:R-:W-:-:S13]  /*9de30*/  ISETP.GE.U32.AND P0, PT, R33, R26, PT ;  /* 0x0000001a2100720c */ /* 0x000fda0003f06070 */
[----:B------:R-:W-:Y:S05]  /*9de40*/  @!P0 BRA `(.L_x_952) ;  /* 0xfffffff400388947 */ /* 0x000fea000383ffff */
.L_x_949:
[----:B------:R-:W-:Y:S05]  /*9de50*/  BSYNC.RECONVERGENT B0 ;  /* 0x0000000000007941 */ /* 0x000fea0003800200 */
.L_x_948:
        /* <DEDUP_REMOVED lines=21> */
.L_x_957:
        /* <DEDUP_REMOVED lines=121> */
.L_x_956:
[----:B------:R-:W-:Y:S05]  /*9e740*/  BSYNC.RECONVERGENT B1 ;  /* 0x0000000000017941 */ /* 0x000fea0003800200 */
.L_x_955:
[----:B------:R-:W1:Y:S02]  /*9e750*/  LDCU UR5, c[0x0][0x360] ;  /* 0x00006c00ff0577ac */ /* 0x000e640008000800 */
[----:B-1----:R-:W-:-:S05]  /*9e760*/  VIADD R33, R33, UR5 ;  /* 0x0000000521217c36 */ /* 0x002fca0008000000 */
[----:B------:R-:W-:-:S13]  /*9e770*/  ISETP.GE.U32.AND P0, PT, R33, R26, PT ;  /* 0x0000001a2100720c */ /* 0x000fda0003f06070 */
[----:B------:R-:W-:Y:S05]  /*9e780*/  @!P0 BRA `(.L_x_957) ;  /* 0xfffffff800088947 */ /* 0x000fea000383ffff */
.L_x_954:
[----:B------:R-:W-:Y:S05]  /*9e790*/  BSYNC.RECONVERGENT B0 ;  /* 0x0000000000007941 */ /* 0x000fea0003800200 */
.L_x_953:
        /* <DEDUP_REMOVED lines=16> */
.L_x_922:
        /* <DEDUP_REMOVED lines=23> */
.L_x_964:
        /* <DEDUP_REMOVED lines=195> */
.L_x_963:
[----:B------:R-:W-:Y:S05]  /*9f640*/  BSYNC.RECONVERGENT B1 ;  /* 0x0000000000017941 */ /* 0x000fea0003800200 */
.L_x_962:
[----:B------:R-:W1:Y:S02]  /*9f650*/  LDCU UR5, c[0x0][0x360] ;  /* 0x00006c00ff0577ac */ /* 0x000e640008000800 */
[----:B-1----:R-:W-:-:S05]  /*9f660*/  VIADD R41, R41, UR5 ;  /* 0x0000000529297c36 */ /* 0x002fca0008000000 */
[----:B------:R-:W-:-:S13]  /*9f670*/  ISETP.GE.U32.AND P1, PT, R41, R26, PT ;  /* 0x0000001a2900720c */ /* 0x000fda0003f26070 */
[----:B------:R-:W-:Y:S05]  /*9f680*/  @!P1 BRA `(.L_x_964) ;  /* 0xfffffff000e09947 */ /* 0x000fea000383ffff */
.L_x_961:
[----:B------:R-:W-:Y:S05]  /*9f690*/  BSYNC.RECONVERGENT B0 ;  /* 0x0000000000007941 */ /* 0x000fea0003800200 */
.L_x_960:
        /* <DEDUP_REMOVED lines=17> */
.L_x_969:
        /* <DEDUP_REMOVED lines=174> */
.L_x_968:
[----:B------:R-:W-:Y:S05]  /*a0290*/  BSYNC.RECONVERGENT B1 ;  /* 0x0000000000017941 */ /* 0x000fea0003800200 */
.L_x_967:
[----:B------:R-:W1:Y:S02]  /*a02a0*/  LDCU UR4, c[0x0][0x360] ;  /* 0x00006c00ff0477ac */ /* 0x000e640008000800 */
[----:B-1----:R-:W-:-:S05]  /*a02b0*/  VIADD R35, R35, UR4 ;  /* 0x0000000423237c36 */ /* 0x002fca0008000000 */
[----:B------:R-:W-:-:S13]  /*a02c0*/  ISETP.GE.U32.AND P0, PT, R35, R26, PT ;  /* 0x0000001a2300720c */ /* 0x000fda0003f06070 */
[----:B------:R-:W-:Y:S05]  /*a02d0*/  @!P0 BRA `(.L_x_969) ;  /* 0xfffffff400348947 */ /* 0x000fea000383ffff */
.L_x_966:
[----:B------:R-:W-:Y:S05]  /*a02e0*/  BSYNC.RECONVERGENT B0 ;  /* 0x0000000000007941 */ /* 0x000fea0003800200 */
.L_x_965:
        /* <DEDUP_REMOVED lines=20> */
.L_x_974:
        /* <DEDUP_REMOVED lines=174> */
.L_x_973:
[----:B------:R-:W-:Y:S05]  /*a0f10*/  BSYNC.RECONVERGENT B1 ;  /* 0x0000000000017941 */ /* 0x000fea0003800200 */
.L_x_972:
[----:B------:R-:W1:Y:S02]  /*a0f20*/  LDCU UR4, c[0x0][0x360] ;  /* 0x00006c00ff0477ac */ /* 0x000e640008000800 */
[----:B-1----:R-:W-:-:S05]  /*a0f30*/  VIADD R35, R35, UR4 ;  /* 0x0000000423237c36 */ /* 0x002fca0008000000 */
[----:B------:R-:W-:-:S13]  /*a0f40*/  ISETP.GE.U32.AND P0, PT, R35, R26, PT ;  /* 0x0000001a2300720c */ /* 0x000fda0003f06070 */
[----:B------:R-:W-:Y:S05]  /*a0f50*/  @!P0 BRA `(.L_x_974) ;  /* 0xfffffff400348947 */ /* 0x000fea000383ffff */
.L_x_971:
[----:B------:R-:W-:Y:S05]  /*a0f60*/  BSYNC.RECONVERGENT B0 ;  /* 0x0000000000007941 */ /* 0x000fea0003800200 */
.L_x_970:
        /* <DEDUP_REMOVED lines=17> */
.L_x_979:
        /* <DEDUP_REMOVED lines=174> */
.L_x_978:
[----:B------:R-:W-:Y:S05]  /*a1b60*/  BSYNC.RECONVERGENT B1 ;  /* 0x0000000000017941 */ /* 0x000fea0003800200 */
.L_x_977:
[----:B------:R-:W1:Y:S02]  /*a1b70*/  LDCU UR4, c[0x0][0x360] ;  /* 0x00006c00ff0477ac */ /* 0x000e640008000800 */
[----:B-1----:R-:W-:-:S05]  /*a1b80*/  VIADD R35, R35, UR4 ;  /* 0x0000000423237c36 */ /* 0x002fca0008000000 */
[----:B------:R-:W-:-:S13]  /*a1b90*/  ISETP.GE.U32.AND P0, PT, R35, R26, PT ;  /* 0x0000001a2300720c */ /* 0x000fda0003f06070 */
[----:B------:R-:W-:Y:S05]  /*a1ba0*/  @!P0 BRA `(.L_x_979) ;  /* 0xfffffff400348947 */ /* 0x000fea000383ffff */
.L_x_976:
[----:B------:R-:W-:Y:S05]  /*a1bb0*/  BSYNC.RECONVERGENT B0 ;  /* 0x0000000000007941 */ /* 0x000fea0003800200 */
.L_x_975:
        /* <DEDUP_REMOVED lines=20> */
.L_x_984:
        /* <DEDUP_REMOVED lines=174> */
.L_x_983:
[----:B------:R-:W-:Y:S05]  /*a27e0*/  BSYNC.RECONVERGENT B1 ;  /* 0x0000000000017941 */ /* 0x000fea0003800200 */
.L_x_982:
[----:B------:R-:W1:Y:S02]  /*a27f0*/  LDCU UR4, c[0x0][0x360] ;  /* 0x00006c00ff0477ac */ /* 0x000e640008000800 */
[----:B-1----:R-:W-:-:S05]  /*a2800*/  VIADD R35, R35, UR4 ;  /* 0x0000000423237c36 */ /* 0x002fca0008000000 */
[----:B------:R-:W-:-:S13]  /*a2810*/  ISETP.GE.U32.AND P0, PT, R35, R26, PT ;  /* 0x0000001a2300720c */ /* 0x000fda0003f06070 */
[----:B------:R-:W-:Y:S05]  /*a2820*/  @!P0 BRA `(.L_x_984) ;  /* 0xfffffff400348947 */ /* 0x000fea000383ffff */
.L_x_981:
[----:B------:R-:W-:Y:S05]  /*a2830*/  BSYNC.RECONVERGENT B0 ;  /* 0x0000000000007941 */ /* 0x000fea0003800200 */
.L_x_980:
        /* <DEDUP_REMOVED lines=17> */
.L_x_989:
        /* <DEDUP_REMOVED lines=174> */
.L_x_988:
[----:B------:R-:W-:Y:S05]  /*a3430*/  BSYNC.RECONVERGENT B1 ;  /* 0x0000000000017941 */ /* 0x000fea0003800200 */
.L_x_987:
[----:B------:R-:W1:Y:S02]  /*a3440*/  LDCU UR4, c[0x0][0x360] ;  /* 0x00006c00ff0477ac */ /* 0x000e640008000800 */
[----:B-1----:R-:W-:-:S05]  /*a3450*/  VIADD R35, R35, UR4 ;  /* 0x0000000423237c36 */ /* 0x002fca0008000000 */
[----:B------:R-:W-:-:S13]  /*a3460*/  ISETP.GE.U32.AND P0, PT, R35, R26, PT ;  /* 0x0000001a2300720c */ /* 0x000fda0003f06070 */
[----:B------:R-:W-:Y:S05]  /*a3470*/  @!P0 BRA `(.L_x_989) ;  /* 0xfffffff400348947 */ /* 0x000fea000383ffff */
.L_x_986:
[----:B------:R-:W-:Y:S05]  /*a3480*/  BSYNC.RECONVERGENT B0 ;  /* 0x0000000000007941 */ /* 0x000fea0003800200 */
.L_x_985:
        /* <DEDUP_REMOVED lines=19> */
.L_x_994:
        /* <DEDUP_REMOVED lines=121> */
.L_x_993:
[----:B------:R-:W-:Y:S05]  /*a3d50*/  BSYNC.RECONVERGENT B1 ;  /* 0x0000000000017941 */ /* 0x000fea0003800200 */
.L_x_992:
[----:B------:R-:W1:Y:S02]  /*a3d60*/  LDCU UR4, c[0x0][0x360] ;  /* 0x00006c00ff0477ac */ /* 0x000e640008000800 */
[----:B-1----:R-:W-:-:S05]  /*a3d70*/  VIADD R39, R39, UR4 ;  /* 0x0000000427277c36 */ /* 0x002fca0008000000 */
[----:B------:R-:W-:-:S13]  /*a3d80*/  ISETP.GE.U32.AND P0, PT, R39, R26, PT ;  /* 0x0000001a2700720c */ /* 0x000fda0003f06070 */
[----:B------:R-:W-:Y:S05]  /*a3d90*/  @!P0 BRA `(.L_x_994) ;  /* 0xfffffff800088947 */ /* 0x000fea000383ffff */
.L_x_991:
[----:B------:R-:W-:Y:S05]  /*a3da0*/  BSYNC.RECONVERGENT B0 ;  /* 0x0000000000007941 */ /* 0x000fea0003800200 */
.L_x_990:
        /* <DEDUP_REMOVED lines=11> */
.L_x_959:
        /* <DEDUP_REMOVED lines=9> */
.L_x_1031:
        /* <DEDUP_REMOVED lines=21> */
.L_x_1000:
        /* <DEDUP_REMOVED lines=195> */
.L_x_999:
[----:B------:R-:W-:Y:S05]  /*a4c70*/  BSYNC.RECONVERGENT B1 ;  /* 0x0000000000017941 */ /* 0x000fea0003800200 */
.L_x_998:
[----:B------:R-:W1:Y:S02]  /*a4c80*/  LDCU UR5, c[0x0][0x360] ;  /* 0x00006c00ff0577ac */ /* 0x000e640008000800 */
[----:B-1----:R-:W-:-:S05]  /*a4c90*/  VIADD R41, R41, UR5 ;  /* 0x0000000529297c36 */ /* 0x002fca0008000000 */
[----:B------:R-:W-:-:S13]  /*a4ca0*/  ISETP.GE.U32.AND P1, PT, R41, R30, PT ;  /* 0x0000001e2900720c */ /* 0x000fda0003f26070 */
[----:B------:R-:W-:Y:S05]  /*a4cb0*/  @!P1 BRA `(.L_x_1000) ;  /* 0xfffffff000e09947 */ /* 0x000fea000383ffff */
.L_x_997:
[----:B------:R-:W-:Y:S05]  /*a4cc0*/  BSYNC.RECONVERGENT B0 ;  /* 0x0000000000007941 */ /* 0x000fea0003800200 */
.L_x_996:
        /* <DEDUP_REMOVED lines=17> */
.L_x_1005:
        /* <DEDUP_REMOVED lines=173> */
.L_x_1004:
[----:B------:R-:W-:Y:S05]  /*a58b0*/  BSYNC.RECONVERGENT B1 ;  /* 0x0000000000017941 */ /* 0x000fea0003800200 */
.L_x_1003:
[----:B------:R-:W1:Y:S02]  /*a58c0*/  LDCU UR5, c[0x0][0x360] ;  /* 0x00006c00ff0577ac */ /* 0x000e640008000800 */
[----:B-1----:R-:W-:-:S05]  /*a58d0*/  VIADD R33, R33, UR5 ;  /* 0x0000000521217c36 */ /* 0x002fca0008000000 */
[----:B------:R-:W-:-:S13]  /*a58e0*/  ISETP.GE.U32.AND P0, PT, R33, R30, PT ;  /* 0x0000001e2100720c */ /* 0x000fda0003f06070 */
[----:B------:R-:W-:Y:S05]  /*a58f0*/  @!P0 BRA `(.L_x_1005) ;  /* 0xfffffff400388947 */ /* 0x000fea000383ffff */
.L_x_1002:
[----:B------:R-:W-:Y:S05]  /*a5900*/  BSYNC.RECONVERGENT B0 ;  /* 0x0000000000007941 */ /* 0x000fea0003800200 */
.L_x_1001:
        /* <DEDUP_REMOVED lines=21> */
.L_x_1010:
        /* <DEDUP_REMOVED lines=173> */
.L_x_1009:
[----:B------:R-:W-:Y:S05]  /*a6530*/  BSYNC.RECONVERGENT B1 ;  /* 0x0000000000017941 */ /* 0x000fea0003800200 */
.L_x_1008:
[----:B------:R-:W1:Y:S02]  /*a6540*/  LDCU UR5, c[0x0][0x360] ;  /* 0x00006c00ff0577ac */ /* 0x000e640008000800 */
[----:B-1----:R-:W-:-:S05]  /*a6550*/  VIADD R33, R33, UR5 ;  /* 0x0000000521217c36 */ /* 0x002fca0008000000 */
[----:B------:R-:W-:-:S13]  /*a6560*/  ISETP.GE.U32.AND P0, PT, R33, R30, PT ;  /* 0x0000001e2100720c */ /* 0x000fda0003f06070 */
[----:B------:R-:W-:Y:S05]  /*a6570*/  @!P0 BRA `(.L_x_1010) ;  /* 0xfffffff400388947 */ /* 0x000fea000383ffff */
.L_x_1007:
[----:B------:R-:W-:Y:S05]  /*a6580*/  BSYNC.RECONVERGENT B0 ;  /* 0x0000000000007941 */ /* 0x000fea0003800200 */
.L_x_1006:
        /* <DEDUP_REMOVED lines=17> */
.L_x_1015:
        /* <DEDUP_REMOVED lines=173> */
.L_x_1014:
[----:B------:R-:W-:Y:S05]  /*a7170*/  BSYNC.RECONVERGENT B1 ;  /* 0x0000000000017941 */ /* 0x000fea0003800200 */
.L_x_1013:
[----:B------:R-:W1:Y:S02]  /*a7180*/  LDCU UR5, c[0x0][0x360] ;  /* 0x00006c00ff0577ac */ /* 0x000e640008000800 */
[----:B-1----:R-:W-:-:S05]  /*a7190*/  VIADD R33, R33, UR5 ;  /* 0x0000000521217c36 */ /* 0x002fca0008000000 */
[----:B------:R-:W-:-:S13]  /*a71a0*/  ISETP.GE.U32.AND P0, PT, R33, R30, PT ;  /* 0x0000001e2100720c */ /* 0x000fda0003f06070 */
[----:B------:R-:W-:Y:S05]  /*a71b0*/  @!P0 BRA `(.L_x_1015) ;  /* 0xfffffff400388947 */ /* 0x000fea000383ffff */
.L_x_1012:
[----:B------:R-:W-:Y:S05]  /*a71c0*/  BSYNC.RECONVERGENT B0 ;  /* 0x0000000000007941 */ /* 0x000fea0003800200 */
.L_x_1011:
        /* <DEDUP_REMOVED lines=21> */
.L_x_1020:
        /* <DEDUP_REMOVED lines=173> */
.L_x_1019:
[----:B------:R-:W-:Y:S05]  /*a7df0*/  BSYNC.RECONVERGENT B1 ;  /* 0x0000000000017941 */ /* 0x000fea0003800200 */
.L_x_1018:
[----:B------:R-:W1:Y:S02]  /*a7e00*/  LDCU UR5, c[0x0][0x360] ;  /* 0x00006c00ff0577ac */ /* 0x000e640008000800 */
[----:B-1----:R-:W-:-:S05]  /*a7e10*/  VIADD R33, R33, UR5 ;  /* 0x0000000521217c36 */ /* 0x002fca0008000000 */
[----:B------:R-:W-:-:S13]  /*a7e20*/  ISETP.GE.U32.AND P0, PT, R33, R30, PT ;  /* 0x0000001e2100720c */ /* 0x000fda0003f06070 */
[----:B------:R-:W-:Y:S05]  /*a7e30*/  @!P0 BRA `(.L_x_1020) ;  /* 0xfffffff400388947 */ /* 0x000fea000383ffff */
.L_x_1017:
[----:B------:R-:W-:Y:S05]  /*a7e40*/  BSYNC.RECONVERGENT B0 ;  /* 0x0000000000007941 */ /* 0x000fea0003800200 */
.L_x_1016:
        /* <DEDUP_REMOVED lines=17> */
.L_x_1025:
        /* <DEDUP_REMOVED lines=173> */
.L_x_1024:
[----:B------:R-:W-:Y:S05]  /*a8a30*/  BSYNC.RECONVERGENT B1 ;  /* 0x0000000000017941 */ /* 0x000fea0003800200 */
.L_x_1023:
[----:B------:R-:W1:Y:S02]  /*a8a40*/  LDCU UR5, c[0x0][0x360] ;  /* 0x00006c00ff0577ac */ /* 0x000e640008000800 */
[----:B-1----:R-:W-:-:S05]  /*a8a50*/  VIADD R33, R33, UR5 ;  /* 0x0000000521217c36 */ /* 0x002fca0008000000 */
[----:B------:R-:W-:-:S13]  /*a8a60*/  ISETP.GE.U32.AND P0, PT, R33, R30, PT ;  /* 0x0000001e2100720c */ /* 0x000fda0003f06070 */
[----:B------:R-:W-:Y:S05]  /*a8a70*/  @!P0 BRA `(.L_x_1025) ;  /* 0xfffffff400388947 */ /* 0x000fea000383ffff */
.L_x_1022:
[----:B------:R-:W-:Y:S05]  /*a8a80*/  BSYNC.RECONVERGENT B0 ;  /* 0x0000000000007941 */ /* 0x000fea0003800200 */
.L_x_1021:
        /* <DEDUP_REMOVED lines=21> */
.L_x_1030:
        /* <DEDUP_REMOVED lines=121> */
.L_x_1029:
[----:B------:R-:W-:Y:S05]  /*a9370*/  BSYNC.RECONVERGENT B1 ;  /* 0x0000000000017941 */ /* 0x000fea0003800200 */
.L_x_1028:
[----:B------:R-:W1:Y:S02]  /*a9380*/  LDCU UR5, c[0x0][0x360] ;  /* 0x00006c00ff0577ac */ /* 0x000e640008000800 */
[----:B-1----:R-:W-:-:S05]  /*a9390*/  VIADD R33, R33, UR5 ;  /* 0x0000000521217c36 */ /* 0x002fca0008000000 */
[----:B------:R-:W-:-:S13]  /*a93a0*/  ISETP.GE.U32.AND P0, PT, R33, R30, PT ;  /* 0x0000001e2100720c */ /* 0x000fda0003f06070 */
[----:B------:R-:W-:Y:S05]  /*a93b0*/  @!P0 BRA `(.L_x_1030) ;  /* 0xfffffff800088947 */ /* 0x000fea000383ffff */
.L_x_1027:
[----:B------:R-:W-:Y:S05]  /*a93c0*/  BSYNC.RECONVERGENT B0 ;  /* 0x0000000000007941 */ /* 0x000fea0003800200 */
.L_x_1026:
        /* <DEDUP_REMOVED lines=16> */
.L_x_995:
        /* <DEDUP_REMOVED lines=23> */
.L_x_1037:
        /* <DEDUP_REMOVED lines=195> */
.L_x_1036:
[----:B------:R-:W-:Y:S05]  /*aa270*/  BSYNC.RECONVERGENT B1 ;  /* 0x0000000000017941 */ /* 0x000fea0003800200 */
.L_x_1035:
[----:B------:R-:W1:Y:S02]  /*aa280*/  LDCU UR5, c[0x0][0x360] ;  /* 0x00006c00ff0577ac */ /* 0x000e640008000800 */
[----:B-1----:R-:W-:-:S05]  /*aa290*/  VIADD R41, R41, UR5 ;  /* 0x0000000529297c36 */ /* 0x002fca0008000000 */
[----:B------:R-:W-:-:S13]  /*aa2a0*/  ISETP.GE.U32.AND P1, PT, R41, R30, PT ;  /* 0x0000001e2900720c */ /* 0x000fda0003f26070 */
[----:B------:R-:W-:Y:S05]  /*aa2b0*/  @!P1 BRA `(.L_x_1037) ;  /* 0xfffffff000e09947 */ /* 0x000fea000383ffff */
.L_x_1034:
[----:B------:R-:W-:Y:S05]  /*aa2c0*/  BSYNC.RECONVERGENT B0 ;  /* 0x0000000000007941 */ /* 0x000fea0003800200 */
.L_x_1033:
        /* <DEDUP_REMOVED lines=17> */
.L_x_1042:
        /* <DEDUP_REMOVED lines=174> */
.L_x_1041:
[----:B------:R-:W-:Y:S05]  /*aaec0*/  BSYNC.RECONVERGENT B1 ;  /* 0x0000000000017941 */ /* 0x000fea0003800200 */
.L_x_1040:
[----:B------:R-:W1:Y:S02]  /*aaed0*/  LDCU UR4, c[0x0][0x360] ;  /* 0x00006c00ff0477ac */ /* 0x000e640008000800 */
[----:B-1----:R-:W-:-:S05]  /*aaee0*/  VIADD R35, R35, UR4 ;  /* 0x0000000423237c36 */ /* 0x002fca0008000000 */
[----:B------:R-:W-:-:S13]  /*aaef0*/  ISETP.GE.U32.AND P0, PT, R35, R30, PT ;  /* 0x0000001e2300720c */ /* 0x000fda0003f06070 */
[----:B------:R-:W-:Y:S05]  /*aaf00*/  @!P0 BRA `(.L_x_1042) ;  /* 0xfffffff400348947 */ /* 0x000fea000383ffff */
.L_x_1039:
[----:B------:R-:W-:Y:S05]  /*aaf10*/  BSYNC.RECONVERGENT B0 ;  /* 0x0000000000007941 */ /* 0x000fea0003800200 */
.L_x_1038:
        /* <DEDUP_REMOVED lines=20> */
.L_x_1047:
        /* <DEDUP_REMOVED lines=174> */
.L_x_1046:
[----:B------:R-:W-:Y:S05]  /*abb40*/  BSYNC.RECONVERGENT B1 ;  /* 0x0000000000017941 */ /* 0x000fea0003800200 */
.L_x_1045:
[----:B------:R-:W1:Y:S02]  /*abb50*/  LDCU UR4, c[0x0][0x360] ;  /* 0x00006c00ff0477ac */ /* 0x000e640008000800 */
[----:B-1----:R-:W-:-:S05]  /*abb60*/  VIADD R35, R35, UR4 ;  /* 0x0000000423237c36 */ /* 0x002fca0008000000 */
[----:B------:R-:W-:-:S13]  /*abb70*/  ISETP.GE.U32.AND P0, PT, R35, R30, PT ;  /* 0x0000001e2300720c */ /* 0x000fda0003f06070 */
[----:B------:R-:W-:Y:S05]  /*abb80*/  @!P0 BRA `(.L_x_1047) ;  /* 0xfffffff400348947 */ /* 0x000fea000383ffff */
.L_x_1044:
[----:B------:R-:W-:Y:S05]  /*abb90*/  BSYNC.RECONVERGENT B0 ;  /* 0x0000000000007941 */ /* 0x000fea0003800200 */
.L_x_1043:
        /* <DEDUP_REMOVED lines=17> */
.L_x_1052:
        /* <DEDUP_REMOVED lines=174> */
.L_x_1051:
[----:B------:R-:W-:Y:S05]  /*ac790*/  BSYNC.RECONVERGENT B1 ;  /* 0x0000000000017941 */ /* 0x000fea0003800200 */
.L_x_1050:
[----:B------:R-:W1:Y:S02]  /*ac7a0*/  LDCU UR4, c[0x0][0x360] ;  /* 0x00006c00ff0477ac */ /* 0x000e640008000800 */
[----:B-1----:R-:W-:-:S05]  /*ac7b0*/  VIADD R35, R35, UR4 ;  /* 0x0000000423237c36 */ /* 0x002fca0008000000 */
[----:B------:R-:W-:-:S13]  /*ac7c0*/  ISETP.GE.U32.AND P0, PT, R35, R30, PT ;  /* 0x0000001e2300720c */ /* 0x000fda0003f06070 */
[----:B------:R-:W-:Y:S05]  /*ac7d0*/  @!P0 BRA `(.L_x_1052) ;  /* 0xfffffff400348947 */ /* 0x000fea000383ffff */
.L_x_1049:
[----:B------:R-:W-:Y:S05]  /*ac7e0*/  BSYNC.RECONVERGENT B0 ;  /* 0x0000000000007941 */ /* 0x000fea0003800200 */
.L_x_1048:
        /* <DEDUP_REMOVED lines=20> */
.L_x_1057:
        /* <DEDUP_REMOVED lines=174> */
.L_x_1056:
[----:B------:R-:W-:Y:S05]  /*ad410*/  BSYNC.RECONVERGENT B1 ;  /* 0x0000000000017941 */ /* 0x000fea0003800200 */
.L_x_1055:
[----:B------:R-:W1:Y:S02]  /*ad420*/  LDCU UR4, c[0x0][0x360] ;  /* 0x00006c00ff0477ac */ /* 0x000e640008000800 */
[----:B-1----:R-:W-:-:S05]  /*ad430*/  VIADD R35, R35, UR4 ;  /* 0x0000000423237c36 */ /* 0x002fca0008000000 */
[----:B------:R-:W-:-:S13]  /*ad440*/  ISETP.GE.U32.AND P0, PT, R35, R30, PT ;  /* 0x0000001e2300720c */ /* 0x000fda0003f06070 */
[----:B------:R-:W-:Y:S05]  /*ad450*/  @!P0 BRA `(.L_x_1057) ;  /* 0xfffffff400348947 */ /* 0x000fea000383ffff */
.L_x_1054:
[----:B------:R-:W-:Y:S05]  /*ad460*/  BSYNC.RECONVERGENT B0 ;  /* 0x0000000000007941 */ /* 0x000fea0003800200 */
.L_x_1053:
        /* <DEDUP_REMOVED lines=17> */
.L_x_1062:
        /* <DEDUP_REMOVED lines=174> */
.L_x_1061:
[----:B------:R-:W-:Y:S05]  /*ae060*/  BSYNC.RECONVERGENT B1 ;  /* 0x0000000000017941 */ /* 0x000fea0003800200 */
.L_x_1060:
[----:B------:R-:W1:Y:S02]  /*ae070*/  LDCU UR4, c[0x0][0x360] ;  /* 0x00006c00ff0477ac */ /* 0x000e640008000800 */
[----:B-1----:R-:W-:-:S05]  /*ae080*/  VIADD R35, R35, UR4 ;  /* 0x0000000423237c36 */ /* 0x002fca0008000000 */
[----:B------:R-:W-:-:S13]  /*ae090*/  ISETP.GE.U32.AND P0, PT, R35, R30, PT ;  /* 0x0000001e2300720c */ /* 0x000fda0003f06070 */
[----:B------:R-:W-:Y:S05]  /*ae0a0*/  @!P0 BRA `(.L_x_1062) ;  /* 0xfffffff400348947 */ /* 0x000fea000383ffff */
.L_x_1059:
[----:B------:R-:W-:Y:S05]  /*ae0b0*/  BSYNC.RECONVERGENT B0 ;  /* 0x0000000000007941 */ /* 0x000fea0003800200 */
.L_x_1058:
        /* <DEDUP_REMOVED lines=19> */
.L_x_1067:
        /* <DEDUP_REMOVED lines=121> */
.L_x_1066:
[----:B------:R-:W-:Y:S05]  /*ae980*/  BSYNC.RECONVERGENT B1 ;  /* 0x0000000000017941 */ /* 0x000fea0003800200 */
.L_x_1065:
[----:B------:R-:W1:Y:S02]  /*ae990*/  LDCU UR4, c[0x0][0x360] ;  /* 0x00006c00ff0477ac */ /* 0x000e640008000800 */
[----:B-1----:R-:W-:-:S05]  /*ae9a0*/  VIADD R39, R39, UR4 ;  /* 0x0000000427277c36 */ /* 0x002fca0008000000 */
[----:B------:R-:W-:-:S13]  /*ae9b0*/  ISETP.GE.U32.AND P0, PT, R39, R30, PT ;  /* 0x0000001e2700720c */ /* 0x000fda0003f06070 */
[----:B------:R-:W-:Y:S05]  /*ae9c0*/  @!P0 BRA `(.L_x_1067) ;  /* 0xfffffff800088947 */ /* 0x000fea000383ffff */
.L_x_1064:
[----:B------:R-:W-:Y:S05]  /*ae9d0*/  BSYNC.RECONVERGENT B0 ;  /* 0x0000000000007941 */ /* 0x000fea0003800200 */
.L_x_1063:
        /* <DEDUP_REMOVED lines=11> */
.L_x_1032:
        /* <DEDUP_REMOVED lines=9> */
.L_x_1104:
        /* <DEDUP_REMOVED lines=21> */
.L_x_1073:
        /* <DEDUP_REMOVED lines=195> */
.L_x_1072:
[----:B------:R-:W-:Y:S05]  /*af8a0*/  BSYNC.RECONVERGENT B1 ;  /* 0x0000000000017941 */ /* 0x000fea0003800200 */
.L_x_1071:
[----:B------:R-:W1:Y:S02]  /*af8b0*/  LDCU UR5, c[0x0][0x360] ;  /* 0x00006c00ff0577ac */ /* 0x000e640008000800 */
[----:B-1----:R-:W-:-:S05]  /*af8c0*/  VIADD R41, R41, UR5 ;  /* 0x0000000529297c36 */ /* 0x002fca0008000000 */
[----:B------:R-:W-:-:S13]  /*af8d0*/  ISETP.GE.U32.AND P1, PT, R41, R26, PT ;  /* 0x0000001a2900720c */ /* 0x000fda0003f26070 */
[----:B------:R-:W-:Y:S05]  /*af8e0*/  @!P1 BRA `(.L_x_1073) ;  /* 0xfffffff000e09947 */ /* 0x000fea000383ffff */
.L_x_1070:
[----:B------:R-:W-:Y:S05]  /*af8f0*/  BSYNC.RECONVERGENT B0 ;  /* 0x0000000000007941 */ /* 0x000fea0003800200 */
.L_x_1069:
        /* <DEDUP_REMOVED lines=17> */
.L_x_1078:
        /* <DEDUP_REMOVED lines=173> */
.L_x_1077:
[----:B------:R-:W-:Y:S05]  /*b04e0*/  BSYNC.RECONVERGENT B1 ;  /* 0x0000000000017941 */ /* 0x000fea0003800200 */
.L_x_1076:
[----:B------:R-:W1:Y:S02]  /*b04f0*/  LDCU UR5, c[0x0][0x360] ;  /* 0x00006c00ff0577ac */ /* 0x000e640008000800 */
[----:B-1----:R-:W-:-:S05]  /*b0500*/  VIADD R33, R33, UR5 ;  /* 0x0000000521217c36 */ /* 0x002fca0008000000 */
[----:B------:R-:W-:-:S13]  /*b0510*/  ISETP.GE.U32.AND P0, PT, R33, R26, PT ;  /* 0x0000001a2100720c */ /* 0x000fda0003f06070 */
[----:B------:R-:W-:Y:S05]  /*b0520*/  @!P0 BRA `(.L_x_1078) ;  /* 0xfffffff400388947 */ /* 0x000fea000383ffff */
.L_x_1075:
[----:B------:R-:W-:Y:S05]  /*b0530*/  BSYNC.RECONVERGENT B0 ;  /* 0x0000000000007941 */ /* 0x000fea0003800200 */
.L_x_1074:
        /* <DEDUP_REMOVED lines=21> */
.L_x_1083:
        /* <DEDUP_REMOVED lines=173> */
.L_x_1082:
[----:B------:R-:W-:Y:S05]  /*b1160*/  BSYNC.RECONVERGENT B1 ;  /* 0x0000000000017941 */ /* 0x000fea0003800200 */
.L_x_1081:
[----:B------:R-:W1:Y:S02]  /*b1170*/  LDCU UR5, c[0x0][0x360] ;  /* 0x00006c00ff0577ac */ /* 0x000e640008000800 */
[----:B-1----:R-:W-:-:S05]  /*b1180*/  VIADD R33, R33, UR5 ;  /* 0x0000000521217c36 */ /* 0x002fca0008000000 */
[----:B------:R-:W-:-:S13]  /*b1190*/  ISETP.GE.U32.AND P0, PT, R33, R26, PT ;  /* 0x0000001a2100720c */ /* 0x000fda0003f06070 */
[----:B------:R-:W-:Y:S05]  /*b11a0*/  @!P0 BRA `(.L_x_1083) ;  /* 0xfffffff400388947 */ /* 0x000fea000383ffff */
.L_x_1080:
[----:B------:R-:W-:Y:S05]  /*b11b0*/  BSYNC.RECONVERGENT B0 ;  /* 0x0000000000007941 */ /* 0x000fea0003800200 */
.L_x_1079:
        /* <DEDUP_REMOVED lines=17> */
.L_x_1088:
        /* <DEDUP_REMOVED lines=173> */
.L_x_1087:
[----:B------:R-:W-:Y:S05]  /*b1da0*/  BSYNC.RECONVERGENT B1 ;  /* 0x0000000000017941 */ /* 0x000fea0003800200 */
.L_x_1086:
[----:B------:R-:W1:Y:S02]  /*b1db0*/  LDCU UR5, c[0x0][0x360] ;  /* 0x00006c00ff0577ac */ /* 0x000e640008000800 */
[----:B-1----:R-:W-:-:S05]  /*b1dc0*/  VIADD R33, R33, UR5 ;  /* 0x0000000521217c36 */ /* 0x002fca0008000000 */
[----:B------:R-:W-:-:S13]  /*b1dd0*/  ISETP.GE.U32.AND P0, PT, R33, R26, PT ;  /* 0x0000001a2100720c */ /* 0x000fda0003f06070 */
[----:B------:R-:W-:Y:S05]  /*b1de0*/  @!P0 BRA `(.L_x_1088) ;  /* 0xfffffff400388947 */ /* 0x000fea000383ffff */
.L_x_1085:
[----:B------:R-:W-:Y:S05]  /*b1df0*/  BSYNC.RECONVERGENT B0 ;  /* 0x0000000000007941 */ /* 0x000fea0003800200 */
.L_x_1084:
        /* <DEDUP_REMOVED lines=21> */
.L_x_1093:
        /* <DEDUP_REMOVED lines=173> */
.L_x_1092:
[----:B------:R-:W-:Y:S05]  /*b2a20*/  BSYNC.RECONVERGENT B1 ;  /* 0x0000000000017941 */ /* 0x000fea0003800200 */
.L_x_1091:
[----:B------:R-:W1:Y:S02]  /*b2a30*/  LDCU UR5, c[0x0][0x360] ;  /* 0x00006c00ff0577ac */ /* 0x000e640008000800 */
[----:B-1----:R-:W-:-:S05]  /*b2a40*/  VIADD R33, R33, UR5 ;  /* 0x0000000521217c36 */ /* 0x002fca0008000000 */
[----:B------:R-:W-:-:S13]  /*b2a50*/  ISETP.GE.U32.AND P0, PT, R33, R26, PT ;  /* 0x0000001a2100720c */ /* 0x000fda0003f06070 */
[----:B------:R-:W-:Y:S05]  /*b2a60*/  @!P0 BRA `(.L_x_1093) ;  /* 0xfffffff400388947 */ /* 0x000fea000383ffff */
.L_x_1090:
[----:B------:R-:W-:Y:S05]  /*b2a70*/  BSYNC.RECONVERGENT B0 ;  /* 0x0000000000007941 */ /* 0x000fea0003800200 */
.L_x_1089:
        /* <DEDUP_REMOVED lines=17> */
.L_x_1098:
        /* <DEDUP_REMOVED lines=173> */
.L_x_1097:
[----:B------:R-:W-:Y:S05]  /*b3660*/  BSYNC.RECONVERGENT B1 ;  /* 0x0000000000017941 */ /* 0x000fea0003800200 */
.L_x_1096:
[----:B------:R-:W1:Y:S02]  /*b3670*/  LDCU UR5, c[0x0][0x360] ;  /* 0x00006c00ff0577ac */ /* 0x000e640008000800 */
[----:B-1----:R-:W-:-:S05]  /*b3680*/  VIADD R33, R33, UR5 ;  /* 0x0000000521217c36 */ /* 0x002fca0008000000 */
[----:B------:R-:W-:-:S13]  /*b3690*/  ISETP.GE.U32.AND P0, PT, R33, R26, PT ;  /* 0x0000001a2100720c */ /* 0x000fda0003f06070 */
[----:B------:R-:W-:Y:S05]  /*b36a0*/  @!P0 BRA `(.L_x_1098) ;  /* 0xfffffff400388947 */ /* 0x000fea000383ffff */
.L_x_1095:
[----:B------:R-:W-:Y:S05]  /*b36b0*/  BSYNC.RECONVERGENT B0 ;  /* 0x0000000000007941 */ /* 0x000fea0003800200 */
.L_x_1094:
        /* <DEDUP_REMOVED lines=21> */
.L_x_1103:
        /* <DEDUP_REMOVED lines=121> */
.L_x_1102:
[----:B------:R-:W-:Y:S05]  /*b3fa0*/  BSYNC.RECONVERGENT B1 ;  /* 0x0000000000017941 */ /* 0x000fea0003800200 */
.L_x_1101:
[----:B------:R-:W1:Y:S02]  /*b3fb0*/  LDCU UR5, c[0x0][0x360] ;  /* 0x00006c00ff0577ac */ /* 0x000e640008000800 */
[----:B-1----:R-:W-:-:S05]  /*b3fc0*/  VIADD R33, R33, UR5 ;  /* 0x0000000521217c36 */ /* 0x002fca0008000000 */
[----:B------:R-:W-:-:S13]  /*b3fd0*/  ISETP.GE.U32.AND P0, PT, R33, R26, PT ;  /* 0x0000001a2100720c */ /* 0x000fda0003f06070 */
[----:B------:R-:W-:Y:S05]  /*b3fe0*/  @!P0 BRA `(.L_x_1103) ;  /* 0xfffffff800088947 */ /* 0x000fea000383ffff */
.L_x_1100:
[----:B------:R-:W-:Y:S05]  /*b3ff0*/  BSYNC.RECONVERGENT B0 ;  /* 0x0000000000007941 */ /* 0x000fea0003800200 */
.L_x_1099:
        /* <DEDUP_REMOVED lines=16> */
.L_x_1068:
        /* <DEDUP_REMOVED lines=23> */
.L_x_1110:
        /* <DEDUP_REMOVED lines=195> */
.L_x_1109:
[----:B------:R-:W-:Y:S05]  /*b4ea0*/  BSYNC.RECONVERGENT B1 ;  /* 0x0000000000017941 */ /* 0x000fea0003800200 */
.L_x_1108:
[----:B------:R-:W1:Y:S02]  /*b4eb0*/  LDCU UR5, c[0x0][0x360] ;  /* 0x00006c00ff0577ac */ /* 0x000e640008000800 */
[----:B-1----:R-:W-:-:S05]  /*b4ec0*/  VIADD R41, R41, UR5 ;  /* 0x0000000529297c36 */ /* 0x002fca0008000000 */
[----:B------:R-:W-:-:S13]  /*b4ed0*/  ISETP.GE.U32.AND P1, PT, R41, R26, PT ;  /* 0x0000001a2900720c */ /* 0x000fda0003f26070 */
[----:B------:R-:W-:Y:S05]  /*b4ee0*/  @!P1 BRA `(.L_x_1110) ;  /* 0xfffffff000e09947 */ /* 0x000fea000383ffff */
.L_x_1107:
[----:B------:R-:W-:Y:S05]  /*b4ef0*/  BSYNC.RECONVERGENT B0 ;  /* 0x0000000000007941 */ /* 0x000fea0003800200 */
.L_x_1106:
        /* <DEDUP_REMOVED lines=17> */
.L_x_1115:
        /* <DEDUP_REMOVED lines=174> */
.L_x_1114:
[----:B------:R-:W-:Y:S05]  /*b5af0*/  BSYNC.RECONVERGENT B1 ;  /* 0x0000000000017941 */ /* 0x000fea0003800200 */
.L_x_1113:
[----:B------:R-:W1:Y:S02]  /*b5b00*/  LDCU UR4, c[0x0][0x360] ;  /* 0x00006c00ff0477ac */ /* 0x000e640008000800 */
[----:B-1----:R-:W-:-:S05]  /*b5b10*/  VIADD R35, R35, UR4 ;  /* 0x0000000423237c36 */ /* 0x002fca0008000000 */
[----:B------:R-:W-:-:S13]  /*b5b20*/  ISETP.GE.U32.AND P0, PT, R35, R26, PT ;  /* 0x0000001a2300720c */ /* 0x000fda0003f06070 */
[----:B------:R-:W-:Y:S05]  /*b5b30*/  @!P0 BRA `(.L_x_1115) ;  /* 0xfffffff400348947 */ /* 0x000fea000383ffff */
.L_x_1112:
[----:B------:R-:W-:Y:S05]  /*b5b40*/  BSYNC.RECONVERGENT B0 ;  /* 0x0000000000007941 */ /* 0x000fea0003800200 */
.L_x_1111:
        /* <DEDUP_REMOVED lines=20> */
.L_x_1120:
        /* <DEDUP_REMOVED lines=174> */
.L_x_1119:
[----:B------:R-:W-:Y:S05]  /*b6770*/  BSYNC.RECONVERGENT B1 ;  /* 0x0000000000017941 */ /* 0x000fea0003800200 */
.L_x_1118:
[----:B------:R-:W1:Y:S02]  /*b6780*/  LDCU UR4, c[0x0][0x360] ;  /* 0x00006c00ff0477ac */ /* 0x000e640008000800 */
[----:B-1----:R-:W-:-:S05]  /*b6790*/  VIADD R35, R35, UR4 ;  /* 0x0000000423237c36 */ /* 0x002fca0008000000 */
[----:B------:R-:W-:-:S13]  /*b67a0*/  ISETP.GE.U32.AND P0, PT, R35, R26, PT ;  /* 0x0000001a2300720c */ /* 0x000fda0003f06070 */
[----:B------:R-:W-:Y:S05]  /*b67b0*/  @!P0 BRA `(.L_x_1120) ;  /* 0xfffffff400348947 */ /* 0x000fea000383ffff */
.L_x_1117:
[----:B------:R-:W-:Y:S05]  /*b67c0*/  BSYNC.RECONVERGENT B0 ;  /* 0x0000000000007941 */ /* 0x000fea0003800200 */
.L_x_1116:
        /* <DEDUP_REMOVED lines=17> */
.L_x_1125:
        /* <DEDUP_REMOVED lines=174> */
.L_x_1124:
[----:B------:R-:W-:Y:S05]  /*b73c0*/  BSYNC.RECONVERGENT B1 ;  /* 0x0000000000017941 */ /* 0x000fea0003800200 */
.L_x_1123:
[----:B------:R-:W1:Y:S02]  /*b73d0*/  LDCU UR4, c[0x0][0x360] ;  /* 0x00006c00ff0477ac */ /* 0x000e640008000800 */
[----:B-1----:R-:W-:-:S05]  /*b73e0*/  VIADD R35, R35, UR4 ;  /* 0x0000000423237c36 */ /* 0x002fca0008000000 */
[----:B------:R-:W-:-:S13]  /*b73f0*/  ISETP.GE.U32.AND P0, PT, R35, R26, PT ;  /* 0x0000001a2300720c */ /* 0x000fda0003f06070 */
[----:B------:R-:W-:Y:S05]  /*b7400*/  @!P0 BRA `(.L_x_1125) ;  /* 0xfffffff400348947 */ /* 0x000fea000383ffff */
.L_x_1122:
[----:B------:R-:W-:Y:S05]  /*b7410*/  BSYNC.RECONVERGENT B0 ;  /* 0x0000000000007941 */ /* 0x000fea0003800200 */
.L_x_1121:
        /* <DEDUP_REMOVED lines=20> */
.L_x_1130:
        /* <DEDUP_REMOVED lines=174> */
.L_x_1129:
[----:B------:R-:W-:Y:S05]  /*b8040*/  BSYNC.RECONVERGENT B1 ;  /* 0x0000000000017941 */ /* 0x000fea0003800200 */
.L_x_1128:
[----:B------:R-:W1:Y:S02]  /*b8050*/  LDCU UR4, c[0x0][0x360] ;  /* 0x00006c00ff0477ac */ /* 0x000e640008000800 */
[----:B-1----:R-:W-:-:S05]  /*b8060*/  VIADD R35, R35, UR4 ;  /* 0x0000000423237c36 */ /* 0x002fca0008000000 */
[----:B------:R-:W-:-:S13]  /*b8070*/  ISETP.GE.U32.AND P0, PT, R35, R26, PT ;  /* 0x0000001a2300720c */ /* 0x000fda0003f06070 */
[----:B------:R-:W-:Y:S05]  /*b8080*/  @!P0 BRA `(.L_x_1130) ;  /* 0xfffffff400348947 */ /* 0x000fea000383ffff */
.L_x_1127:
[----:B------:R-:W-:Y:S05]  /*b8090*/  BSYNC.RECONVERGENT B0 ;  /* 0x0000000000007941 */ /* 0x000fea0003800200 */
.L_x_1126:
        /* <DEDUP_REMOVED lines=17> */
.L_x_1135:
        /* <DEDUP_REMOVED lines=174> */
.L_x_1134:
[----:B------:R-:W-:Y:S05]  /*b8c90*/  BSYNC.RECONVERGENT B1 ;  /* 0x0000000000017941 */ /* 0x000fea0003800200 */
.L_x_1133:
[----:B------:R-:W1:Y:S02]  /*b8ca0*/  LDCU UR4, c[0x0][0x360] ;  /* 0x00006c00ff0477ac */ /* 0x000e640008000800 */
[----:B-1----:R-:W-:-:S05]  /*b8cb0*/  VIADD R35, R35, UR4 ;  /* 0x0000000423237c36 */ /* 0x002fca0008000000 */
[----:B------:R-:W-:-:S13]  /*b8cc0*/  ISETP.GE.U32.AND P0, PT, R35, R26, PT ;  /* 0x0000001a2300720c */ /* 0x000fda0003f06070 */
[----:B------:R-:W-:Y:S05]  /*b8cd0*/  @!P0 BRA `(.L_x_1135) ;  /* 0xfffffff400348947 */ /* 0x000fea000383ffff */
.L_x_1132:
[----:B------:R-:W-:Y:S05]  /*b8ce0*/  BSYNC.RECONVERGENT B0 ;  /* 0x0000000000007941 */ /* 0x000fea0003800200 */
.L_x_1131:
        /* <DEDUP_REMOVED lines=19> */
.L_x_1140:
        /* <DEDUP_REMOVED lines=113> */
[----:B-1----:R-:W0:Y:S02]  /*b9530*/  SHFL.IDX PT, R30, R41, R34, 0x1f ;  /* 0x00001f22291e7589 */ /* 0x002e2400000e0000 */
[----:B0-----:R-:W-:-:S02]  /*b9540*/  IMAD.IADD R30, R30, 0x1, R31 ;  /* 0x000000011e1e7824 */ /* 0x001fc400078e021f */
[----:B------:R-:W-:-:S04]  /*b9550*/  IMAD.MOV.U32 R31, RZ, RZ, 0x4 ;  /* 0x00000004ff1f7424 */ /* 0x000fc800078e00ff */
[----:B------:R-:W-:-:S05]  /*b9560*/  IMAD.WIDE.U32 R30, R30, R31, UR10 ;  /* 0x0000000a1e1e7e25 */ /* 0x000fca000f8e001f */
[----:B--2---:R0:W-:Y:S04]  /*b9570*/  STG.E desc[UR22][R30.64], R35 ;  /* 0x000000231e007986 */ /* 0x0041e8000c101916 */
[----:B---3--:R0:W-:Y:S04]  /*b9580*/  STG.E desc[UR22][R30.64+0x10000], R33 ;  /* 0x010000211e007986 */ /* 0x0081e8000c101916 */
[----:B----4-:R0:W-:Y:S02]  /*b9590*/  STG.E desc[UR22][R30.64+0x20000], R37 ;  /* 0x020000251e007986 */ /* 0x0101e4000c101916 */
.L_x_1139:
[----:B------:R-:W-:Y:S05]  /*b95a0*/  BSYNC.RECONVERGENT B1 ;  /* 0x0000000000017941 */ /* 0x000fea0003800200 */
.L_x_1138:
[----:B------:R-:W1:Y:S02]  /*b95b0*/  LDCU UR4, c[0x0][0x360] ;  /* 0x00006c00ff0477ac */ /* 0x000e640008000800 */
[----:B-1----:R-:W-:-:S05]  /*b95c0*/  VIADD R39, R39, UR4 ;  /* 0x0000000427277c36 */ /* 0x002fca0008000000 */
[----:B------:R-:W-:-:S13]  /*b95d0*/  ISETP.GE.U32.AND P0, PT, R39, R26, PT ;  /* 0x0000001a2700720c */ /* 0x000fda0003f06070 */
[----:B------:R-:W-:Y:S05]  /*b95e0*/  @!P0 BRA `(.L_x_1140) ;  /* 0xfffffff8000c8947 */ /* 0x000fea000383ffff */
.L_x_1137:
[----:B------:R-:W-:Y:S05]  /*b95f0*/  BSYNC.RECONVERGENT B0 ;  /* 0x0000000000007941 */ /* 0x000fea0003800200 */
.L_x_1136:
        /* <DEDUP_REMOVED lines=11> */
.L_x_1105:
[----:B------:R-:W2:Y:S04]  /*b96b0*/  LDG.E R26, desc[UR22][R10.64+0x78] ;  /* 0x000078160a1a7981 */ /* 0x000ea8000c1e1900 */
[----:B01----:R-:W2:Y:S01]  /*b96c0*/  LDG.E R31, desc[UR22][R10.64+0x70] ;  /* 0x000070160a1f7981 */ /* 0x003ea2000c1e1900 */
[----:B------:R-:W-:Y:S01]  /*b96d0*/  IMAD.IADD R27, R29, 0x1, R27 ;  /* 0x000000011d1b7824 */ /* 0x000fe200078e021b */
[----:B------:R-:W-:Y:S01]  /*b96e0*/  UMOV UR4, URZ ;  /* 0x000000ff00047c82 */ /* 0x000fe20008000000 */
[----:B------:R-:W-:Y:S02]  /*b96f0*/  IMAD.IADD R29, R28, 0x1, R25 ;  /* 0x000000011c1d7824 */ /* 0x000fe400078e0219 */
[----:B------:R-:W-:-:S04]  /*b9700*/  IMAD.WIDE.U32 R8, R27, 0xc, R8 ;  /* 0x0000000c1b087825 */ /* 0x000fc800078e0008 */
[----:B------:R-:W-:-:S04]  /*b9710*/  IMAD.WIDE.U32 R6, R29, 0x6, R6 ;  /* 0x000000061d067825 */ /* 0x000fc800078e0006 */
[----:B--2---:R-:W-:-:S05]  /*b9720*/  IMAD R31, R26, R31, RZ ;  /* 0x0000001f1a1f7224 */ /* 0x004fca00078e02ff */
[C---:B------:R-:W-:Y:S02]  /*b9730*/  LOP3.LUT P0, R25, R31.reuse, 0xffffc000, RZ, 0xc0, !PT ;  /* 0xffffc0001f197812 */ /* 0x040fe4000780c0ff */
[----:B------:R-:W-:-:S11]  /*b9740*/  LOP3.LUT R27, R31, 0x3fff, RZ, 0xc0, !PT ;  /* 0x00003fff1f1b7812 */ /* 0x000fd600078ec0ff */
[----:B------:R-:W-:Y:S05]  /*b9750*/  @!P0 BRA `(.L_x_1141) ;  /* 0x0000005400488947 */ /* 0x000fea0003800000 */
[----:B------:R-:W-:-:S05]  /*b9760*/  UMOV UR4, URZ ;  /* 0x000000ff00047c82 */ /* 0x000fca0008000000 */
.L_x_1177:
        /* <DEDUP_REMOVED lines=18> */
[----:B------:R-:W1:Y:S01]  /*b9890*/  I2F.U32.RP R32, R26 ;  /* 0x0000001a00207306 */ /* 0x000e620000209000 */
[----:B------:R-:W-:Y:S01]  /*b98a0*/  IMAD.MOV R35, RZ, RZ, -R26 ;  /* 0x000000ffff237224 */ /* 0x000fe200078e0a1a */
[----:B------:R-:W-:Y:S01]  /*b98b0*/  ISETP.NE.U32.AND P0, PT, R26, RZ, PT ;  /* 0x000000ff1a00720c */ /* 0x000fe20003f05070 */
[----:B------:R-:W-:-:S05]  /*b98c0*/  IMAD.MOV.U32 R30, RZ, RZ, RZ ;  /* 0x000000ffff1e7224 */ /* 0x000fca00078e00ff */
[----:B-1----:R-:W1:Y:S02]  /*b98d0*/  MUFU.RCP R32, R32 ;  /* 0x0000002000207308 */ /* 0x002e640000001000 */
[----:B-1----:R-:W-:-:S06]  /*b98e0*/  VIADD R33, R32, 0xffffffe ;  /* 0x0ffffffe20217836 */ /* 0x002fcc0000000000 */
[----:B------:R-:W1:Y:S02]  /*b98f0*/  F2I.FTZ.U32.TRUNC.NTZ R31, R33 ;  /* 0x00000021001f7305 */ /* 0x000e64000021f000 */
[----:B-1----:R-:W-:-:S04]  /*b9900*/  IMAD R35, R35, R31, RZ ;  /* 0x0000001f23237224 */ /* 0x002fc800078e02ff */
[----:B------:R-:W-:-:S04]  /*b9910*/  IMAD.HI.U32 R30, R31, R35, R30 ;  /* 0x000000231f1e7227 */ /* 0x000fc800078e001e */
[----:B0-----:R-:W-:-:S07]  /*b9920*/  IMAD.MOV.U32 R31, RZ, RZ, R37 ;  /* 0x000000ffff1f7224 */ /* 0x001fce00078e0025 */
.L_x_1146:
[----:B0-----:R-:W-:Y:S01]  /*b9930*/  VIADD R33, R31, UR4 ;  /* 0x000000041f217c36 */ /* 0x001fe20008000000 */
[----:B------:R-:W-:-:S03]  /*b9940*/  LOP3.LUT R37, RZ, R26, RZ, 0x33, !PT ;  /* 0x0000001aff257212 */ /* 0x000fc600078e33ff */
        /* <DEDUP_REMOVED lines=9> */
[----:B------:R-:W-:-:S04]  /*b99e0*/  IMAD.WIDE.U32 R10, R37, 0xc, R8 ;  /* 0x0000000c250a7825 */ /* 0x000fc800078e0008 */
[----:B------:R-:W-:Y:S01]  /*b99f0*/  IMAD.MOV R41, RZ, RZ, -R37 ;  /* 0x000000ffff297224 */ /* 0x000fe200078e0a25 */
[----:B------:R-:W2:Y:S03]  /*b9a00*/  LDG.E R35, desc[UR22][R10.64+0x4] ;  /* 0x000004160a237981 */ /* 0x000ea6000c1e1900 */
[----:B------:R-:W-:Y:S01]  /*b9a10*/  IMAD R41, R26, R41, R33 ;  /* 0x000000291a297224 */ /* 0x000fe200078e0221 */
[----:B------:R-:W3:Y:S03]  /*b9a20*/  LDG.E.U16 R34, desc[UR22][R10.64+0xa] ;  /* 0x00000a160a227981 */ /* 0x000ee6000c1e1500 */
        /* <DEDUP_REMOVED lines=11> */
[--C-:B------:R-:W-:Y:S02]  /*b9ae0*/  SHF.R.U32.HI R43, RZ, 0x11, R35.reuse ;  /* 0x00000011ff2b7819 */ /* 0x100fe40000011623 */
[--C-:B---3--:R-:W-:Y:S02]  /*b9af0*/  SHF.R.U32.HI R33, RZ, 0x5, R34.reuse ;  /* 0x00000005ff217819 */ /* 0x108fe40000011622 */
[----:B------:R-:W-:Y:S02]  /*b9b00*/  SHF.R.U32.HI R48, RZ, 0xc, R34 ;  /* 0x0000000cff307819 */ /* 0x000fe40000011622 */
[----:B------:R-:W-:-:S02]  /*b9b10*/  SHF.R.U32.HI R49, RZ, 0x13, R35 ;  /* 0x00000013ff317819 */ /* 0x000fc40000011623 */
[--C-:B------:R-:W-:Y:S02]  /*b9b20*/  SHF.R.U32.HI R50, RZ, 0x14, R35.reuse ;  /* 0x00000014ff327819 */ /* 0x100fe40000011623 */
[--C-:B------:R-:W-:Y:S02]  /*b9b30*/  SHF.R.U32.HI R52, RZ, 0x6, R35.reuse ;  /* 0x00000006ff347819 */ /* 0x100fe40000011623 */
[----:B------:R-:W-:Y:S02]  /*b9b40*/  LOP3.LUT R47, R46, R45, R44, 0x40, !PT ;  /* 0x0000002d2e2f7212 */ /* 0x000fe400078e402c */
[--C-:B0-----:R-:W-:Y:S02]  /*b9b50*/  SHF.R.U32.HI R41, RZ, 0x8, R35.reuse ;  /* 0x00000008ff297819 */ /* 0x101fe40000011623 */
[----:B------:R-:W-:Y:S02]  /*b9b60*/  SHF.R.U32.HI R51, RZ, 0xd, R35 ;  /* 0x0000000dff337819 */ /* 0x000fe40000011623 */
[----:B------:R-:W-:-:S02]  /*b9b70*/  SHF.R.U32.HI R40, RZ, 0xb, R34 ;  /* 0x0000000bff287819 */ /* 0x000fc40000011622 */
[----:B------:R-:W-:Y:S02]  /*b9b80*/  LOP3.LUT R44, R33, R44, R43, 0x40, !PT ;  /* 0x0000002c212c7212 */ /* 0x000fe400078e402b */
[----:B------:R-:W-:Y:S02]  /*b9b90*/  LOP3.LUT R45, R48, R33, R45, 0x10, !PT ;  /* 0x00000021302d7212 */ /* 0x000fe400078e102d */
[----:B------:R-:W-:Y:S02]  /*b9ba0*/  LOP3.LUT R33, R43, R48, R46, 0x10, !PT ;  /* 0x000000302b217212 */ /* 0x000fe400078e102e */
[----:B------:R-:W-:Y:S02]  /*b9bb0*/  LOP3.LUT R48, R52, R50, R49, 0x40, !PT ;  /* 0x0000003234307212 */ /* 0x000fe400078e4031 */
[----:B------:R-:W-:Y:S02]  /*b9bc0*/  LOP3.LUT R53, R51, R52, R41, 0x10, !PT ;  /* 0x0000003433357212 */ /* 0x000fe400078e1029 */
[----:B------:R-:W-:-:S02]  /*b9bd0*/  LOP3.LUT R50, R40, R50, R51, 0x10, !PT ;  /* 0x0000003228327212 */ /* 0x000fc400078e1033 */
[--C-:B----4-:R-:W-:Y:S02]  /*b9be0*/  SHF.R.U32.HI R43, RZ, 0x6, R36.reuse ;  /* 0x00000006ff2b7819 */ /* 0x110fe40000011624 */
        /* <DEDUP_REMOVED lines=14> */
[-C--:B------:R-:W-:Y:S02]  /*b9cd0*/  LOP3.LUT R50, R49, R46.reuse, R47, 0x10, !PT ;  /* 0x0000002e31327212 */ /* 0x080fe400078e102f */
        /* <DEDUP_REMOVED lines=25> */
[----:B------:R-:W-:Y:S02]  /*b9e70*/  LOP3.LUT R50, R49, R44, R45, 0x8f, !PT ;  /* 0x0000002c31327212 */ /* 0x000fe400078e8f2d */
[----:B------:R-:W-:Y:S02]  /*b9e80*/  LOP3.LUT R46, R32, 0xfffffffe, RZ, 0xfc, !PT ;  /* 0xfffffffe202e7812 */ /* 0x000fe400078efcff */
[----:B------:R-:W-:Y:S02]  /*b9e90*/  LOP3.LUT R49, R48, 0xfffffffe, RZ, 0xfc, !PT ;  /* 0xfffffffe30317812 */ /* 0x000fe400078efcff */
[----:B------:R-:W-:Y:S02]  /*b9ea0*/  LOP3.LUT R32, R33, R47, R36, 0xe0, !PT ;  /* 0x0000002f21207212 */ /* 0x000fe400078ee024 */
[----:B------:R-:W-:-:S02]  /*b9eb0*/  SHF.R.U32.HI R33, RZ, 0x1, R42 ;  /* 0x00000001ff217819 */ /* 0x000fc4000001162a */
[----:B------:R-:W-:Y:S02]  /*b9ec0*/  IADD3 R50, PT, PT, R50, R46, R49 ;  /* 0x0000002e32327210 */ /* 0x000fe40007ffe031 */
[----:B------:R-:W-:Y:S02]  /*b9ed0*/  SHF.R.U32.HI R52, RZ, 0x1, R36 ;  /* 0x00000001ff347819 */ /* 0x000fe40000011624 */
[----:B------:R-:W-:Y:S02]  /*b9ee0*/  SHF.R.U32.HI R53, RZ, 0x2, R41 ;  /* 0x00000002ff357819 */ /* 0x000fe40000011629 */
[----:B------:R-:W-:Y:S02]  /*b9ef0*/  SHF.R.U32.HI R46, RZ, 0x5, R42 ;  /* 0x00000005ff2e7819 */ /* 0x000fe4000001162a */
[----:B------:R-:W-:Y:S02]  /*b9f00*/  LOP3.LUT R32, R32, 0x1, RZ, 0xc0, !PT ;  /* 0x0000000120207812 */ /* 0x000fe400078ec0ff */
[----:B------:R-:W-:-:S02]  /*b9f10*/  LOP3.LUT R49, R33, R45, R44, 0xe0, !PT ;  /* 0x0000002d21317212 */ /* 0x000fc400078ee02c */
[----:B------:R-:W-:Y:S02]  /*b9f20*/  SHF.R.U32.HI R51, RZ, 0x6, R42 ;  /* 0x00000006ff337819 */ /* 0x000fe4000001162a */
[----:B------:R-:W-:Y:S02]  /*b9f30*/  LOP3.LUT R52, R52, R53, R46, 0xe0, !PT ;  /* 0x0000003534347212 */ /* 0x000fe400078ee02e */
[----:B------:R-:W-:Y:S02]  /*b9f40*/  IADD3 R50, PT, PT, R50, -R32, -R49 ;  /* 0x8000002032327210 */ /* 0x000fe40007ffe831 */
[----:B------:R-:W-:Y:S02]  /*b9f50*/  SHF.R.U32.HI R32, RZ, 0x1, R43 ;  /* 0x00000001ff207819 */ /* 0x000fe4000001162b */
[--C-:B------:R-:W-:Y:S02]  /*b9f60*/  SHF.R.U32.HI R48, RZ, 0x3, R41.reuse ;  /* 0x00000003ff307819 */ /* 0x100fe40000011629 */
[----:B------:R-:W-:-:S02]  /*b9f70*/  SHF.R.U32.HI R54, RZ, 0x4, R41 ;  /* 0x00000004ff367819 */ /* 0x000fc40000011629 */
[----:B------:R-:W-:Y:S02]  /*b9f80*/  SHF.R.U32.HI R49, RZ, 0x6, R43 ;  /* 0x00000006ff317819 */ /* 0x000fe4000001162b */
[----:B------:R-:W-:Y:S02]  /*b9f90*/  LOP3.LUT R51, R51, R53, R46, 0x8f, !PT ;  /* 0x0000003533337212 */ /* 0x000fe400078e8f2e */
[----:B------:R-:W-:Y:S02]  /*b9fa0*/  LOP3.LUT R52, RZ, R52, RZ, 0x33, !PT ;  /* 0x00000034ff347212 */ /* 0x000fe400078e33ff */
[----:B------:R-:W-:Y:S02]  /*b9fb0*/  LOP3.LUT R57, R53, R45, R44, 0x40, !PT ;  /* 0x0000002d35397212 */ /* 0x000fe400078e402c */
[-C--:B------:R-:W-:Y:S02]  /*b9fc0*/  LOP3.LUT R55, R41, R32.reuse, R53, 0x10, !PT ;  /* 0x0000002029377212 */ /* 0x080fe400078e1035 */
[----:B------:R-:W-:-:S02]  /*b9fd0*/  LOP3.LUT R45, R45, R32, RZ, 0x30, !PT ;  /* 0x000000202d2d7212 */ /* 0x000fc400078e30ff */
[-CC-:B------:R-:W-:Y:S02]  /*b9fe0*/  LOP3.LUT R48, R48, R47.reuse, R36.reuse, 0x4f, !PT ;  /* 0x0000002f30307212 */ /* 0x180fe400078e4f24 */
[----:B------:R-:W-:Y:S02]  /*b9ff0*/  LOP3.LUT R53, R54, R47, R36, 0x2f, !PT ;  /* 0x0000002f36357212 */ /* 0x000fe400078e2f24 */
[----:B------:R-:W-:Y:S02]  /*ba000*/  LOP3.LUT R56, R46, R49, R41, 0x10, !PT ;  /* 0x000000312e387212 */ /* 0x000fe400078e1029 */
[----:B------:R-:W-:Y:S02]  /*ba010*/  IADD3 R50, PT, PT, R52, R50, R51 ;  /* 0x0000003234327210 */ /* 0x000fe40007ffe033 */
[----:B------:R-:W-:Y:S02]  /*ba020*/  SHF.R.U32.HI R36, RZ, 0x4, R43 ;  /* 0x00000004ff247819 */ /* 0x000fe4000001162b */
[----:B------:R-:W-:Y:S01]  /*ba030*/  LOP3.LUT R45, R45, R44, R46, 0xf4, !PT ;  /* 0x0000002c2d2d7212 */ /* 0x000fe200078ef42e */
[----:B------:R-:W-:Y:S01]  /*ba040*/  IMAD R46, R38, 0x100, R37 ;  /* 0x00000100262e7824 */ /* 0x000fe200078e0225 */
[----:B------:R-:W-:-:S02]  /*ba050*/  SHF.R.U32.HI R44, RZ, 0x2, R43 ;  /* 0x00000002ff2c7819 */ /* 0x000fc4000001162b */
[----:B------:R-:W-:Y:S02]  /*ba060*/  LOP3.LUT R56, R57, R55, R56, 0xfe, !PT ;  /* 0x0000003739387212 */ /* 0x000fe400078efe38 */
        /* <DEDUP_REMOVED lines=8> */
[----:B------:R-:W-:Y:S02]  /*ba0f0*/  SHF.R.U32.HI R43, RZ, 0x5, R41 ;  /* 0x00000005ff2b7819 */ /* 0x000fe40000011629 */
[----:B------:R-:W-:Y:S01]  /*ba100*/  SHF.R.U32.HI R37, RZ, 0x3, R34 ;  /* 0x00000003ff257819 */ /* 0x000fe20000011622 */
[----:B------:R-:W-:Y:S01]  /*ba110*/  VIADD R44, R44, 0xfffffffe ;  /* 0xfffffffe2c2c7836 */ /* 0x000fe20000000000 */
[----:B------:R-:W-:-:S02]  /*ba120*/  LOP3.LUT R36, R34, R36, R43, 0x96, !PT ;  /* 0x0000002422247212 */ /* 0x000fc400078e962b */
[--C-:B------:R-:W-:Y:S02]  /*ba130*/  SHF.R.U32.HI R43, RZ, 0x4, R34.reuse ;  /* 0x00000004ff2b7819 */ /* 0x100fe40000011622 */
[----:B------:R-:W-:Y:S02]  /*ba140*/  LOP3.LUT R36, R36, 0x1, R35, 0x78, !PT ;  /* 0x0000000124247812 */ /* 0x000fe400078e7823 */
[----:B------:R-:W-:Y:S02]  /*ba150*/  LOP3.LUT R44, R44, 0x1, RZ, 0xc0, !PT ;  /* 0x000000012c2c7812 */ /* 0x000fe400078ec0ff */
[----:B------:R-:W-:Y:S02]  /*ba160*/  LOP3.LUT R36, R42, R36, R43, 0x96, !PT ;  /* 0x000000242a247212 */ /* 0x000fe400078e962b */
[----:B-----5:R-:W-:Y:S02]  /*ba170*/  ISETP.NE.AND P1, PT, R44, R29, PT ;  /* 0x0000001d2c00720c */ /* 0x020fe40003f25270 */
[----:B------:R-:W-:Y:S01]  /*ba180*/  LOP3.LUT R40, R40, R43, RZ, 0xc0, !PT ;  /* 0x0000002b28287212 */ /* 0x000fe200078ec0ff */
[----:B------:R-:W-:Y:S01]  /*ba190*/  IMAD.SHL.U32 R38, R36, 0x800000, RZ ;  /* 0x0080000024267824 */ /* 0x000fe200078e00ff */
[----:B------:R-:W-:Y:S01]  /*ba1a0*/  LOP3.LUT R36, R35, 0x1, RZ, 0xc0, !PT ;  /* 0x0000000123247812 */ /* 0x000fe200078ec0ff */
[----:B------:R-:W-:Y:S01]  /*ba1b0*/  IMAD.U32 R43, R46, 0x100, R39 ;  /* 0x000001002e2b7824 */ /* 0x000fe200078e0027 */
[----:B------:R-:W-:-:S02]  /*ba1c0*/  SHF.R.U32.HI R42, RZ, 0x1, R34 ;  /* 0x00000001ff2a7819 */ /* 0x000fc40000011622 */
[----:B------:R-:W-:Y:S01]  /*ba1d0*/  LOP3.LUT R38, R38, R35, RZ, 0xfc, !PT ;  /* 0x0000002326267212 */ /* 0x000fe200078efcff */
[----:B------:R-:W-:Y:S01]  /*ba1e0*/  IMAD.MOV R35, RZ, RZ, -R36 ;  /* 0x000000ffff237224 */ /* 0x000fe200078e0a24 */
[----:B------:R-:W-:-:S04]  /*ba1f0*/  LOP3.LUT R37, R40, R37, R42, 0x78, !PT ;  /* 0x0000002528257212 */ /* 0x000fc800078e782a */
[----:B------:R-:W-:Y:S01]  /*ba200*/  LOP3.LUT R44, R38, 0x160480, R35, 0x78, !PT ;  /* 0x00160480262c7812 */ /* 0x000fe200078e7823 */
        /* <DEDUP_REMOVED lines=11> */
[----:B0-----:R-:W-:-:S04]  /*ba2c0*/  LOP3.LUT R10, R34, R37, RZ, 0x3c, !PT ;  /* 0x00000025220a7212 */ /* 0x001fc800078e3cff */
[----:B------:R-:W0:Y:S01]  /*ba2d0*/  POPC R38, UR27 ;  /* 0x0000001b00267d09 */ /* 0x000e220008000000 */
[----:B-1----:R-:W-:Y:S01]  /*ba2e0*/  ULEA UR5, UR9, UR5, 0x18 ;  /* 0x0000000509057291 */ /* 0x002fe2000f8ec0ff */
[----:B----4-:R-:W-:Y:S01]  /*ba2f0*/  ISETP.EQ.U32.AND P1, PT, R40, R35, PT ;  /* 0x000000232800720c */ /* 0x010fe20003f22070 */
[----:B------:R-:W-:Y:S01]  /*ba300*/  IMAD.SHL.U32 R35, R10, 0x2000, RZ ;  /* 0x000020000a237824 */ /* 0x000fe200078e00ff */
[----:B-----5:R-:W-:-:S04]  /*ba310*/  LOP3.LUT R42, R42, UR27, RZ, 0xc0, !PT ;  /* 0x0000001b2a2a7c12 */ /* 0x020fc8000f8ec0ff */
[----:B------:R-:W-:Y:S02]  /*ba320*/  LOP3.LUT R35, R34, 0x2000, R35, 0xf6, !PT ;  /* 0x0000200022237812 */ /* 0x000fe400078ef623 */
[----:B------:R-:W1:Y:S05]  /*ba330*/  POPC R42, R42 ;  /* 0x0000002a002a7309 */ /* 0x000e6a0000000000 */
[----:B0-----:R0:W4:Y:S02]  /*ba340*/  @P1 ATOMS.ADD R49, [UR5], R38 ;  /* 0x00000026ff31198c */ /* 0x0011240008000005 */
[----:B0-----:R-:W-:-:S04]  /*ba350*/  LOP3.LUT R38, R35, 0xffff, RZ, 0xc0, !PT ;  /* 0x0000ffff23267812 */ /* 0x001fc800078ec0ff */
[----:B------:R-:W-:-:S04]  /*ba360*/  SHF.R.U32.HI R38, RZ, 0x1, R38 ;  /* 0x00000001ff267819 */ /* 0x000fc80000011626 */
[----:B------:R-:W-:Y:S01]  /*ba370*/  LOP3.LUT R51, R38, 0x1fff, RZ, 0xc0, !PT ;  /* 0x00001fff26337812 */ /* 0x000fe200078ec0ff */
[----:B----4-:R-:W1:Y:S02]  /*ba380*/  SHFL.IDX PT, R39, R49, R40, 0x1f ;  /* 0x00001f2831277589 */ /* 0x010e6400000e0000 */
[----:B-1----:R-:W-:-:S04]  /*ba390*/  IMAD.IADD R39, R39, 0x1, R42 ;  /* 0x0000000127277824 */ /* 0x002fc800078e022a */
[----:B------:R-:W-:-:S04]  /*ba3a0*/  IMAD.WIDE.U32 R10, R39, 0x4, R4 ;  /* 0x00000004270a7825 */ /* 0x000fc800078e0004 */
[----:B------:R-:W-:-:S03]  /*ba3b0*/  IMAD.WIDE.U32 R36, R39, 0x2, RZ ;  /* 0x0000000227247825 */ /* 0x000fc600078e00ff */
[----:B------:R-:W-:Y:S02]  /*ba3c0*/  IADD3 R34, P1, PT, R10, -R36, RZ ;  /* 0x800000240a227210 */ /* 0x000fe40007f3e0ff */
[----:B------:R-:W-:-:S03]  /*ba3d0*/  SHF.R.U32.HI R36, RZ, 0x1, R44 ;  /* 0x00000001ff247819 */ /* 0x000fc6000001162c */
[----:B------:R-:W-:Y:S01]  /*ba3e0*/  IMAD.X R35, R11, 0x1, ~R37, P1 ;  /* 0x000000010b237824 */ /* 0x000fe200008e0e25 */
[----:B------:R-:W-:Y:S02]  /*ba3f0*/  LOP3.LUT R49, R36, 0x7fffff, RZ, 0xc0, !PT ;  /* 0x007fffff24317812 */ /* 0x000fe400078ec0ff */
[----:B------:R-:W-:-:S03]  /*ba400*/  IADD3 R36, P1, PT, -R39, R34, RZ ;  /* 0x0000002227247210 */ /* 0x000fc60007f3e1ff */
[----:B------:R0:W-:Y:S01]  /*ba410*/  STG.E desc[UR22][R10.64+0x30000], R49 ;  /* 0x030000310a007986 */ /* 0x0001e2000c101916 */
[----:B------:R-:W-:-:S03]  /*ba420*/  IADD3.X R37, PT, PT, R35, -0x1, RZ, P1, !PT ;  /* 0xffffffff23257810 */ /* 0x000fc60000ffe4ff */
        /* <DEDUP_REMOVED lines=8> */
.L_x_1145:
[----:B------:R-:W-:Y:S05]  /*ba4b0*/  BSYNC.RECONVERGENT B1 ;  /* 0x0000000000017941 */ /* 0x000fea0003800200 */
.L_x_1144:
[----:B------:R-:W1:Y:S02]  /*ba4c0*/  LDCU UR5, c[0x0][0x360] ;  /* 0x00006c00ff0577ac */ /* 0x000e640008000800 */
[----:B-1----:R-:W-:-:S05]  /*ba4d0*/  VIADD R31, R31, UR5 ;  /* 0x000000051f1f7c36 */ /* 0x002fca0008000000 */
[----:B------:R-:W-:-:S13]  /*ba4e0*/  ISETP.GE.U32.AND P1, PT, R31, R28, PT ;  /* 0x0000001c1f00720c */ /* 0x000fda0003f26070 */
[----:B------:R-:W-:Y:S05]  /*ba4f0*/  @!P1 BRA `(.L_x_1146) ;  /* 0xfffffff4000c9947 */ /* 0x000fea000383ffff */
.L_x_1143:
[----:B------:R-:W-:Y:S05]  /*ba500*/  BSYNC.RECONVERGENT B0 ;  /* 0x0000000000007941 */ /* 0x000fea0003800200 */
.L_x_1142:
        /* <DEDUP_REMOVED lines=17> */
.L_x_1151:
        /* <DEDUP_REMOVED lines=75> */
[--C-:B------:R-:W-:Y:S02]  /*baad0*/  LOP3.LUT R41, R41, R42, R33.reuse, 0xe0, !PT ;  /* 0x0000002a29297212 */ /* 0x100fe400078ee021 */
[----:B------:R-:W-:Y:S02]  /*baae0*/  LOP3.LUT R46, R45, 0xfffffffe, RZ, 0xfc, !PT ;  /* 0xfffffffe2d2e7812 */ /* 0x000fe400078efcff */
[----:B------:R-:W-:Y:S02]  /*baaf0*/  LOP3.LUT R48, R34, R39, R44, 0xe0, !PT ;  /* 0x0000002722307212 */ /* 0x000fe400078ee02c */
[----:B------:R-:W-:Y:S02]  /*bab00*/  LOP3.LUT R37, R41, 0x1, RZ, 0xc0, !PT ;  /* 0x0000000129257812 */ /* 0x000fe400078ec0ff */
[----:B------:R-:W-:Y:S02]  /*bab10*/  IADD3 R46, PT, PT, R47, R43, R46 ;  /* 0x0000002b2f2e7210 */ /* 0x000fe40007ffe02e */
[----:B------:R-:W-:-:S02]  /*bab20*/  SHF.R.U32.HI R43, RZ, 0x1, R33 ;  /* 0x00000001ff2b7819 */ /* 0x000fc40000011621 */
[----:B------:R-:W-:Y:S02]  /*bab30*/  SHF.R.U32.HI R41, RZ, 0x5, R38 ;  /* 0x00000005ff297819 */ /* 0x000fe40000011626 */
[----:B------:R-:W-:Y:S02]  /*bab40*/  SHF.R.U32.HI R50, RZ, 0x2, R36 ;  /* 0x00000002ff327819 */ /* 0x000fe40000011624 */
[----:B------:R-:W-:Y:S02]  /*bab50*/  IADD3 R53, PT, PT, R46, -R37, -R48 ;  /* 0x800000252e357210 */ /* 0x000fe40007ffe830 */
[----:B------:R-:W-:Y:S02]  /*bab60*/  SHF.R.U32.HI R48, RZ, 0x6, R38 ;  /* 0x00000006ff307819 */ /* 0x000fe40000011626 */
[-CC-:B------:R-:W-:Y:S02]  /*bab70*/  LOP3.LUT R43, R43, R50.reuse, R41.reuse, 0xe0, !PT ;  /* 0x000000322b2b7212 */ /* 0x180fe400078ee029 */
[----:B------:R-:W-:-:S02]  /*bab80*/  LOP3.LUT R48, R48, R50, R41, 0x8f, !PT ;  /* 0x0000003230307212 */ /* 0x000fc400078e8f29 */
[----:B------:R-:W-:Y:S02]  /*bab90*/  LOP3.LUT R45, RZ, R43, RZ, 0x33, !PT ;  /* 0x0000002bff2d7212 */ /* 0x000fe400078e33ff */
[----:B------:R-:W-:Y:S02]  /*baba0*/  SHF.R.U32.HI R37, RZ, 0x1, R40 ;  /* 0x00000001ff257819 */ /* 0x000fe40000011628 */
[--C-:B------:R-:W-:Y:S02]  /*babb0*/  SHF.R.U32.HI R47, RZ, 0x3, R36.reuse ;  /* 0x00000003ff2f7819 */ /* 0x100fe40000011624 */
[----:B------:R-:W-:Y:S02]  /*babc0*/  SHF.R.U32.HI R49, RZ, 0x4, R36 ;  /* 0x00000004ff317819 */ /* 0x000fe40000011624 */
[----:B------:R-:W-:Y:S02]  /*babd0*/  SHF.R.U32.HI R46, RZ, 0x6, R40 ;  /* 0x00000006ff2e7819 */ /* 0x000fe40000011628 */
[----:B------:R-:W-:-:S02]  /*babe0*/  IADD3 R53, PT, PT, R45, R53, R48 ;  /* 0x000000352d357210 */ /* 0x000fc40007ffe030 */
[----:B------:R-:W-:Y:S02]  /*babf0*/  LOP3.LUT R45, R36, R37, R50, 0x10, !PT ;  /* 0x00000025242d7212 */ /* 0x000fe400078e1032 */
[----:B------:R-:W-:Y:S02]  /*bac00*/  LOP3.LUT R50, R50, R39, R44, 0x40, !PT ;  /* 0x0000002732327212 */ /* 0x000fe400078e402c */
[----:B------:R-:W-:Y:S02]  /*bac10*/  SHF.R.U32.HI R51, RZ, 0x4, R40 ;  /* 0x00000004ff337819 */ /* 0x000fe40000011628 */
[-CC-:B------:R-:W-:Y:S02]  /*bac20*/  LOP3.LUT R43, R47, R42.reuse, R33.reuse, 0x4f, !PT ;  /* 0x0000002a2f2b7212 */ /* 0x180fe400078e4f21 */
[----:B------:R-:W-:Y:S02]  /*bac30*/  LOP3.LUT R52, R49, R42, R33, 0x2f, !PT ;  /* 0x0000002a31347212 */ /* 0x000fe400078e2f21 */
[----:B------:R-:W-:-:S02]  /*bac40*/  LOP3.LUT R48, R41, R46, R36, 0x10, !PT ;  /* 0x0000002e29307212 */ /* 0x000fc400078e1024 */
[-C--:B------:R-:W-:Y:S02]  /*bac50*/  LOP3.LUT R39, R39, R37.reuse, RZ, 0x30, !PT ;  /* 0x0000002527277212 */ /* 0x080fe400078e30ff */
[----:B------:R-:W-:Y:S02]  /*bac60*/  SHF.R.U32.HI R33, RZ, 0x2, R40 ;  /* 0x00000002ff217819 */ /* 0x000fe40000011628 */
[----:B------:R-:W-:Y:S02]  /*bac70*/  LOP3.LUT R51, R51, R37, R46, 0x4f, !PT ;  /* 0x0000002533337212 */ /* 0x000fe400078e4f2e */
        /* <DEDUP_REMOVED lines=38> */
[----:B0-----:R-:W-:-:S05]  /*baee0*/  LOP3.LUT R10, R30, R33, RZ, 0x3c, !PT ;  /* 0x000000211e0a7212 */ /* 0x001fca00078e3cff */
[----:B------:R-:W0:Y:S01]  /*baef0*/  POPC R38, UR27 ;  /* 0x0000001b00267d09 */ /* 0x000e220008000000 */
[----:B-1----:R-:W-:Y:S01]  /*baf00*/  ULEA UR5, UR9, UR5, 0x18 ;  /* 0x0000000509057291 */ /* 0x002fe2000f8ec0ff */
[----:B-----5:R-:W-:Y:S01]  /*baf10*/  ISETP.EQ.U32.AND P0, PT, R42, R39, PT ;  /* 0x000000272a00720c */ /* 0x020fe20003f02070 */
[----:B------:R-:W-:Y:S01]  /*baf20*/  IMAD.SHL.U32 R39, R10, 0x2000, RZ ;  /* 0x000020000a277824 */ /* 0x000fe200078e00ff */
[----:B------:R-:W-:-:S04]  /*baf30*/  LOP3.LUT R44, R44, UR27, RZ, 0xc0, !PT ;  /* 0x0000001b2c2c7c12 */ /* 0x000fc8000f8ec0ff */
[----:B------:R-:W-:Y:S02]  /*baf40*/  LOP3.LUT R39, R30, 0x2000, R39, 0xf6, !PT ;  /* 0x000020001e277812 */ /* 0x000fe400078ef627 */
[----:B------:R-:W-:Y:S01]  /*baf50*/  SHF.R.U32.HI R30, RZ, 0x1, R46 ;  /* 0x00000001ff1e7819 */ /* 0x000fe2000001162e */
[----:B------:R-:W1:Y:S01]  /*baf60*/  POPC R44, R44 ;  /* 0x0000002c002c7309 */ /* 0x000e620000000000 */
[----:B------:R-:W-:-:S03]  /*baf70*/  LOP3.LUT R39, R39, 0xffff, RZ, 0xc0, !PT ;  /* 0x0000ffff27277812 */ /* 0x000fc600078ec0ff */
[----:B0-----:R-:W0:Y:S01]  /*baf80*/  @P0 ATOMS.ADD R45, [UR5], R38 ;  /* 0x00000026ff2d098c */ /* 0x001e220008000005 */
[----:B------:R-:W-:Y:S02]  /*baf90*/  LOP3.LUT R47, R30, 0x7fffff, RZ, 0xc0, !PT ;  /* 0x007fffff1e2f7812 */ /* 0x000fe400078ec0ff */
[----:B------:R-:W-:-:S04]  /*bafa0*/  SHF.R.U32.HI R30, RZ, 0x1, R39 ;  /* 0x00000001ff1e7819 */ /* 0x000fc80000011627 */
[----:B------:R-:W-:Y:S01]  /*bafb0*/  LOP3.LUT R49, R30, 0x1fff, RZ, 0xc0, !PT ;  /* 0x00001fff1e317812 */ /* 0x000fe200078ec0ff */
        /* <DEDUP_REMOVED lines=18> */
.L_x_1150:
[----:B------:R-:W-:Y:S05]  /*bb0e0*/  BSYNC.RECONVERGENT B1 ;  /* 0x0000000000017941 */ /* 0x000fea0003800200 */
.L_x_1149:
[----:B------:R-:W1:Y:S02]  /*bb0f0*/  LDCU UR5, c[0x0][0x360] ;  /* 0x00006c00ff0577ac */ /* 0x000e640008000800 */
[----:B-1----:R-:W-:-:S05]  /*bb100*/  VIADD R31, R31, UR5 ;  /* 0x000000051f1f7c36 */ /* 0x002fca0008000000 */
[----:B------:R-:W-:-:S13]  /*bb110*/  ISETP.GE.U32.AND P0, PT, R31, R28, PT ;  /* 0x0000001c1f00720c */ /* 0x000fda0003f06070 */
[----:B------:R-:W-:Y:S05]  /*bb120*/  @!P0 BRA `(.L_x_1151) ;  /* 0xfffffff4003c8947 */ /* 0x000fea000383ffff */
.L_x_1148:
[----:B------:R-:W-:Y:S05]  /*bb130*/  BSYNC.RECONVERGENT B0 ;  /* 0x0000000000007941 */ /* 0x000fea0003800200 */
.L_x_1147:
        /* <DEDUP_REMOVED lines=19> */
[----:B------:R0:W5:Y:S02]  /*bb270*/  LDG.E.U8 R29, desc[UR22][R10.64+0x2] ;  /* 0x000002160a1d7981 */ /* 0x000164000c1e1100 */
.L_x_1156:
        /* <DEDUP_REMOVED lines=172> */
.L_x_1155:
[----:B------:R-:W-:Y:S05]  /*bbd40*/  BSYNC.RECONVERGENT B1 ;  /* 0x0000000000017941 */ /* 0x000fea0003800200 */
.L_x_1154:
[----:B------:R-:W1:Y:S02]  /*bbd50*/  LDCU UR5, c[0x0][0x360] ;  /* 0x00006c00ff0577ac */ /* 0x000e640008000800 */
[----:B-1----:R-:W-:-:S05]  /*bbd60*/  VIADD R31, R31, UR5 ;  /* 0x000000051f1f7c36 */ /* 0x002fca0008000000 */
[----:B------:R-:W-:-:S13]  /*bbd70*/  ISETP.GE.U32.AND P0, PT, R31, R28, PT ;  /* 0x0000001c1f00720c */ /* 0x000fda0003f06070 */
[----:B------:R-:W-:Y:S05]  /*bbd80*/  @!P0 BRA `(.L_x_1156) ;  /* 0xfffffff4003c8947 */ /* 0x000fea000383ffff */
.L_x_1153:
[----:B------:R-:W-:Y:S05]  /*bbd90*/  BSYNC.RECONVERGENT B0 ;  /* 0x0000000000007941 */ /* 0x000fea0003800200 */
.L_x_1152:
        /* <DEDUP_REMOVED lines=17> */
.L_x_1161:
        /* <DEDUP_REMOVED lines=172> */
.L_x_1160:
[----:B------:R-:W-:Y:S05]  /*bc970*/  BSYNC.RECONVERGENT B1 ;  /* 0x0000000000017941 */ /* 0x000fea0003800200 */
.L_x_1159:
[----:B------:R-:W1:Y:S02]  /*bc980*/  LDCU UR5, c[0x0][0x360] ;  /* 0x00006c00ff0577ac */ /* 0x000e640008000800 */
[----:B-1----:R-:W-:-:S05]  /*bc990*/  VIADD R31, R31, UR5 ;  /* 0x000000051f1f7c36 */ /* 0x002fca0008000000 */
[----:B------:R-:W-:-:S13]  /*bc9a0*/  ISETP.GE.U32.AND P0, PT, R31, R28, PT ;  /* 0x0000001c1f00720c */ /* 0x000fda0003f06070 */
[----:B------:R-:W-:Y:S05]  /*bc9b0*/  @!P0 BRA `(.L_x_1161) ;  /* 0xfffffff4003c8947 */ /* 0x000fea000383ffff */
.L_x_1158:
[----:B------:R-:W-:Y:S05]  /*bc9c0*/  BSYNC.RECONVERGENT B0 ;  /* 0x0000000000007941 */ /* 0x000fea0003800200 */
.L_x_1157:
        /* <DEDUP_REMOVED lines=20> */
.L_x_1166:
        /* <DEDUP_REMOVED lines=172> */
.L_x_1165:
[----:B------:R-:W-:Y:S05]  /*bd5d0*/  BSYNC.RECONVERGENT B1 ;  /* 0x0000000000017941 */ /* 0x000fea0003800200 */
.L_x_1164:
[----:B------:R-:W1:Y:S02]  /*bd5e0*/  LDCU UR5, c[0x0][0x360] ;  /* 0x00006c00ff0577ac */ /* 0x000e640008000800 */
[----:B-1----:R-:W-:-:S05]  /*bd5f0*/  VIADD R31, R31, UR5 ;  /* 0x000000051f1f7c36 */ /* 0x002fca0008000000 */
[----:B------:R-:W-:-:S13]  /*bd600*/  ISETP.GE.U32.AND P0, PT, R31, R28, PT ;  /* 0x0000001c1f00720c */ /* 0x000fda0003f06070 */
[----:B------:R-:W-:Y:S05]  /*bd610*/  @!P0 BRA `(.L_x_1166) ;  /* 0xfffffff4003c8947 */ /* 0x000fea000383ffff */
.L_x_1163:
[----:B------:R-:W-:Y:S05]  /*bd620*/  BSYNC.RECONVERGENT B0 ;  /* 0x0000000000007941 */ /* 0x000fea0003800200 */
.L_x_1162:
        /* <DEDUP_REMOVED lines=17> */
.L_x_1171:
        /* <DEDUP_REMOVED lines=172> */
.L_x_1170:
[----:B------:R-:W-:Y:S05]  /*be200*/  BSYNC.RECONVERGENT B1 ;  /* 0x0000000000017941 */ /* 0x000fea0003800200 */
.L_x_1169:
[----:B------:R-:W1:Y:S02]  /*be210*/  LDCU UR5, c[0x0][0x360] ;  /* 0x00006c00ff0577ac */ /* 0x000e640008000800 */
[----:B-1----:R-:W-:-:S05]  /*be220*/  VIADD R31, R31, UR5 ;  /* 0x000000051f1f7c36 */ /* 0x002fca0008000000 */
[----:B------:R-:W-:-:S13]  /*be230*/  ISETP.GE.U32.AND P0, PT, R31, R28, PT ;  /* 0x0000001c1f00720c */ /* 0x000fda0003f06070 */
[----:B------:R-:W-:Y:S05]  /*be240*/  @!P0 BRA `(.L_x_1171) ;  /* 0xfffffff4003c8947 */ /* 0x000fea000383ffff */
.L_x_1168:
[----:B------:R-:W-:Y:S05]  /*be250*/  BSYNC.RECONVERGENT B0 ;  /* 0x0000000000007941 */ /* 0x000fea0003800200 */
.L_x_1167:
        /* <DEDUP_REMOVED lines=21> */
.L_x_1176:
[----:B0-----:R-:W-:-:S04]  /*be3b0*/  IMAD.WIDE.U32 R34, R29, 0x4, R2 ;  /* 0x000000041d227825 */ /* 0x001fc800078e0002 */
[----:B0-----:R-:W-:Y:S01]  /*be3c0*/  IMAD.WIDE.U32 R10, R29, 0x2, RZ ;  /* 0x000000021d0a7825 */ /* 0x001fe200078e00ff */
        /* <DEDUP_REMOVED lines=40> */
[----:B----4-:R-:W-:-:S02]  /*be650*/  SHF.R.U32.HI R39, RZ, 0x6, R30 ;  /* 0x00000006ff277819 */ /* 0x010fc4000001161e */
[----:B------:R-:W-:Y:S02]  /*be660*/  SHF.R.U32.HI R43, RZ, 0x4, R30 ;  /* 0x00000004ff2b7819 */ /* 0x000fe4000001161e */
[----:B------:R-:W-:Y:S02]  /*be670*/  LOP3.LUT R45, R38, R45, R48, 0x10, !PT ;  /* 0x0000002d262d7212 */ /* 0x000fe400078e1030 */
[----:B------:R-:W-:Y:S02]  /*be680*/  LOP3.LUT R47, R37, R40, R47, 0xfe, !PT ;  /* 0x00000028252f7212 */ /* 0x000fe400078efe2f */
[----:B------:R-:W-:Y:S02]  /*be690*/  LOP3.LUT R42, R31, R36, R34, 0x1e, !PT ;  /* 0x000000241f2a7212 */ /* 0x000fe400078e1e22 */
[--C-:B------:R-:W-:Y:S02]  /*be6a0*/  SHF.R.U32.HI R36, RZ, 0x3, R30.reuse ;  /* 0x00000003ff247819 */ /* 0x100fe4000001161e */
[----:B------:R-:W-:-:S02]  /*be6b0*/  SHF.R.U32.HI R37, RZ, 0x2, R30 ;  /* 0x00000002ff257819 */ /* 0x000fc4000001161e */
[--C-:B------:R-:W-:Y:S02]  /*be6c0*/  SHF.R.U32.HI R38, RZ, 0x6, R32.reuse ;  /* 0x00000006ff267819 */ /* 0x100fe40000011620 */
[----:B------:R-:W-:Y:S02]  /*be6d0*/  SHF.R.U32.HI R34, RZ, 0x5, R32 ;  /* 0x00000005ff227819 */ /* 0x000fe40000011620 */
[----:B------:R-:W-:Y:S02]  /*be6e0*/  LOP3.LUT R48, R43, R39, R30, 0x2f, !PT ;  /* 0x000000272b307212 */ /* 0x000fe400078e2f1e */
[----:B------:R-:W-:Y:S02]  /*be6f0*/  SHF.R.U32.HI R40, RZ, 0x4, R31 ;  /* 0x00000004ff287819 */ /* 0x000fe4000001161f */
[----:B------:R-:W-:Y:S02]  /*be700*/  LOP3.LUT R43, R45, R49, R46, 0xfe, !PT ;  /* 0x000000312d2b7212 */ /* 0x000fe400078efe2e */
[----:B------:R-:W-:-:S02]  /*be710*/  LOP3.LUT R35, R30, R47, R35, 0x1e, !PT ;  /* 0x0000002f1e237212 */ /* 0x000fc400078e1e23 */
[--C-:B------:R-:W-:Y:S02]  /*be720*/  SHF.R.U32.HI R47, RZ, 0x1, R30.reuse ;  /* 0x00000001ff2f7819 */ /* 0x100fe4000001161e */
[----:B------:R-:W-:Y:S02]  /*be730*/  LOP3.LUT R51, R36, R39, R30, 0x4f, !PT ;  /* 0x0000002724337212 */ /* 0x000fe400078e4f1e */
[----:B------:R-:W-:Y:S02]  /*be740*/  LOP3.LUT R44, R38, R34, R37, 0x8f, !PT ;  /* 0x00000022262c7212 */ /* 0x000fe400078e8f25 */
[----:B------:R-:W-:Y:S02]  /*be750*/  LOP3.LUT R33, R40, R42, R33, 0x96, !PT ;  /* 0x0000002a28217212 */ /* 0x000fe400078e9621 */
[----:B------:R-:W-:Y:S02]  /*be760*/  LOP3.LUT R43, R32, R43, R41, 0x1e, !PT ;  /* 0x0000002b202b7212 */ /* 0x000fe400078e1e29 */
[----:B------:R-:W-:-:S02]  /*be770*/  SHF.R.U32.HI R42, RZ, 0x3, R31 ;  /* 0x00000003ff2a7819 */ /* 0x000fc4000001161f */
[----:B------:R-:W-:Y:S02]  /*be780*/  SHF.R.U32.HI R45, RZ, 0x5, R31 ;  /* 0x00000005ff2d7819 */ /* 0x000fe4000001161f */
[----:B------:R-:W-:Y:S02]  /*be790*/  SHF.R.U32.HI R41, RZ, 0x3, R32 ;  /* 0x00000003ff297819 */ /* 0x000fe40000011620 */
[----:B------:R-:W-:Y:S02]  /*be7a0*/  LOP3.LUT R47, R47, R34, R37, 0xe0, !PT ;  /* 0x000000222f2f7212 */ /* 0x000fe400078ee025 */
[----:B------:R-:W-:Y:S02]  /*be7b0*/  IADD3 R44, PT, PT, R44, R51, R48 ;  /* 0x000000332c2c7210 */ /* 0x000fe40007ffe030 */
        /* <DEDUP_REMOVED lines=56> */
.L_x_1175:
[----:B------:R-:W-:Y:S05]  /*beb40*/  BSYNC.RECONVERGENT B1 ;  /* 0x0000000000017941 */ /* 0x000fea0003800200 */
.L_x_1174:
[----:B------:R-:W1:Y:S02]  /*beb50*/  LDCU UR5, c[0x0][0x360] ;  /* 0x00006c00ff0577ac */ /* 0x000e640008000800 */
[----:B-1----:R-:W-:-:S05]  /*beb60*/  VIADD R29, R29, UR5 ;  /* 0x000000051d1d7c36 */ /* 0x002fca0008000000 */
[----:B------:R-:W-:-:S13]  /*beb70*/  ISETP.GE.U32.AND P0, PT, R29, R28, PT ;  /* 0x0000001c1d00720c */ /* 0x000fda0003f06070 */
[----:B------:R-:W-:Y:S05]  /*beb80*/  @!P0 BRA `(.L_x_1176) ;  /* 0xfffffff800088947 */ /* 0x000fea000383ffff */
.L_x_1173:
[----:B------:R-:W-:Y:S05]  /*beb90*/  BSYNC.RECONVERGENT B0 ;  /* 0x0000000000007941 */ /* 0x000fea0003800200 */
.L_x_1172:
[----:B------:R-:W1:Y:S08]  /*beba0*/  S2UR UR9, SR_CgaCtaId ;  /* 0x00000000000979c3 */ /* 0x000e700000008800 */
[----:B------:R-:W-:Y:S01]  /*bebb0*/  BAR.SYNC.DEFER_BLOCKING 0x0 ;  /* 0x0000000000007b1d */ /* 0x000fe20000010000 */
[----:B------:R-:W-:Y:S01]  /*bebc0*/  UIADD3 UR4, UPT, UPT, UR4, 0x4000, URZ ;  /* 0x0000400004047890 */ /* 0x000fe2000fffe0ff */
[----:B------:R-:W-:-:S02]  /*bebd0*/  IMAD.U32 R28, RZ, RZ, UR6 ;  /* 0x00000006ff1c7e24 */ /* 0x000fc4000f8e00ff */
[----:B0-----:R-:W-:Y:S02]  /*bebe0*/  IMAD.U32 R11, RZ, RZ, UR24 ;  /* 0x00000018ff0b7e24 */ /* 0x001fe4000f8e00ff */
[----:B------:R-:W-:Y:S01]  /*bebf0*/  UMOV UR5, 0x400 ;  /* 0x0000040000057882 */ /* 0x000fe20000000000 */
[----:B------:R-:W-:Y:S01]  /*bec00*/  ISETP.LE.U32.AND P0, PT, R25, UR4, PT ;  /* 0x0000000419007c0c */ /* 0x000fe2000bf03070 */
[----:B------:R-:W-:Y:S02]  /*bec10*/  IMAD.MOV.U32 R10, RZ, RZ, R28 ;  /* 0x000000ffff0a7224 */ /* 0x000fe400078e001c */
[----:B------:R-:W-:Y:S01]  /*bec20*/  IMAD.U32 R29, RZ, RZ, UR7 ;  /* 0x00000007ff1d7e24 */ /* 0x000fe2000f8e00ff */
[----:B-1----:R-:W-:-:S09]  /*bec30*/  ULEA UR5, UR9, UR5, 0x18 ;  /* 0x0000000509057291 */ /* 0x002fd2000f8ec0ff */
[----:B------:R-:W0:Y:S04]  /*bec40*/  LDS R0, [UR5+0x58] ;  /* 0x00005805ff007984 */ /* 0x000e280008000800 */
[----:B0-----:R0:W-:Y:S01]  /*bec50*/  STG.E desc[UR22][R10.64], R0 ;  /* 0x000000000a007986 */ /* 0x0011e2000c101916 */
[----:B------:R-:W-:Y:S06]  /*bec60*/  BAR.SYNC.DEFER_BLOCKING 0x0 ;  /* 0x0000000000007b1d */ /* 0x000fec0000010000 */
[----:B------:R-:W-:Y:S05]  /*bec70*/  @!P0 BRA `(.L_x_1177) ;  /* 0xffffffa800bc8947 */ /* 0x000fea000383ffff */
.L_x_1141:
[----:B------:R-:W-:Y:S01]  /*bec80*/  ISETP.NE.AND P0, PT, R27, RZ, PT ;  /* 0x000000ff1b00720c */ /* 0x000fe20003f05270 */
[----:B------:R-:W-:-:S12]  /*bec90*/  IMAD.MOV.U32 R25, RZ, RZ, 0x0 ;  /* 0x00000000ff197424 */ /* 0x000fd800078e00ff */
[----:B0-----:R-:W-:Y:S05]  /*beca0*/  @!P0 RET.REL.NODEC R24 `(_Z11CudaCalcKeyP11BiuParaNodeP6InitGHP7InitLMRP18CommonHeadIndexStrh) ;  /* 0xfffff41018d48950 */ /* 0x001fea0003c3ffff */
[----:B------:R-:W0:Y:S01]  /*becb0*/  S2UR UR9, SR_CgaCtaId ;  /* 0x00000000000979c3 */ /* 0x000e220000008800 */
[----:B------:R-:W-:Y:S01]  /*becc0*/  UMOV UR5, 0x400 ;  /* 0x0000040000057882 */ /* 0x000fe20000000000 */
[----:B------:R-:W-:Y:S01]  /*becd0*/  IMAD.U32 R28, RZ, RZ, UR25 ;  /* 0x00000019ff1c7e24 */ /* 0x000fe2000f8e00ff */
        /* <DEDUP_REMOVED lines=22> */
[----:B------:R-:W-:Y:S01]  /*bee40*/  IMAD.HI.U32 R27, R31, R27, R30 ;  /* 0x0000001b1f1b7227 */ /* 0x000fe200078e001e */
[----:B------:R-:W-:-:S03]  /*bee50*/  LOP3.LUT R30, RZ, R26, RZ, 0x33, !PT ;  /* 0x0000001aff1e7212 */ /* 0x000fc600078e33ff */
[----:B0-----:R-:W-:-:S07]  /*bee60*/  IMAD.MOV.U32 R31, RZ, RZ, R11 ;  /* 0x000000ffff1f7224 */ /* 0x001fce00078e000b */
.L_x_1182:
[----:B0-----:R-:W-:-:S04]  /*bee70*/  VIADD R33, R31, UR4 ;  /* 0x000000041f217c36 */ /* 0x001fc80008000000 */
        /* <DEDUP_REMOVED lines=182> */
.L_x_1181:
[----:B------:R-:W-:Y:S05]  /*bf9e0*/  BSYNC.RECONVERGENT B1 ;  /* 0x0000000000017941 */ /* 0x000fea0003800200 */
.L_x_1180:
[----:B------:R-:W1:Y:S02]  /*bf9f0*/  LDCU UR5, c[0x0][0x360] ;  /* 0x00006c00ff0577ac */ /* 0x000e640008000800 */
[----:B-1----:R-:W-:-:S05]  /*bfa00*/  VIADD R31, R31, UR5 ;  /* 0x000000051f1f7c36 */ /* 0x002fca0008000000 */
[----:B------:R-:W-:-:S13]  /*bfa10*/  ISETP.GE.U32.AND P1, PT, R31, R10, PT ;  /* 0x0000000a1f00720c */ /* 0x000fda0003f26070 */
[----:B------:R-:W-:Y:S05]  /*bfa20*/  @!P1 BRA `(.L_x_1182) ;  /* 0xfffffff400109947 */ /* 0x000fea000383ffff */
.L_x_1179:
[----:B------:R-:W-:Y:S05]  /*bfa30*/  BSYNC.RECONVERGENT B0 ;  /* 0x0000000000007941 */ /* 0x000fea0003800200 */
.L_x_1178:
[----:B------:R-:W1:Y:S08]  /*bfa40*/  S2UR UR5, SR_CgaCtaId ;  /* 0x00000000000579c3 */ /* 0x000e700000008800 */
[----:B------:R-:W-:Y:S06]  /*bfa50*/  BAR.SYNC.DEFER_BLOCKING 0x0 ;  /* 0x0000000000007b1d */ /* 0x000fec0000010000 */
[----:B------:R-:W-:-:S02]  /*bfa60*/  UMOV UR4, 0x400 ;  /* 0x0000040000047882 */ /* 0x000fc40000000000 */
[----:B------:R-:W2:Y:S01]  /*bfa70*/  LDC.64 R6, c[0x4][RZ] ;  /* 0x01000000ff067b82 */ /* 0x000ea20000000a00 */
[----:B------:R-:W-:Y:S01]  /*bfa80*/  BSSY.RECONVERGENT B0, `(.L_x_1183) ;  /* 0x00000be000007945 */ /* 0x000fe20003800200 */
[----:B-1----:R-:W-:Y:S01]  /*bfa90*/  ULEA UR4, UR5, UR4, 0x18 ;  /* 0x0000000405047291 */ /* 0x002fe2000f8ec0ff */
[----:B--2---:R-:W-:-:S08]  /*bfaa0*/  IMAD.WIDE.U32 R6, R20, 0x7, R6 ;  /* 0x0000000714067825 */ /* 0x004fd000078e0006 */
        /* <DEDUP_REMOVED lines=8> */
[----:B------:R1:W5:Y:S01]  /*bfb30*/  LDG.E.U8 R20, desc[UR22][R6.64+0x1] ;  /* 0x0000011606147981 */ /* 0x000362000c1e1100 */
[----:B------:R-:W2:Y:S01]  /*bfb40*/  LDC R25, c[0x0][0x360] ;  /* 0x0000d800ff197b82 */ /* 0x000ea20000000800 */
[----:B------:R-:W-:-:S07]  /*bfb50*/  IMAD.MOV.U32 R27, RZ, RZ, R11 ;  /* 0x000000ffff1b7224 */ /* 0x000fce00078e000b */
.L_x_1187:
[----:B0-----:R-:W-:-:S04]  /*bfb60*/  IMAD.WIDE.U32 R34, R27, 0x4, R4 ;  /* 0x000000041b227825 */ /* 0x001fc800078e0004 */
[----:B------:R-:W-:Y:S01]  /*bfb70*/  IMAD.WIDE.U32 R8, R27, 0x2, RZ ;  /* 0x000000021b087825 */ /* 0x000fe200078e00ff */
[----:B------:R-:W3:Y:S02]  /*bfb80*/  LDG.E R28, desc[UR22][R34.64+0x30000] ;  /* 0x03000016221c7981 */ /* 0x000ee4000c1e1900 */
[----:B------:R-:W-:-:S05]  /*bfb90*/  IADD3 R36, P0, PT, R34, -R8, RZ ;  /* 0x8000000822247210 */ /* 0x000fca0007f1e0ff */
[----:B------:R-:W-:-:S05]  /*bfba0*/  IMAD.X R37, R35, 0x1, ~R9, P0 ;  /* 0x0000000123257824 */ /* 0x000fca00000e0e09 */
[----:B------:R-:W4:Y:S01]  /*bfbb0*/  LDG.E.U16 R26, desc[UR22][R36.64+0x40000] ;  /* 0x04000016241a7981 */ /* 0x000f22000c1e1500 */
[----:B------:R-:W-:-:S04]  /*bfbc0*/  IADD3 R8, P0, PT, -R27, R36, RZ ;  /* 0x000000241b087210 */ /* 0x000fc80007f1e1ff */
[----:B------:R-:W-:-:S05]  /*bfbd0*/  IADD3.X R9, PT, PT, R37, -0x1, RZ, P0, !PT ;  /* 0xffffffff25097810 */ /* 0x000fca00007fe4ff */
[----:B------:R-:W4:Y:S04]  /*bfbe0*/  LDG.E.U8 R29, desc[UR22][R8.64+0x48000] ;  /* 0x04800016081d7981 */ /* 0x000f28000c1e1100 */
[----:B------:R-:W4:Y:S04]  /*bfbf0*/  LDG.E.U8 R32, desc[UR22][R8.64+0x4c000] ;  /* 0x04c0001608207981 */ /* 0x000f28000c1e1100 */
[----:B------:R0:W4:Y:S01]  /*bfc00*/  LDG.E.U8 R31, desc[UR22][R8.64+0x50000] ;  /* 0x05000016081f7981 */ /* 0x000122000c1e1100 */
[----:B------:R-:W-:Y:S01]  /*bfc10*/  BSSY.RECONVERGENT B1, `(.L_x_1185) ;  /* 0x00000a3000017945 */ /* 0x000fe20003800200 */
[----:B0-----:R-:W-:-:S04]  /*bfc20*/  IMAD.WIDE.U32 R8, R27, 0x3, R8 ;  /* 0x000000031b087825 */ /* 0x001fc800078e0008 */
[----:B--2---:R-:W-:-:S05]  /*bfc30*/  IMAD.IADD R27, R25, 0x1, R27 ;  /* 0x00000001191b7824 */ /* 0x004fca00078e021b */
[----:B------:R-:W-:Y:S02]  /*bfc40*/  ISETP.GE.U32.AND P0, PT, R27, R10, PT ;  /* 0x0000000a1b00720c */ /* 0x000fe40003f06070 */
[--C-:B---3--:R-:W-:Y:S02]  /*bfc50*/  SHF.R.U32.HI R30, RZ, 0x12, R28.reuse ;  /* 0x00000012ff1e7819 */ /* 0x108fe4000001161c */
[--C-:B------:R-:W-:Y:S02]  /*bfc60*/  SHF.R.U32.HI R38, RZ, 0x9, R28.reuse ;  /* 0x00000009ff267819 */ /* 0x100fe4000001161c */
[--C-:B------:R-:W-:Y:S02]  /*bfc70*/  SHF.R.U32.HI R40, RZ, 0x4, R28.reuse ;  /* 0x00000004ff287819 */ /* 0x100fe4000001161c */
[--C-:B------:R-:W-:Y:S02]  /*bfc80*/  SHF.R.U32.HI R41, RZ, 0x16, R28.reuse ;  /* 0x00000016ff297819 */ /* 0x100fe4000001161c */
[----:B------:R-:W-:-:S02]  /*bfc90*/  SHF.R.U32.HI R39, RZ, 0x10, R28 ;  /* 0x00000010ff277819 */ /* 0x000fc4000001161c */
[-C--:B------:R-:W-:Y:S02]  /*bfca0*/  LOP3.LUT R33, R41, R30.reuse, R40, 0x10, !PT ;  /* 0x0000001e29217212 */ /* 0x080fe400078e1028 */
[----:B----4-:R-:W-:Y:S02]  /*bfcb0*/  SHF.R.U32.HI R35, RZ, 0x9, R26 ;  /* 0x00000009ff237819 */ /* 0x010fe4000001161a */
        /* <DEDUP_REMOVED lines=10> */
[--C-:B------:R-:W-:Y:S02]  /*bfd60*/  SHF.R.U32.HI R39, RZ, 0x13, R28.reuse ;  /* 0x00000013ff277819 */ /* 0x100fe4000001161c */
[--C-:B------:R-:W-:Y:S02]  /*bfd70*/  SHF.R.U32.HI R45, RZ, 0x14, R28.reuse ;  /* 0x00000014ff2d7819 */ /* 0x100fe4000001161c */
        /* <DEDUP_REMOVED lines=54> */
[----:B------:R-:W-:Y:S02]  /*c00e0*/  SHF.R.U32.HI R33, RZ, 0x1, R36 ;  /* 0x00000001ff217819 */ /* 0x000fe40000011624 */
[----:B------:R-:W-:-:S02]  /*c00f0*/  LOP3.LUT R41, R41, R44, R39, 0xe0, !PT ;  /* 0x0000002c29297212 */ /* 0x000fc400078ee027 */
[----:B------:R-:W-:Y:S02]  /*c0100*/  LOP3.LUT R37, R37, R44, R39, 0x8f, !PT ;  /* 0x0000002c25257212 */ /* 0x000fe400078e8f27 */
[----:B------:R-:W-:Y:S02]  /*c0110*/  LOP3.LUT R47, R32, R33, R44, 0x10, !PT ;  /* 0x00000021202f7212 */ /* 0x000fe400078e102c */
[----:B------:R-:W-:Y:S02]  /*c0120*/  LOP3.LUT R49, R44, R35, R40, 0x40, !PT ;  /* 0x000000232c317212 */ /* 0x000fe400078e4028 */
[--C-:B------:R-:W-:Y:S02]  /*c0130*/  SHF.R.U32.HI R43, RZ, 0x3, R32.reuse ;  /* 0x00000003ff2b7819 */ /* 0x100fe40000011620 */
[----:B------:R-:W-:Y:S02]  /*c0140*/  SHF.R.U32.HI R45, RZ, 0x4, R32 ;  /* 0x00000004ff2d7819 */ /* 0x000fe40000011620 */
[----:B------:R-:W-:-:S02]  /*c0150*/  LOP3.LUT R44, RZ, R41, RZ, 0x33, !PT ;  /* 0x00000029ff2c7212 */ /* 0x000fc400078e33ff */
[----:B------:R-:W-:Y:S02]  /*c0160*/  SHF.R.U32.HI R42, RZ, 0x6, R36 ;  /* 0x00000006ff2a7819 */ /* 0x000fe40000011624 */
[----:B------:R-:W-:Y:S02]  /*c0170*/  LOP3.LUT R35, R35, R33, RZ, 0x30, !PT ;  /* 0x0000002123237212 */ /* 0x000fe400078e30ff */
[-CC-:B------:R-:W-:Y:S02]  /*c0180*/  LOP3.LUT R43, R43, R38.reuse, R29.reuse, 0x4f, !PT ;  /* 0x000000262b2b7212 */ /* 0x180fe400078e4f1d */
[----:B------:R-:W-:Y:S02]  /*c0190*/  LOP3.LUT R46, R45, R38, R29, 0x2f, !PT ;  /* 0x000000262d2e7212 */ /* 0x000fe400078e2f1d */
[----:B------:R-:W-:Y:S02]  /*c01a0*/  IADD3 R37, PT, PT, R44, R50, R37 ;  /* 0x000000322c257210 */ /* 0x000fe40007ffe025 */
[----:B------:R-:W-:-:S02]  /*c01b0*/  LOP3.LUT R48, R39, R42, R32, 0x10, !PT ;  /* 0x0000002a27307212 */ /* 0x000fc400078e1020 */
[--C-:B------:R-:W-:Y:S02]  /*c01c0*/  SHF.R.U32.HI R29, RZ, 0x4, R36.reuse ;  /* 0x00000004ff1d7819 */ /* 0x100fe40000011624 */
[----:B------:R-:W-:Y:S02]  /*c01d0*/  LOP3.LUT R40, R35, R40, R39, 0xf4, !PT ;  /* 0x0000002823287212 */ /* 0x000fe400078ef427 */
[----:B------:R-:W-:Y:S02]  /*c01e0*/  IADD3 R43, PT, PT, R46, R37, R43 ;  /* 0x000000252e2b7210 */ /* 0x000fe40007ffe02b */
[----:B------:R-:W-:Y:S02]  /*c01f0*/  SHF.R.U32.HI R39, RZ, 0x2, R36 ;  /* 0x00000002ff277819 */ /* 0x000fe40000011624 */
[----:B------:R-:W-:Y:S02]  /*c0200*/  LOP3.LUT R47, R49, R47, R48, 0xfe, !PT ;  /* 0x0000002f312f7212 */ /* 0x000fe400078efe30 */
[----:B------:R-:W-:-:S02]  /*c0210*/  LOP3.LUT R37, R29, R33, R42, 0x4f, !PT ;  /* 0x000000211d257212 */ /* 0x000fc400078e4f2a */
[-CC-:B------:R-:W-:Y:S02]  /*c0220*/  LOP3.LUT R36, R36, R42.reuse, R33.reuse, 0x8f, !PT ;  /* 0x0000002a24247212 */ /* 0x180fe400078e8f21 */
[----:B------:R-:W-:Y:S02]  /*c0230*/  SHF.R.U32.HI R35, RZ, 0xa, R26 ;  /* 0x0000000aff237819 */ /* 0x000fe4000001161a */
[----:B------:R-:W-:Y:S02]  /*c0240*/  SHF.R.U32.HI R29, RZ, 0x5, R32 ;  /* 0x00000005ff1d7819 */ /* 0x000fe40000011620 */
[----:B------:R-:W-:Y:S02]  /*c0250*/  LOP3.LUT R39, R39, R42, R33, 0x4f, !PT ;  /* 0x0000002a27277212 */ /* 0x000fe400078e4f21 */
[----:B------:R-:W-:Y:S02]  /*c0260*/  LOP3.LUT R40, R47, R40, R38, 0xf4, !PT ;  /* 0x000000282f287212 */ /* 0x000fe400078ef426 */
[----:B------:R-:W-:-:S02]  /*c0270*/  IADD3 R36, PT, PT, R37, R43, R36 ;  /* 0x0000002b25247210 */ /* 0x000fc40007ffe024 */
[----:B------:R-:W-:Y:S02]  /*c0280*/  LOP3.LUT R35, R26, R35, R29, 0x96, !PT ;  /* 0x000000231a237212 */ /* 0x000fe400078e961d */
[----:B------:R-:W-:Y:S02]  /*c0290*/  IADD3 R36, PT, PT, R40, R36, R39 ;  /* 0x0000002428247210 */ /* 0x000fe40007ffe027 */
[----:B------:R-:W-:Y:S02]  /*c02a0*/  SHF.R.U32.HI R29, RZ, 0x4, R26 ;  /* 0x00000004ff1d7819 */ /* 0x000fe4000001161a */
[----:B------:R-:W-:Y:S01]  /*c02b0*/  LOP3.LUT R35, R35, 0x1, R28, 0x78, !PT ;  /* 0x0000000123237812 */ /* 0x000fe200078e781c */
[----:B------:R-:W-:-:S03]  /*c02c0*/  VIADD R36, R36, 0xfffffffe ;  /* 0xfffffffe24247836 */ /* 0x000fc60000000000 */
[----:B------:R-:W-:Y:S02]  /*c02d0*/  LOP3.LUT R35, R34, R35, R29, 0x96, !PT ;  /* 0x0000002322237212 */ /* 0x000fe400078e961d */
[----:B------:R-:W-:-:S03]  /*c02e0*/  LOP3.LUT R37, R36, 0x1, RZ, 0xc0, !PT ;  /* 0x0000000124257812 */ /* 0x000fc600078ec0ff */
[----:B------:R-:W-:Y:S01]  /*c02f0*/  IMAD.SHL.U32 R35, R35, 0x800000, RZ ;  /* 0x0080000023237824 */ /* 0x000fe200078e00ff */
[----:B-----5:R-:W-:-:S04]  /*c0300*/  ISETP.NE.AND P1, PT, R37, R20, PT ;  /* 0x000000142500720c */ /* 0x020fc80003f25270 */
        /* <DEDUP_REMOVED lines=25> */
[----:B-----5:R-:W-:Y:S01]  /*c04a0*/  ULEA UR4, UR5, UR4, 0x18 ;  /* 0x0000000405047291 */ /* 0x020fe2000f8ec0ff */
[----:B------:R-:W-:Y:S02]  /*c04b0*/  LOP3.LUT R41, R26, 0x7fffff, RZ, 0xc0, !PT ;  /* 0x007fffff1a297812 */ /* 0x000fe400078ec0ff */
        /* <DEDUP_REMOVED lines=24> */
.L_x_1186:
[----:B------:R-:W-:Y:S05]  /*c0640*/  BSYNC.RECONVERGENT B1 ;  /* 0x0000000000017941 */ /* 0x000fea0003800200 */
.L_x_1185:
[----:B------:R-:W-:Y:S05]  /*c0650*/  @!P0 BRA `(.L_x_1187) ;  /* 0xfffffff400408947 */ /* 0x000fea000383ffff */
.L_x_1184:
[----:B------:R-:W-:Y:S05]  /*c0660*/  BSYNC.RECONVERGENT B0 ;  /* 0x0000000000007941 */ /* 0x000fea0003800200 */
.L_x_1183:
        /* <DEDUP_REMOVED lines=17> */
[----:B------:R-:W2:Y:S01]  /*c0780*/  LDC R25, c[0x0][0x360] ;  /* 0x0000d800ff197b82 */ /* 0x000ea20000000800 */
[----:B------:R-:W-:-:S07]  /*c0790*/  IMAD.MOV.U32 R29, RZ, RZ, R11 ;  /* 0x000000ffff1d7224 */ /* 0x000fce00078e000b */
.L_x_1192:
[----:B-1----:R-:W-:-:S04]  /*c07a0*/  IMAD.WIDE.U32 R36, R29, 0x4, R2 ;  /* 0x000000041d247825 */ /* 0x002fc800078e0002 */
        /* <DEDUP_REMOVED lines=11> */
[----:B-1----:R-:W-:-:S04]  /*c0860*/  IMAD.WIDE.U32 R26, R29, 0x3, R26 ;  /* 0x000000031d1a7825 */ /* 0x002fc800078e001a */
        /* <DEDUP_REMOVED lines=61> */
[-C--:B------:R-:W-:Y:S02]  /*c0c40*/  LOP3.LUT R45, R45, R37.reuse, R42, 0x4f, !PT ;  /* 0x000000252d2d7212 */ /* 0x080fe400078e4f2a */
        /* <DEDUP_REMOVED lines=63> */
[----:B------:R-:W0:Y:S01]  /*c1040*/  S2R R37, SR_LANEID ;  /* 0x0000000000257919 */ /* 0x000e220000000000 */
[----:B------:R-:W0:Y:S01]  /*c1050*/  FLO.U32 R40, UR9 ;  /* 0x0000000900287d00 */ /* 0x000e2200080e0000 */
[----:B------:R-:W-:Y:S01]  /*c1060*/  UIADD3 UR4, UPT, UPT, UR4, 0x60, URZ ;  /* 0x0000006004047890 */ /* 0x000fe2000fffe0ff */
[----:B------:R-:W0:Y:S01]  /*c1070*/  S2R R42, SR_LTMASK ;  /* 0x00000000002a7919 */ /* 0x000e220000003900 */
[----:B-1----:R-:W-:-:S05]  /*c1080*/  LOP3.LUT R26, R28, R31, RZ, 0x3c, !PT ;  /* 0x0000001f1c1a7212 */ /* 0x002fca00078e3cff */
[----:B------:R-:W1:Y:S01]  /*c1090*/  POPC R36, UR9 ;  /* 0x0000000900247d09 */ /* 0x000e620008000000 */
[----:B-----5:R-:W-:Y:S01]  /*c10a0*/  ULEA UR4, UR5, UR4, 0x18 ;  /* 0x0000000405047291 */ /* 0x020fe2000f8ec0ff */
[----:B0-----:R-:W-:Y:S01]  /*c10b0*/  ISETP.EQ.U32.AND P1, PT, R40, R37, PT ;  /* 0x000000252800720c */ /* 0x001fe20003f22070 */
[----:B------:R-:W-:Y:S01]  /*c10c0*/  IMAD.SHL.U32 R37, R26, 0x2000, RZ ;  /* 0x000020001a257824 */ /* 0x000fe200078e00ff */
[----:B------:R-:W-:-:S04]  /*c10d0*/  LOP3.LUT R42, R42, UR9, RZ, 0xc0, !PT ;  /* 0x000000092a2a7c12 */ /* 0x000fc8000f8ec0ff */
[----:B------:R-:W-:Y:S02]  /*c10e0*/  LOP3.LUT R37, R28, 0x2000, R37, 0xf6, !PT ;  /* 0x000020001c257812 */ /* 0x000fe400078ef625 */
[----:B------:R-:W-:Y:S01]  /*c10f0*/  SHF.R.U32.HI R28, RZ, 0x1, R44 ;  /* 0x00000001ff1c7819 */ /* 0x000fe2000001162c */
[----:B------:R-:W0:Y:S01]  /*c1100*/  POPC R42, R42 ;  /* 0x0000002a002a7309 */ /* 0x000e220000000000 */
[----:B------:R-:W-:-:S03]  /*c1110*/  LOP3.LUT R37, R37, 0xffff, RZ, 0xc0, !PT ;  /* 0x0000ffff25257812 */ /* 0x000fc600078ec0ff */
[----:B-1----:R-:W1:Y:S01]  /*c1120*/  @P1 ATOMS.ADD R43, [UR4], R36 ;  /* 0x00000024ff2b198c */ /* 0x002e620008000004 */
[----:B------:R-:W-:Y:S02]  /*c1130*/  LOP3.LUT R45, R28, 0x7fffff, RZ, 0xc0, !PT ;  /* 0x007fffff1c2d7812 */ /* 0x000fe400078ec0ff */
[----:B------:R-:W-:-:S04]  /*c1140*/  SHF.R.U32.HI R28, RZ, 0x1, R37 ;  /* 0x00000001ff1c7819 */ /* 0x000fc80000011625 */
[----:B------:R-:W-:Y:S01]  /*c1150*/  LOP3.LUT R47, R28, 0x1fff, RZ, 0xc0, !PT ;  /* 0x00001fff1c2f7812 */ /* 0x000fe200078ec0ff */
        /* <DEDUP_REMOVED lines=18> */
.L_x_1191:
[----:B------:R-:W-:Y:S05]  /*c1280*/  BSYNC.RECONVERGENT B1 ;  /* 0x0000000000017941 */ /* 0x000fea0003800200 */
.L_x_1190:
[----:B------:R-:W-:Y:S05]  /*c1290*/  @!P0 BRA `(.L_x_1192) ;  /* 0xfffffff400408947 */ /* 0x000fea000383ffff */
.L_x_1189:
[----:B------:R-:W-:Y:S05]  /*c12a0*/  BSYNC.RECONVERGENT B0 ;  /* 0x0000000000007941 */ /* 0x000fea0003800200 */
.L_x_1188:
        /* <DEDUP_REMOVED lines=14> */
[----:B------:R-:W3:Y:S01]  /*c1390*/  LDC R25, c[0x0][0x360] ;  /* 0x0000d800ff197b82 */ /* 0x000ee20000000800 */
[----:B------:R-:W-:-:S07]  /*c13a0*/  IMAD.MOV.U32 R29, RZ, RZ, R11 ;  /* 0x000000ffff1d7224 */ /* 0x000fce00078e000b */
.L_x_1197:
[----:B-1----:R-:W-:-:S04]  /*c13b0*/  IMAD.WIDE.U32 R36, R29, 0x4, R4 ;  /* 0x000000041d247825 */ /* 0x002fc800078e0004 */
[----:B------:R-:W-:Y:S01]  /*c13c0*/  IMAD.WIDE.U32 R26, R29, 0x2, RZ ;  /* 0x000000021d1a7825 */ /* 0x000fe200078e00ff */
[----:B------:R-:W4:Y:S02]  /*c13d0*/  LDG.E R30, desc[UR22][R36.64+0x30000] ;  /* 0x03000016241e7981 */ /* 0x000f24000c1e1900 */
[----:B------:R-:W-:-:S05]  /*c13e0*/  IADD3 R38, P0, PT, R36, -R26, RZ ;  /* 0x8000001a24267210 */ /* 0x000fca0007f1e0ff */
[----:B------:R-:W-:-:S05]  /*c13f0*/  IMAD.X R39, R37, 0x1, ~R27, P0 ;  /* 0x0000000125277824 */ /* 0x000fca00000e0e1b */
[----:B------:R-:W2:Y:S01]  /*c1400*/  LDG.E.U16 R28, desc[UR22][R38.64+0x40000] ;  /* 0x04000016261c7981 */ /* 0x000ea2000c1e1500 */
[----:B------:R-:W-:-:S04]  /*c1410*/  IADD3 R26, P0, PT, -R29, R38, RZ ;  /* 0x000000261d1a7210 */ /* 0x000fc80007f1e1ff */
[----:B------:R-:W-:-:S05]  /*c1420*/  IADD3.X R27, PT, PT, R39, -0x1, RZ, P0, !PT ;  /* 0xffffffff271b7810 */ /* 0x000fca00007fe4ff */
[----:B------:R-:W2:Y:S04]  /*c1430*/  LDG.E.U8 R31, desc[UR22][R26.64+0x48000] ;  /* 0x048000161a1f7981 */ /* 0x000ea8000c1e1100 */
[----:B------:R-:W2:Y:S04]  /*c1440*/  LDG.E.U8 R34, desc[UR22][R26.64+0x4c000] ;  /* 0x04c000161a227981 */ /* 0x000ea8000c1e1100 */
[----:B------:R1:W2:Y:S01]  /*c1450*/  LDG.E.U8 R33, desc[UR22][R26.64+0x50000] ;  /* 0x050000161a217981 */ /* 0x0002a2000c1e1100 */
[----:B------:R-:W-:Y:S01]  /*c1460*/  BSSY.RECONVERGENT B1, `(.L_x_1195) ;  /* 0x00000a3000017945 */ /* 0x000fe20003800200 */
[----:B-1----:R-:W-:-:S04]  /*c1470*/  IMAD.WIDE.U32 R26, R29, 0x3, R26 ;  /* 0x000000031d1a7825 */ /* 0x002fc800078e001a */
[----:B---3--:R-:W-:-:S05]  /*c1480*/  IMAD.IADD R29, R25, 0x1, R29 ;  /* 0x00000001191d7824 */ /* 0x008fca00078e021d */
[----:B------:R-:W-:Y:S02]  /*c1490*/  ISETP.GE.U32.AND P0, PT, R29, R10, PT ;  /* 0x0000000a1d00720c */ /* 0x000fe40003f06070 */
[--C-:B----4-:R-:W-:Y:S02]  /*c14a0*/  SHF.R.U32.HI R32, RZ, 0x12, R30.reuse ;  /* 0x00000012ff207819 */ /* 0x110fe4000001161e */
[--C-:B------:R-:W-:Y:S02]  /*c14b0*/  SHF.R.U32.HI R40, RZ, 0x9, R30.reuse ;  /* 0x00000009ff287819 */ /* 0x100fe4000001161e */
[--C-:B------:R-:W-:Y:S02]  /*c14c0*/  SHF.R.U32.HI R42, RZ, 0x4, R30.reuse ;  /* 0x00000004ff2a7819 */ /* 0x100fe4000001161e */
[--C-:B------:R-:W-:Y:S02]  /*c14d0*/  SHF.R.U32.HI R43, RZ, 0x16, R30.reuse ;  /* 0x00000016ff2b7819 */ /* 0x100fe4000001161e */
[----:B------:R-:W-:-:S02]  /*c14e0*/  SHF.R.U32.HI R41, RZ, 0x10, R30 ;  /* 0x00000010ff297819 */ /* 0x000fc4000001161e */
[-C--:B------:R-:W-:Y:S02]  /*c14f0*/  LOP3.LUT R35, R43, R32.reuse, R42, 0x10, !PT ;  /* 0x000000202b237212 */ /* 0x080fe400078e102a */
[----:B--2---:R-:W-:Y:S02]  /*c1500*/  SHF.R.U32.HI R37, RZ, 0x9, R28 ;  /* 0x00000009ff257819 */ /* 0x004fe4000001161c */
        /* <DEDUP_REMOVED lines=152> */
.L_x_1196:
[----:B------:R-:W-:Y:S05]  /*c1e90*/  BSYNC.RECONVERGENT B1 ;  /* 0x0000000000017941 */ /* 0x000fea0003800200 */
.L_x_1195:
[----:B------:R-:W-:Y:S05]  /*c1ea0*/  @!P0 BRA `(.L_x_1197) ;  /* 0xfffffff400408947 */ /* 0x000fea000383ffff */
.L_x_1194:
[----:B------:R-:W-:Y:S05]  /*c1eb0*/  BSYNC.RECONVERGENT B0 ;  /* 0x0000000000007941 */ /* 0x000fea0003800200 */
.L_x_1193:
[----:B------:R-:W2:Y:S08]  /*c1ec0*/  S2UR UR5, SR_CgaCtaId ;  /* 0x00000000000579c3 */ /* 0x000eb00000008800 */
[----:B------:R-:W-:Y:S06]  /*c1ed0*/  BAR.SYNC.DEFER_BLOCKING 0x0 ;  /* 0x0000000000007b1d */ /* 0x000fec0000010000 */
        /* <DEDUP_REMOVED lines=13> */
[----:B------:R-:W3:Y:S01]  /*c1fb0*/  LDC R25, c[0x0][0x360] ;  /* 0x0000d800ff197b82 */ /* 0x000ee20000000800 */
[----:B------:R-:W-:-:S07]  /*c1fc0*/  IMAD.MOV.U32 R29, RZ, RZ, R11 ;  /* 0x000000ffff1d7224 */ /* 0x000fce00078e000b */
.L_x_1202:
        /* <DEDUP_REMOVED lines=174> */
.L_x_1201:
[----:B------:R-:W-:Y:S05]  /*c2ab0*/  BSYNC.RECONVERGENT B1 ;  /* 0x0000000000017941 */ /* 0x000fea0003800200 */
.L_x_1200:
[----:B------:R-:W-:Y:S05]  /*c2ac0*/  @!P0 BRA `(.L_x_1202) ;  /* 0xfffffff400408947 */ /* 0x000fea000383ffff */
.L_x_1199:
[----:B------:R-:W-:Y:S05]  /*c2ad0*/  BSYNC.RECONVERGENT B0 ;  /* 0x0000000000007941 */ /* 0x000fea0003800200 */
.L_x_1198:
        /* <DEDUP_REMOVED lines=16> */
.L_x_1207:
        /* <DEDUP_REMOVED lines=174> */
.L_x_1206:
[----:B------:R-:W-:Y:S05]  /*c36c0*/  BSYNC.RECONVERGENT B1 ;  /* 0x0000000000017941 */ /* 0x000fea0003800200 */
.L_x_1205:
[----:B------:R-:W-:Y:S05]  /*c36d0*/  @!P0 BRA `(.L_x_1207) ;  /* 0xfffffff400408947 */ /* 0x000fea000383ffff */
.L_x_1204:
[----:B------:R-:W-:Y:S05]  /*c36e0*/  BSYNC.RECONVERGENT B0 ;  /* 0x0000000000007941 */ /* 0x000fea0003800200 */
.L_x_1203:
        /* <DEDUP_REMOVED lines=14> */
[----:B01----:R0:W5:Y:S01]  /*c37d0*/  LDG.E.U8 R6, desc[UR22][R6.64+0x6] ;  /* 0x0000061606067981 */ /* 0x003162000c1e1100 */
[----:B------:R-:W1:Y:S02]  /*c37e0*/  LDC R0, c[0x0][0x360] ;  /* 0x0000d800ff007b82 */ /* 0x000e640000000800 */
.L_x_1212:
[----:B------:R-:W-:-:S04]  /*c37f0*/  IMAD.WIDE.U32 R26, R11, 0x4, R2 ;  /* 0x000000040b1a7825 */ /* 0x000fc800078e0002 */
[----:B0-----:R-:W-:Y:S01]  /*c3800*/  IMAD.WIDE.U32 R4, R11, 0x2, RZ ;  /* 0x000000020b047825 */ /* 0x001fe200078e00ff */
[----:B------:R-:W2:Y:S02]  /*c3810*/  LDG.E R20, desc[UR22][R26.64+0x30000] ;  /* 0x030000161a147981 */ /* 0x000ea4000c1e1900 */
[----:B------:R-:W-:-:S05]  /*c3820*/  IADD3 R28, P0, PT, R26, -R4, RZ ;  /* 0x800000041a1c7210 */ /* 0x000fca0007f1e0ff */
[----:B------:R-:W-:-:S05]  /*c3830*/  IMAD.X R29, R27, 0x1, ~R5, P0 ;  /* 0x000000011b1d7824 */ /* 0x000fca00000e0e05 */
[----:B------:R3:W4:Y:S01]  /*c3840*/  LDG.E.U16 R25, desc[UR22][R28.64+0x40000] ;  /* 0x040000161c197981 */ /* 0x000722000c1e1500 */
[----:B------:R-:W-:-:S04]  /*c3850*/  IADD3 R4, P0, PT, -R11, R28, RZ ;  /* 0x0000001c0b047210 */ /* 0x000fc80007f1e1ff */
[----:B------:R-:W-:-:S05]  /*c3860*/  IADD3.X R5, PT, PT, R29, -0x1, RZ, P0, !PT ;  /* 0xffffffff1d057810 */ /* 0x000fca00007fe4ff */
[----:B0-----:R-:W4:Y:S04]  /*c3870*/  LDG.E.U8 R7, desc[UR22][R4.64+0x50000] ;  /* 0x0500001604077981 */ /* 0x001f28000c1e1100 */
        /* <DEDUP_REMOVED lines=8> */
[----:B---3--:R-:W-:Y:S02]  /*c3900*/  LOP3.LUT R29, R33, R31, R32, 0x10, !PT ;  /* 0x0000001f211d7212 */ /* 0x008fe400078e1020 */
        /* <DEDUP_REMOVED lines=55> */
[-C--:B------:R-:W-:Y:S02]  /*c3c80*/  LOP3.LUT R42, R39, R37.reuse, R38, 0x4f, !PT ;  /* 0x00000025272a7212 */ /* 0x080fe400078e4f26 */
[----:B------:R-:W-:Y:S02]  /*c3c90*/  LOP3.LUT R44, R26, R37, R8, 0x10, !PT ;  /* 0x000000251a2c7212 */ /* 0x000fe400078e1008 */
[-C--:B------:R-:W-:Y:S02]  /*c3ca0*/  LOP3.LUT R7, R8, R25.reuse, R38, 0x10, !PT ;  /* 0x0000001908077212 */ /* 0x080fe400078e1026 */
        /* <DEDUP_REMOVED lines=31> */
[----:B0-----:R-:W-:-:S02]  /*c3ea0*/  IMAD.U32 R4, RZ, RZ, UR10 ;  /* 0x0000000aff047e24 */ /* 0x001fc4000f8e00ff */
[----:B------:R-:W-:-:S03]  /*c3eb0*/  IMAD.U32 R5, RZ, RZ, UR11 ;  /* 0x0000000bff057e24 */ /* 0x000fc6000f8e00ff */
[----:B------:R-:W0:Y:S01]  /*c3ec0*/  POPC R8, UR9 ;  /* 0x0000000900087d09 */ /* 0x000e220008000000 */
[----:B-----5:R-:W-:Y:S01]  /*c3ed0*/  ULEA UR4, UR5, UR4, 0x18 ;  /* 0x0000000405047291 */ /* 0x020fe2000f8ec0ff */
[----:B-1----:R-:W-:Y:S02]  /*c3ee0*/  ISETP.EQ.U32.AND P0, PT, R20, R27, PT ;  /* 0x0000001b1400720c */ /* 0x002fe40003f02070 */
        /* <DEDUP_REMOVED lines=9> */
.L_x_1211:
[----:B------:R-:W-:Y:S05]  /*c3f80*/  BSYNC.RECONVERGENT B1 ;  /* 0x0000000000017941 */ /* 0x000fea0003800200 */
.L_x_1210:
[----:B-1----:R-:W-:-:S05]  /*c3f90*/  IMAD.IADD R11, R0, 0x1, R11 ;  /* 0x00000001000b7824 */ /* 0x002fca00078e020b */
[----:B------:R-:W-:-:S13]  /*c3fa0*/  ISETP.GE.U32.AND P0, PT, R11, R10, PT ;  /* 0x0000000a0b00720c */ /* 0x000fda0003f06070 */
[----:B------:R-:W-:Y:S05]  /*c3fb0*/  @!P0 BRA `(.L_x_1212) ;  /* 0xfffffff8000c8947 */ /* 0x000fea000383ffff */
.L_x_1209:
[----:B------:R-:W-:Y:S05]  /*c3fc0*/  BSYNC.RECONVERGENT B0 ;  /* 0x0000000000007941 */ /* 0x000fea0003800200 */
.L_x_1208:
[----:B------:R-:W2:Y:S08]  /*c3fd0*/  S2UR UR5, SR_CgaCtaId ;  /* 0x00000000000579c3 */ /* 0x000eb00000008800 */
[----:B------:R-:W-:Y:S01]  /*c3fe0*/  BAR.SYNC.DEFER_BLOCKING 0x0 ;  /* 0x0000000000007b1d */ /* 0x000fe20000010000 */
[----:B0-----:R-:W-:Y:S02]  /*c3ff0*/  IMAD.U32 R4, RZ, RZ, UR6 ;  /* 0x00000006ff047e24 */ /* 0x001fe4000f8e00ff */
[----:B------:R-:W-:-:S02]  /*c4000*/  IMAD.U32 R3, RZ, RZ, UR24 ;  /* 0x00000018ff037e24 */ /* 0x000fc4000f8e00ff */
[----:B------:R-:W-:Y:S01]  /*c4010*/  IMAD.MOV.U32 R2, RZ, RZ, R4 ;  /* 0x000000ffff027224 */ /* 0x000fe200078e0004 */
[----:B------:R-:W-:Y:S01]  /*c4020*/  UMOV UR4, 0x400 ;  /* 0x0000040000047882 */ /* 0x000fe20000000000 */
[----:B------:R-:W-:Y:S02]  /*c4030*/  IMAD.MOV.U32 R25, RZ, RZ, 0x0 ;  /* 0x00000000ff197424 */ /* 0x000fe400078e00ff */
[----:B------:R-:W-:Y:S01]  /*c4040*/  IMAD.U32 R5, RZ, RZ, UR7 ;  /* 0x00000007ff057e24 */ /* 0x000fe2000f8e00ff */
[----:B--2---:R-:W-:-:S09]  /*c4050*/  ULEA UR4, UR5, UR4, 0x18 ;  /* 0x0000000405047291 */ /* 0x004fd2000f8ec0ff */
[----:B-1----:R-:W0:Y:S04]  /*c4060*/  LDS R7, [UR4+0x58] ;  /* 0x00005804ff077984 */ /* 0x002e280008000800 */
[----:B0-----:R0:W-:Y:S01]  /*c4070*/  STG.E desc[UR22][R2.64], R7 ;  /* 0x0000000702007986 */ /* 0x0011e2000c101916 */
[----:B------:R-:W-:Y:S06]  /*c4080*/  BAR.SYNC.DEFER_BLOCKING 0x0 ;  /* 0x0000000000007b1d */ /* 0x000fec0000010000 */
[----:B0-----:R-:W-:Y:S05]  /*c4090*/  RET.REL.NODEC R24 `(_Z11CudaCalcKeyP11BiuParaNodeP6InitGHP7InitLMRP18CommonHeadIndexStrh) ;  /* 0xfffff3bc18d87950 */ /* 0x001fea0003c3ffff */
.L_x_1213:
        /* <DEDUP_REMOVED lines=14> */
.L_x_1214:


//--------------------- .nv.shared.reserved.0     --------------------------
	.section	.nv.shared.reserved.0,"aw",@nobits
	.weak		__nv_reservedSMEM_offset_0_alias
	.size		__nv_reservedSMEM_offset_0_alias, 0, 64
	.other		__nv_reservedSMEM_offset_0_alias,@"STO_CUDA_RESERVED_SHARED STV_DEFAULT"
__nv_reservedSMEM_offset_0_alias:
	.zero		0
	.zero		64


//--------------------- .nv.global                --------------------------
	.section	.nv.global,"aw",@nobits
	.align	8
.nv.global:
	.type		dev_nC0,@object
	.size		dev_nC0,(dev_nC1 - dev_nC0)
dev_nC0:
	.zero		8
	.type		dev_nC1,@object
	.size		dev_nC1,(dev_Out7Bit - dev_nC1)
dev_nC1:
	.zero		8
	.type		dev_Out7Bit,@object
	.size		dev_Out7Bit,(dev_BiuKey - dev_Out7Bit)
dev_Out7Bit:
	.zero		7
	.type		dev_BiuKey,@object
	.size		dev_BiuKey,(dev_aCT0 - dev_BiuKey)
dev_BiuKey:
	.zero		13
	.type		dev_aCT0,@object
	.size		dev_aCT0,(dev_aCT1 - dev_aCT0)
dev_aCT0:
	.zero		33
	.type		dev_aCT1,@object
	.size		dev_aCT1,(.L_4 - dev_aCT1)
dev_aCT1:
	.zero		48
.L_4:


//--------------------- .nv.shared._Z11CudaCalcKeyP11BiuParaNodeP6InitGHP7InitLMRP18CommonHeadIndexStrh --------------------------
	.section	.nv.shared._Z11CudaCalcKeyP11BiuParaNodeP6InitGHP7InitLMRP18CommonHeadIndexStrh,"aw",@nobits
	.sectionflags	@""
	.align	4
.nv.shared._Z11CudaCalcKeyP11BiuParaNodeP6InitGHP7InitLMRP18CommonHeadIndexStrh:
	.zero		1132


//--------------------- .nv.constant0._Z16InitConstantParaPhh --------------------------
	.section	.nv.constant0._Z16InitConstantParaPhh,"a",@progbits
	.sectionflags	@""
	.align	4
.nv.constant0._Z16InitConstantParaPhh:
	.zero		905


//--------------------- .nv.constant0._Z11CudaCalcKeyP11BiuParaNodeP6InitGHP7InitLMRP18CommonHeadIndexStrh --------------------------
	.section	.nv.constant0._Z11CudaCalcKeyP11BiuParaNodeP6InitGHP7InitLMRP18CommonHeadIndexStrh,"a",@progbits
	.sectionflags	@""
	.align	4
.nv.constant0._Z11CudaCalcKeyP11BiuParaNodeP6InitGHP7InitLMRP18CommonHeadIndexStrh:
	.zero		929


//--------------------- SYMBOLS --------------------------

	.type		.nv.reservedSmem.offset0,@object
	.size		.nv.reservedSmem.offset0,0x4
	.type		.nv.reservedSmem.cap,@object
	.size		.nv.reservedSmem.cap,0x4
